//
// Generated by NVIDIA NVVM Compiler
//
// Compiler Build ID: CL-36424714
// Cuda compilation tools, release 13.0, V13.0.88
// Based on NVVM 20.0.0
//

.version 9.0
.target sm_100
.address_size 64

	// .globl	_Z16init_rand_kernelP17curandStateXORWOWi
.global .align 4 .b8 precalc_xorwow_matrix[102400];
.global .align 4 .b8 precalc_xorwow_offset_matrix[102400];
.global .align 4 .b8 mrg32k3aM1[2304];
.global .align 4 .b8 mrg32k3aM2[2304];
.global .align 4 .b8 mrg32k3aM1SubSeq[2016];
.global .align 4 .b8 mrg32k3aM2SubSeq[2016];
.global .align 4 .b8 mrg32k3aM1Seq[2304];
.global .align 4 .b8 mrg32k3aM2Seq[2304];
.const .align 8 .b8 __cr_lgamma_table[72];
.global .align 1 .b8 _ZN34_INTERNAL_7065ab83_4_k_cu_8a30b0e14cuda3std3__45__cpo5beginE[1];
.global .align 1 .b8 _ZN34_INTERNAL_7065ab83_4_k_cu_8a30b0e14cuda3std3__45__cpo3endE[1];
.global .align 1 .b8 _ZN34_INTERNAL_7065ab83_4_k_cu_8a30b0e14cuda3std3__45__cpo6cbeginE[1];
.global .align 1 .b8 _ZN34_INTERNAL_7065ab83_4_k_cu_8a30b0e14cuda3std3__45__cpo4cendE[1];
.global .align 1 .b8 _ZN34_INTERNAL_7065ab83_4_k_cu_8a30b0e14cuda3std3__45__cpo6rbeginE[1];
.global .align 1 .b8 _ZN34_INTERNAL_7065ab83_4_k_cu_8a30b0e14cuda3std3__45__cpo4rendE[1];
.global .align 1 .b8 _ZN34_INTERNAL_7065ab83_4_k_cu_8a30b0e14cuda3std3__45__cpo7crbeginE[1];
.global .align 1 .b8 _ZN34_INTERNAL_7065ab83_4_k_cu_8a30b0e14cuda3std3__45__cpo5crendE[1];
.global .align 1 .b8 _ZN34_INTERNAL_7065ab83_4_k_cu_8a30b0e14cuda3std3__436_GLOBAL__N__7065ab83_4_k_cu_8a30b0e16ignoreE[1];
.global .align 1 .b8 _ZN34_INTERNAL_7065ab83_4_k_cu_8a30b0e14cuda3std3__419piecewise_constructE[1];
.global .align 1 .b8 _ZN34_INTERNAL_7065ab83_4_k_cu_8a30b0e14cuda3std3__48in_placeE[1];
.global .align 1 .b8 _ZN34_INTERNAL_7065ab83_4_k_cu_8a30b0e14cuda3std3__420unreachable_sentinelE[1];
.global .align 1 .b8 _ZN34_INTERNAL_7065ab83_4_k_cu_8a30b0e14cuda3std3__47nulloptE[1];
.global .align 1 .b8 _ZN34_INTERNAL_7065ab83_4_k_cu_8a30b0e14cuda3std3__48unexpectE[1];
.global .align 1 .b8 _ZN34_INTERNAL_7065ab83_4_k_cu_8a30b0e14cuda3std6ranges3__45__cpo4swapE[1];
.global .align 1 .b8 _ZN34_INTERNAL_7065ab83_4_k_cu_8a30b0e14cuda3std6ranges3__45__cpo9iter_moveE[1];
.global .align 1 .b8 _ZN34_INTERNAL_7065ab83_4_k_cu_8a30b0e14cuda3std6ranges3__45__cpo5beginE[1];
.global .align 1 .b8 _ZN34_INTERNAL_7065ab83_4_k_cu_8a30b0e14cuda3std6ranges3__45__cpo3endE[1];
.global .align 1 .b8 _ZN34_INTERNAL_7065ab83_4_k_cu_8a30b0e14cuda3std6ranges3__45__cpo6cbeginE[1];
.global .align 1 .b8 _ZN34_INTERNAL_7065ab83_4_k_cu_8a30b0e14cuda3std6ranges3__45__cpo4cendE[1];
.global .align 1 .b8 _ZN34_INTERNAL_7065ab83_4_k_cu_8a30b0e14cuda3std6ranges3__45__cpo7advanceE[1];
.global .align 1 .b8 _ZN34_INTERNAL_7065ab83_4_k_cu_8a30b0e14cuda3std6ranges3__45__cpo9iter_swapE[1];
.global .align 1 .b8 _ZN34_INTERNAL_7065ab83_4_k_cu_8a30b0e14cuda3std6ranges3__45__cpo4nextE[1];
.global .align 1 .b8 _ZN34_INTERNAL_7065ab83_4_k_cu_8a30b0e14cuda3std6ranges3__45__cpo4prevE[1];
.global .align 1 .b8 _ZN34_INTERNAL_7065ab83_4_k_cu_8a30b0e14cuda3std6ranges3__45__cpo4dataE[1];
.global .align 1 .b8 _ZN34_INTERNAL_7065ab83_4_k_cu_8a30b0e14cuda3std6ranges3__45__cpo5cdataE[1];
.global .align 1 .b8 _ZN34_INTERNAL_7065ab83_4_k_cu_8a30b0e14cuda3std6ranges3__45__cpo4sizeE[1];
.global .align 1 .b8 _ZN34_INTERNAL_7065ab83_4_k_cu_8a30b0e14cuda3std6ranges3__45__cpo5ssizeE[1];
.global .align 1 .b8 _ZN34_INTERNAL_7065ab83_4_k_cu_8a30b0e14cuda3std6ranges3__45__cpo8distanceE[1];
.global .align 1 .b8 _ZN34_INTERNAL_7065ab83_4_k_cu_8a30b0e16thrust24THRUST_300001_SM_1000_NS8cuda_cub3parE[1];
.global .align 1 .b8 _ZN34_INTERNAL_7065ab83_4_k_cu_8a30b0e16thrust24THRUST_300001_SM_1000_NS8cuda_cub10par_nosyncE[1];
.global .align 1 .b8 _ZN34_INTERNAL_7065ab83_4_k_cu_8a30b0e16thrust24THRUST_300001_SM_1000_NS6system6detail10sequential3seqE[1];
.global .align 1 .b8 _ZN34_INTERNAL_7065ab83_4_k_cu_8a30b0e16thrust24THRUST_300001_SM_1000_NS6system3cpp3parE[1];
.global .align 1 .b8 _ZN34_INTERNAL_7065ab83_4_k_cu_8a30b0e16thrust24THRUST_300001_SM_1000_NS12placeholders2_1E[1];
.global .align 1 .b8 _ZN34_INTERNAL_7065ab83_4_k_cu_8a30b0e16thrust24THRUST_300001_SM_1000_NS12placeholders2_2E[1];
.global .align 1 .b8 _ZN34_INTERNAL_7065ab83_4_k_cu_8a30b0e16thrust24THRUST_300001_SM_1000_NS12placeholders2_3E[1];
.global .align 1 .b8 _ZN34_INTERNAL_7065ab83_4_k_cu_8a30b0e16thrust24THRUST_300001_SM_1000_NS12placeholders2_4E[1];
.global .align 1 .b8 _ZN34_INTERNAL_7065ab83_4_k_cu_8a30b0e16thrust24THRUST_300001_SM_1000_NS12placeholders2_5E[1];
.global .align 1 .b8 _ZN34_INTERNAL_7065ab83_4_k_cu_8a30b0e16thrust24THRUST_300001_SM_1000_NS12placeholders2_6E[1];
.global .align 1 .b8 _ZN34_INTERNAL_7065ab83_4_k_cu_8a30b0e16thrust24THRUST_300001_SM_1000_NS12placeholders2_7E[1];
.global .align 1 .b8 _ZN34_INTERNAL_7065ab83_4_k_cu_8a30b0e16thrust24THRUST_300001_SM_1000_NS12placeholders2_8E[1];
.global .align 1 .b8 _ZN34_INTERNAL_7065ab83_4_k_cu_8a30b0e16thrust24THRUST_300001_SM_1000_NS12placeholders2_9E[1];
.global .align 1 .b8 _ZN34_INTERNAL_7065ab83_4_k_cu_8a30b0e16thrust24THRUST_300001_SM_1000_NS12placeholders3_10E[1];
.global .align 1 .b8 _ZN34_INTERNAL_7065ab83_4_k_cu_8a30b0e16thrust24THRUST_300001_SM_1000_NS3seqE[1];
.global .align 1 .b8 _ZN34_INTERNAL_7065ab83_4_k_cu_8a30b0e16thrust24THRUST_300001_SM_1000_NS6deviceE[1];
.extern .shared .align 16 .b8 _ZN6thrust24THRUST_300001_SM_1000_NS8cuda_cub4core6detail5shmemE[];

.visible .entry _Z16init_rand_kernelP17curandStateXORWOWi(
	.param .u64 .ptr .align 1 _Z16init_rand_kernelP17curandStateXORWOWi_param_0,
	.param .u32 _Z16init_rand_kernelP17curandStateXORWOWi_param_1
)
{
	.reg .pred 	%p<25>;
	.reg .b32 	%r<411>;
	.reg .b64 	%rd<18>;

	ld.param.u64 	%rd8, [_Z16init_rand_kernelP17curandStateXORWOWi_param_0];
	ld.param.u32 	%r182, [_Z16init_rand_kernelP17curandStateXORWOWi_param_1];
	cvta.to.global.u64 	%rd9, %rd8;
	mov.u32 	%r183, %ctaid.x;
	mov.u32 	%r184, %ntid.x;
	mov.u32 	%r185, %tid.x;
	mad.lo.s32 	%r186, %r183, %r184, %r185;
	cvt.s64.s32 	%rd17, %r186;
	mul.wide.s32 	%rd10, %r186, 48;
	add.s64 	%rd2, %rd9, %rd10;
	xor.b32  	%r187, %r182, -1429050551;
	mul.lo.s32 	%r188, %r187, 1099087573;
	setp.gt.s32 	%p1, %r182, -1;
	selp.b32 	%r189, -644748465, -1947113066, %p1;
	add.s32 	%r190, %r189, %r188;
	add.s32 	%r191, %r190, 6615241;
	add.s32 	%r192, %r188, 123456789;
	st.global.v2.u32 	[%rd2], {%r191, %r192};
	xor.b32  	%r193, %r188, 362436069;
	add.s32 	%r194, %r189, 521288629;
	st.global.v2.u32 	[%rd2+8], {%r193, %r194};
	xor.b32  	%r195, %r189, 88675123;
	add.s32 	%r196, %r188, 5783321;
	st.global.v2.u32 	[%rd2+16], {%r195, %r196};
	setp.eq.s32 	%p2, %r186, 0;
	@%p2 bra 	$L__BB0_42;
	mov.b32 	%r317, 0;
	mov.u64 	%rd12, precalc_xorwow_matrix;
$L__BB0_2:
	and.b64  	%rd4, %rd17, 3;
	setp.eq.s64 	%p3, %rd4, 0;
	@%p3 bra 	$L__BB0_41;
	mul.wide.u32 	%rd11, %r317, 3200;
	add.s64 	%rd5, %rd12, %rd11;
	cvt.u32.u64 	%r2, %rd4;
	mov.b32 	%r318, 0;
$L__BB0_4:
	mov.b32 	%r331, 0;
	mov.u32 	%r332, %r331;
	mov.u32 	%r333, %r331;
	mov.u32 	%r334, %r331;
	mov.u32 	%r335, %r331;
	mov.u32 	%r324, %r331;
$L__BB0_5:
	mul.wide.u32 	%rd13, %r324, 4;
	add.s64 	%rd14, %rd2, %rd13;
	ld.global.u32 	%r10, [%rd14+4];
	shl.b32 	%r11, %r324, 5;
	mov.b32 	%r330, 0;
$L__BB0_6:
	.pragma "nounroll";
	shr.u32 	%r201, %r10, %r330;
	and.b32  	%r202, %r201, 1;
	setp.eq.b32 	%p4, %r202, 1;
	not.pred 	%p5, %p4;
	add.s32 	%r203, %r11, %r330;
	mul.lo.s32 	%r204, %r203, 5;
	mul.wide.u32 	%rd15, %r204, 4;
	add.s64 	%rd6, %rd5, %rd15;
	@%p5 bra 	$L__BB0_8;
	ld.global.u32 	%r205, [%rd6];
	xor.b32  	%r335, %r335, %r205;
	ld.global.u32 	%r206, [%rd6+4];
	xor.b32  	%r334, %r334, %r206;
	ld.global.u32 	%r207, [%rd6+8];
	xor.b32  	%r333, %r333, %r207;
	ld.global.u32 	%r208, [%rd6+12];
	xor.b32  	%r332, %r332, %r208;
	ld.global.u32 	%r209, [%rd6+16];
	xor.b32  	%r331, %r331, %r209;
$L__BB0_8:
	and.b32  	%r211, %r201, 2;
	setp.eq.s32 	%p6, %r211, 0;
	@%p6 bra 	$L__BB0_10;
	ld.global.u32 	%r212, [%rd6+20];
	xor.b32  	%r335, %r335, %r212;
	ld.global.u32 	%r213, [%rd6+24];
	xor.b32  	%r334, %r334, %r213;
	ld.global.u32 	%r214, [%rd6+28];
	xor.b32  	%r333, %r333, %r214;
	ld.global.u32 	%r215, [%rd6+32];
	xor.b32  	%r332, %r332, %r215;
	ld.global.u32 	%r216, [%rd6+36];
	xor.b32  	%r331, %r331, %r216;
$L__BB0_10:
	and.b32  	%r218, %r201, 4;
	setp.eq.s32 	%p7, %r218, 0;
	@%p7 bra 	$L__BB0_12;
	ld.global.u32 	%r219, [%rd6+40];
	xor.b32  	%r335, %r335, %r219;
	ld.global.u32 	%r220, [%rd6+44];
	xor.b32  	%r334, %r334, %r220;
	ld.global.u32 	%r221, [%rd6+48];
	xor.b32  	%r333, %r333, %r221;
	ld.global.u32 	%r222, [%rd6+52];
	xor.b32  	%r332, %r332, %r222;
	ld.global.u32 	%r223, [%rd6+56];
	xor.b32  	%r331, %r331, %r223;
$L__BB0_12:
	and.b32  	%r225, %r201, 8;
	setp.eq.s32 	%p8, %r225, 0;
	@%p8 bra 	$L__BB0_14;
	ld.global.u32 	%r226, [%rd6+60];
	xor.b32  	%r335, %r335, %r226;
	ld.global.u32 	%r227, [%rd6+64];
	xor.b32  	%r334, %r334, %r227;
	ld.global.u32 	%r228, [%rd6+68];
	xor.b32  	%r333, %r333, %r228;
	ld.global.u32 	%r229, [%rd6+72];
	xor.b32  	%r332, %r332, %r229;
	ld.global.u32 	%r230, [%rd6+76];
	xor.b32  	%r331, %r331, %r230;
$L__BB0_14:
	and.b32  	%r232, %r201, 16;
	setp.eq.s32 	%p9, %r232, 0;
	@%p9 bra 	$L__BB0_16;
	ld.global.u32 	%r233, [%rd6+80];
	xor.b32  	%r335, %r335, %r233;
	ld.global.u32 	%r234, [%rd6+84];
	xor.b32  	%r334, %r334, %r234;
	ld.global.u32 	%r235, [%rd6+88];
	xor.b32  	%r333, %r333, %r235;
	ld.global.u32 	%r236, [%rd6+92];
	xor.b32  	%r332, %r332, %r236;
	ld.global.u32 	%r237, [%rd6+96];
	xor.b32  	%r331, %r331, %r237;
$L__BB0_16:
	and.b32  	%r239, %r201, 32;
	setp.eq.s32 	%p10, %r239, 0;
	@%p10 bra 	$L__BB0_18;
	ld.global.u32 	%r240, [%rd6+100];
	xor.b32  	%r335, %r335, %r240;
	ld.global.u32 	%r241, [%rd6+104];
	xor.b32  	%r334, %r334, %r241;
	ld.global.u32 	%r242, [%rd6+108];
	xor.b32  	%r333, %r333, %r242;
	ld.global.u32 	%r243, [%rd6+112];
	xor.b32  	%r332, %r332, %r243;
	ld.global.u32 	%r244, [%rd6+116];
	xor.b32  	%r331, %r331, %r244;
$L__BB0_18:
	and.b32  	%r246, %r201, 64;
	setp.eq.s32 	%p11, %r246, 0;
	@%p11 bra 	$L__BB0_20;
	ld.global.u32 	%r247, [%rd6+120];
	xor.b32  	%r335, %r335, %r247;
	ld.global.u32 	%r248, [%rd6+124];
	xor.b32  	%r334, %r334, %r248;
	ld.global.u32 	%r249, [%rd6+128];
	xor.b32  	%r333, %r333, %r249;
	ld.global.u32 	%r250, [%rd6+132];
	xor.b32  	%r332, %r332, %r250;
	ld.global.u32 	%r251, [%rd6+136];
	xor.b32  	%r331, %r331, %r251;
$L__BB0_20:
	and.b32  	%r253, %r201, 128;
	setp.eq.s32 	%p12, %r253, 0;
	@%p12 bra 	$L__BB0_22;
	ld.global.u32 	%r254, [%rd6+140];
	xor.b32  	%r335, %r335, %r254;
	ld.global.u32 	%r255, [%rd6+144];
	xor.b32  	%r334, %r334, %r255;
	ld.global.u32 	%r256, [%rd6+148];
	xor.b32  	%r333, %r333, %r256;
	ld.global.u32 	%r257, [%rd6+152];
	xor.b32  	%r332, %r332, %r257;
	ld.global.u32 	%r258, [%rd6+156];
	xor.b32  	%r331, %r331, %r258;
$L__BB0_22:
	and.b32  	%r260, %r201, 256;
	setp.eq.s32 	%p13, %r260, 0;
	@%p13 bra 	$L__BB0_24;
	ld.global.u32 	%r261, [%rd6+160];
	xor.b32  	%r335, %r335, %r261;
	ld.global.u32 	%r262, [%rd6+164];
	xor.b32  	%r334, %r334, %r262;
	ld.global.u32 	%r263, [%rd6+168];
	xor.b32  	%r333, %r333, %r263;
	ld.global.u32 	%r264, [%rd6+172];
	xor.b32  	%r332, %r332, %r264;
	ld.global.u32 	%r265, [%rd6+176];
	xor.b32  	%r331, %r331, %r265;
$L__BB0_24:
	and.b32  	%r267, %r201, 512;
	setp.eq.s32 	%p14, %r267, 0;
	@%p14 bra 	$L__BB0_26;
	ld.global.u32 	%r268, [%rd6+180];
	xor.b32  	%r335, %r335, %r268;
	ld.global.u32 	%r269, [%rd6+184];
	xor.b32  	%r334, %r334, %r269;
	ld.global.u32 	%r270, [%rd6+188];
	xor.b32  	%r333, %r333, %r270;
	ld.global.u32 	%r271, [%rd6+192];
	xor.b32  	%r332, %r332, %r271;
	ld.global.u32 	%r272, [%rd6+196];
	xor.b32  	%r331, %r331, %r272;
$L__BB0_26:
	and.b32  	%r274, %r201, 1024;
	setp.eq.s32 	%p15, %r274, 0;
	@%p15 bra 	$L__BB0_28;
	ld.global.u32 	%r275, [%rd6+200];
	xor.b32  	%r335, %r335, %r275;
	ld.global.u32 	%r276, [%rd6+204];
	xor.b32  	%r334, %r334, %r276;
	ld.global.u32 	%r277, [%rd6+208];
	xor.b32  	%r333, %r333, %r277;
	ld.global.u32 	%r278, [%rd6+212];
	xor.b32  	%r332, %r332, %r278;
	ld.global.u32 	%r279, [%rd6+216];
	xor.b32  	%r331, %r331, %r279;
$L__BB0_28:
	and.b32  	%r281, %r201, 2048;
	setp.eq.s32 	%p16, %r281, 0;
	@%p16 bra 	$L__BB0_30;
	ld.global.u32 	%r282, [%rd6+220];
	xor.b32  	%r335, %r335, %r282;
	ld.global.u32 	%r283, [%rd6+224];
	xor.b32  	%r334, %r334, %r283;
	ld.global.u32 	%r284, [%rd6+228];
	xor.b32  	%r333, %r333, %r284;
	ld.global.u32 	%r285, [%rd6+232];
	xor.b32  	%r332, %r332, %r285;
	ld.global.u32 	%r286, [%rd6+236];
	xor.b32  	%r331, %r331, %r286;
$L__BB0_30:
	and.b32  	%r288, %r201, 4096;
	setp.eq.s32 	%p17, %r288, 0;
	@%p17 bra 	$L__BB0_32;
	ld.global.u32 	%r289, [%rd6+240];
	xor.b32  	%r335, %r335, %r289;
	ld.global.u32 	%r290, [%rd6+244];
	xor.b32  	%r334, %r334, %r290;
	ld.global.u32 	%r291, [%rd6+248];
	xor.b32  	%r333, %r333, %r291;
	ld.global.u32 	%r292, [%rd6+252];
	xor.b32  	%r332, %r332, %r292;
	ld.global.u32 	%r293, [%rd6+256];
	xor.b32  	%r331, %r331, %r293;
$L__BB0_32:
	and.b32  	%r295, %r201, 8192;
	setp.eq.s32 	%p18, %r295, 0;
	@%p18 bra 	$L__BB0_34;
	ld.global.u32 	%r296, [%rd6+260];
	xor.b32  	%r335, %r335, %r296;
	ld.global.u32 	%r297, [%rd6+264];
	xor.b32  	%r334, %r334, %r297;
	ld.global.u32 	%r298, [%rd6+268];
	xor.b32  	%r333, %r333, %r298;
	ld.global.u32 	%r299, [%rd6+272];
	xor.b32  	%r332, %r332, %r299;
	ld.global.u32 	%r300, [%rd6+276];
	xor.b32  	%r331, %r331, %r300;
$L__BB0_34:
	and.b32  	%r302, %r201, 16384;
	setp.eq.s32 	%p19, %r302, 0;
	@%p19 bra 	$L__BB0_36;
	ld.global.u32 	%r303, [%rd6+280];
	xor.b32  	%r335, %r335, %r303;
	ld.global.u32 	%r304, [%rd6+284];
	xor.b32  	%r334, %r334, %r304;
	ld.global.u32 	%r305, [%rd6+288];
	xor.b32  	%r333, %r333, %r305;
	ld.global.u32 	%r306, [%rd6+292];
	xor.b32  	%r332, %r332, %r306;
	ld.global.u32 	%r307, [%rd6+296];
	xor.b32  	%r331, %r331, %r307;
$L__BB0_36:
	and.b32  	%r309, %r201, 32768;
	setp.eq.s32 	%p20, %r309, 0;
	@%p20 bra 	$L__BB0_38;
	ld.global.u32 	%r310, [%rd6+300];
	xor.b32  	%r335, %r335, %r310;
	ld.global.u32 	%r311, [%rd6+304];
	xor.b32  	%r334, %r334, %r311;
	ld.global.u32 	%r312, [%rd6+308];
	xor.b32  	%r333, %r333, %r312;
	ld.global.u32 	%r313, [%rd6+312];
	xor.b32  	%r332, %r332, %r313;
	ld.global.u32 	%r314, [%rd6+316];
	xor.b32  	%r331, %r331, %r314;
$L__BB0_38:
	add.s32 	%r330, %r330, 16;
	setp.ne.s32 	%p21, %r330, 32;
	@%p21 bra 	$L__BB0_6;
	mad.lo.s32 	%r315, %r324, -31, %r11;
	add.s32 	%r324, %r315, 1;
	setp.ne.s32 	%p22, %r324, 5;
	@%p22 bra 	$L__BB0_5;
	st.global.u32 	[%rd2+4], %r335;
	st.global.u32 	[%rd2+8], %r334;
	st.global.u32 	[%rd2+12], %r333;
	st.global.u32 	[%rd2+16], %r332;
	st.global.u32 	[%rd2+20], %r331;
	add.s32 	%r318, %r318, 1;
	setp.lt.u32 	%p23, %r318, %r2;
	@%p23 bra 	$L__BB0_4;
$L__BB0_41:
	shr.u64 	%rd7, %rd17, 2;
	add.s32 	%r317, %r317, 1;
	setp.gt.u64 	%p24, %rd17, 3;
	mov.u64 	%rd17, %rd7;
	@%p24 bra 	$L__BB0_2;
$L__BB0_42:
	mov.b32 	%r316, 0;
	st.global.v2.u32 	[%rd2+24], {%r316, %r316};
	st.global.u32 	[%rd2+32], %r316;
	mov.b64 	%rd16, 0;
	st.global.u64 	[%rd2+40], %rd16;
	ret;

}
	// .globl	_Z16fill_rand_kernelPiiiP17curandStateXORWOW
.visible .entry _Z16fill_rand_kernelPiiiP17curandStateXORWOW(
	.param .u64 .ptr .align 1 _Z16fill_rand_kernelPiiiP17curandStateXORWOW_param_0,
	.param .u32 _Z16fill_rand_kernelPiiiP17curandStateXORWOW_param_1,
	.param .u32 _Z16fill_rand_kernelPiiiP17curandStateXORWOW_param_2,
	.param .u64 .ptr .align 1 _Z16fill_rand_kernelPiiiP17curandStateXORWOW_param_3
)
{
	.reg .b32 	%r<22>;
	.reg .b64 	%rd<9>;

	ld.param.u64 	%rd1, [_Z16fill_rand_kernelPiiiP17curandStateXORWOW_param_0];
	ld.param.u32 	%r1, [_Z16fill_rand_kernelPiiiP17curandStateXORWOW_param_2];
	ld.param.u64 	%rd2, [_Z16fill_rand_kernelPiiiP17curandStateXORWOW_param_3];
	cvta.to.global.u64 	%rd3, %rd1;
	cvta.to.global.u64 	%rd4, %rd2;
	mov.u32 	%r2, %ctaid.x;
	mov.u32 	%r3, %ntid.x;
	mov.u32 	%r4, %tid.x;
	mad.lo.s32 	%r5, %r2, %r3, %r4;
	mul.wide.s32 	%rd5, %r5, 48;
	add.s64 	%rd6, %rd4, %rd5;
	ld.global.v2.u32 	{%r6, %r7}, [%rd6];
	shr.u32 	%r8, %r7, 2;
	xor.b32  	%r9, %r8, %r7;
	ld.global.v2.u32 	{%r10, %r11}, [%rd6+8];
	ld.global.v2.u32 	{%r12, %r13}, [%rd6+16];
	st.global.v2.u32 	[%rd6+8], {%r11, %r12};
	shl.b32 	%r14, %r13, 4;
	shl.b32 	%r15, %r9, 1;
	xor.b32  	%r16, %r15, %r14;
	xor.b32  	%r17, %r16, %r9;
	xor.b32  	%r18, %r17, %r13;
	st.global.v2.u32 	[%rd6+16], {%r13, %r18};
	add.s32 	%r19, %r6, 362437;
	st.global.v2.u32 	[%rd6], {%r19, %r10};
	add.s32 	%r20, %r18, %r19;
	rem.u32 	%r21, %r20, %r1;
	mul.wide.s32 	%rd7, %r5, 4;
	add.s64 	%rd8, %rd3, %rd7;
	st.global.u32 	[%rd8], %r21;
	ret;

}
	// .globl	_Z22init_population_kernelP4GeneiiP3JobiP17curandStateXORWOW
.visible .entry _Z22init_population_kernelP4GeneiiP3JobiP17curandStateXORWOW(
	.param .u64 .ptr .align 1 _Z22init_population_kernelP4GeneiiP3JobiP17curandStateXORWOW_param_0,
	.param .u32 _Z22init_population_kernelP4GeneiiP3JobiP17curandStateXORWOW_param_1,
	.param .u32 _Z22init_population_kernelP4GeneiiP3JobiP17curandStateXORWOW_param_2,
	.param .u64 .ptr .align 1 _Z22init_population_kernelP4GeneiiP3JobiP17curandStateXORWOW_param_3,
	.param .u32 _Z22init_population_kernelP4GeneiiP3JobiP17curandStateXORWOW_param_4,
	.param .u64 .ptr .align 1 _Z22init_population_kernelP4GeneiiP3JobiP17curandStateXORWOW_param_5
)
{
	.local .align 16 .b8 	__local_depot2[80];
	.reg .b64 	%SP;
	.reg .b64 	%SPL;
	.reg .pred 	%p<8>;
	.reg .b32 	%r<43>;
	.reg .b64 	%rd<27>;

	mov.u64 	%SPL, __local_depot2;
	ld.param.u64 	%rd12, [_Z22init_population_kernelP4GeneiiP3JobiP17curandStateXORWOW_param_0];
	ld.param.u32 	%r12, [_Z22init_population_kernelP4GeneiiP3JobiP17curandStateXORWOW_param_1];
	ld.param.u32 	%r13, [_Z22init_population_kernelP4GeneiiP3JobiP17curandStateXORWOW_param_2];
	ld.param.u64 	%rd13, [_Z22init_population_kernelP4GeneiiP3JobiP17curandStateXORWOW_param_3];
	ld.param.u32 	%r14, [_Z22init_population_kernelP4GeneiiP3JobiP17curandStateXORWOW_param_4];
	ld.param.u64 	%rd14, [_Z22init_population_kernelP4GeneiiP3JobiP17curandStateXORWOW_param_5];
	add.u64 	%rd1, %SPL, 0;
	mov.u32 	%r15, %ctaid.x;
	mov.u32 	%r16, %ntid.x;
	mov.u32 	%r17, %tid.x;
	mad.lo.s32 	%r39, %r15, %r16, %r17;
	mov.u32 	%r18, %nctaid.x;
	mul.lo.s32 	%r2, %r16, %r18;
	setp.ge.s32 	%p1, %r39, %r12;
	@%p1 bra 	$L__BB2_11;
	setp.gt.s32 	%p2, %r13, 0;
	@%p2 bra 	$L__BB2_2;
	bra.uni 	$L__BB2_10;
$L__BB2_2:
	cvta.to.global.u64 	%rd2, %rd14;
	cvta.to.global.u64 	%rd3, %rd13;
	cvta.to.global.u64 	%rd4, %rd12;
$L__BB2_3:
	mov.b64 	%rd26, -1;
	mov.u64 	%rd25, %rd1;
$L__BB2_4:
	mov.b32 	%r19, 0;
	st.local.u32 	[%rd25], %r19;
	add.s64 	%rd26, %rd26, 1;
	add.s64 	%rd25, %rd25, 4;
	setp.lt.u64 	%p4, %rd26, 19;
	@%p4 bra 	$L__BB2_4;
	mul.wide.s32 	%rd17, %r39, 48;
	add.s64 	%rd9, %rd2, %rd17;
	mul.lo.s32 	%r21, %r39, %r13;
	cvt.s64.s32 	%rd10, %r21;
	mov.b32 	%r41, 0;
$L__BB2_6:
	ld.global.v2.u32 	{%r22, %r23}, [%rd9];
	shr.u32 	%r24, %r23, 2;
	xor.b32  	%r25, %r24, %r23;
	ld.global.v2.u32 	{%r26, %r27}, [%rd9+8];
	ld.global.v2.u32 	{%r28, %r29}, [%rd9+16];
	st.global.v2.u32 	[%rd9+8], {%r27, %r28};
	shl.b32 	%r30, %r29, 4;
	shl.b32 	%r31, %r25, 1;
	xor.b32  	%r32, %r31, %r30;
	xor.b32  	%r33, %r32, %r25;
	xor.b32  	%r34, %r33, %r29;
	st.global.v2.u32 	[%rd9+16], {%r29, %r34};
	add.s32 	%r35, %r22, 362437;
	st.global.v2.u32 	[%rd9], {%r35, %r26};
	add.s32 	%r36, %r34, %r35;
	rem.u32 	%r5, %r36, %r14;
	mul.wide.s32 	%rd18, %r5, 4;
	add.s64 	%rd11, %rd1, %rd18;
	ld.local.u32 	%r6, [%rd11];
	mul.wide.s32 	%rd19, %r5, 884;
	add.s64 	%rd20, %rd3, %rd19;
	ld.global.u32 	%r37, [%rd20];
	setp.ge.s32 	%p5, %r6, %r37;
	@%p5 bra 	$L__BB2_8;
	cvt.s64.s32 	%rd21, %r41;
	add.s64 	%rd22, %rd10, %rd21;
	shl.b64 	%rd23, %rd22, 4;
	add.s64 	%rd24, %rd4, %rd23;
	st.global.u32 	[%rd24], %r5;
	st.global.u32 	[%rd24+4], %r6;
	add.s32 	%r38, %r6, 1;
	st.local.u32 	[%rd11], %r38;
	add.s32 	%r41, %r41, 1;
$L__BB2_8:
	setp.lt.s32 	%p6, %r41, %r13;
	@%p6 bra 	$L__BB2_6;
	add.s32 	%r39, %r39, %r2;
	setp.lt.s32 	%p7, %r39, %r12;
	@%p7 bra 	$L__BB2_3;
	bra.uni 	$L__BB2_11;
$L__BB2_10:
	add.s32 	%r39, %r39, %r2;
	setp.lt.s32 	%p3, %r39, %r12;
	@%p3 bra 	$L__BB2_10;
$L__BB2_11:
	ret;

}
	// .globl	_Z19pick_parents_kernelPiS_S_i
.visible .entry _Z19pick_parents_kernelPiS_S_i(
	.param .u64 .ptr .align 1 _Z19pick_parents_kernelPiS_S_i_param_0,
	.param .u64 .ptr .align 1 _Z19pick_parents_kernelPiS_S_i_param_1,
	.param .u64 .ptr .align 1 _Z19pick_parents_kernelPiS_S_i_param_2,
	.param .u32 _Z19pick_parents_kernelPiS_S_i_param_3
)
{
	.reg .pred 	%p<27>;
	.reg .b32 	%r<102>;
	.reg .b64 	%rd<61>;

	ld.param.u64 	%rd4, [_Z19pick_parents_kernelPiS_S_i_param_0];
	ld.param.u64 	%rd5, [_Z19pick_parents_kernelPiS_S_i_param_1];
	ld.param.u64 	%rd6, [_Z19pick_parents_kernelPiS_S_i_param_2];
	ld.param.u32 	%r8, [_Z19pick_parents_kernelPiS_S_i_param_3];
	cvta.to.global.u64 	%rd1, %rd6;
	cvta.to.global.u64 	%rd2, %rd5;
	cvta.to.global.u64 	%rd3, %rd4;
	mov.u32 	%r9, %ctaid.x;
	mov.u32 	%r10, %ntid.x;
	mov.u32 	%r11, %tid.x;
	mad.lo.s32 	%r101, %r9, %r10, %r11;
	mov.u32 	%r12, %nctaid.x;
	mul.lo.s32 	%r2, %r10, %r12;
	setp.ge.s32 	%p1, %r101, %r8;
	@%p1 bra 	$L__BB3_6;
	add.s32 	%r3, %r101, %r2;
	max.s32 	%r13, %r8, %r3;
	setp.lt.s32 	%p2, %r3, %r8;
	selp.u32 	%r14, 1, 0, %p2;
	add.s32 	%r15, %r3, %r14;
	sub.s32 	%r16, %r13, %r15;
	div.u32 	%r17, %r16, %r2;
	add.s32 	%r4, %r17, %r14;
	and.b32  	%r18, %r4, 1;
	setp.eq.b32 	%p3, %r18, 1;
	@%p3 bra 	$L__BB3_3;
	mul.lo.s32 	%r19, %r101, 7;
	mul.wide.s32 	%rd7, %r19, 4;
	add.s64 	%rd8, %rd2, %rd7;
	ld.global.u32 	%r20, [%rd8];
	mul.wide.s32 	%rd9, %r20, 4;
	add.s64 	%rd10, %rd1, %rd9;
	ld.global.u32 	%r21, [%rd10];
	setp.eq.s32 	%p4, %r21, 2147483647;
	selp.b32 	%r22, -1, %r20, %p4;
	ld.global.u32 	%r23, [%rd8+4];
	mul.wide.s32 	%rd11, %r23, 4;
	add.s64 	%rd12, %rd1, %rd11;
	ld.global.u32 	%r24, [%rd12];
	setp.lt.s32 	%p5, %r24, %r21;
	min.s32 	%r25, %r24, %r21;
	selp.b32 	%r26, %r23, %r22, %p5;
	ld.global.u32 	%r27, [%rd8+8];
	mul.wide.s32 	%rd13, %r27, 4;
	add.s64 	%rd14, %rd1, %rd13;
	ld.global.u32 	%r28, [%rd14];
	setp.lt.s32 	%p6, %r28, %r25;
	min.s32 	%r29, %r28, %r25;
	selp.b32 	%r30, %r27, %r26, %p6;
	ld.global.u32 	%r31, [%rd8+12];
	mul.wide.s32 	%rd15, %r31, 4;
	add.s64 	%rd16, %rd1, %rd15;
	ld.global.u32 	%r32, [%rd16];
	setp.lt.s32 	%p7, %r32, %r29;
	min.s32 	%r33, %r32, %r29;
	selp.b32 	%r34, %r31, %r30, %p7;
	ld.global.u32 	%r35, [%rd8+16];
	mul.wide.s32 	%rd17, %r35, 4;
	add.s64 	%rd18, %rd1, %rd17;
	ld.global.u32 	%r36, [%rd18];
	setp.lt.s32 	%p8, %r36, %r33;
	min.s32 	%r37, %r36, %r33;
	selp.b32 	%r38, %r35, %r34, %p8;
	ld.global.u32 	%r39, [%rd8+20];
	mul.wide.s32 	%rd19, %r39, 4;
	add.s64 	%rd20, %rd1, %rd19;
	ld.global.u32 	%r40, [%rd20];
	setp.lt.s32 	%p9, %r40, %r37;
	min.s32 	%r41, %r40, %r37;
	selp.b32 	%r42, %r39, %r38, %p9;
	ld.global.u32 	%r43, [%rd8+24];
	mul.wide.s32 	%rd21, %r43, 4;
	add.s64 	%rd22, %rd1, %rd21;
	ld.global.u32 	%r44, [%rd22];
	setp.lt.s32 	%p10, %r44, %r41;
	selp.b32 	%r45, %r43, %r42, %p10;
	mul.wide.s32 	%rd23, %r101, 4;
	add.s64 	%rd24, %rd3, %rd23;
	st.global.u32 	[%rd24], %r45;
	mov.u32 	%r101, %r3;
$L__BB3_3:
	setp.eq.s32 	%p11, %r4, 0;
	@%p11 bra 	$L__BB3_6;
	mul.wide.s32 	%rd43, %r2, 28;
	mul.wide.s32 	%rd59, %r2, 4;
	shl.b32 	%r99, %r2, 1;
$L__BB3_5:
	mul.lo.s32 	%r46, %r101, 7;
	mul.wide.s32 	%rd25, %r46, 4;
	add.s64 	%rd26, %rd2, %rd25;
	ld.global.u32 	%r47, [%rd26];
	mul.wide.s32 	%rd27, %r47, 4;
	add.s64 	%rd28, %rd1, %rd27;
	ld.global.u32 	%r48, [%rd28];
	setp.eq.s32 	%p12, %r48, 2147483647;
	selp.b32 	%r49, -1, %r47, %p12;
	ld.global.u32 	%r50, [%rd26+4];
	mul.wide.s32 	%rd29, %r50, 4;
	add.s64 	%rd30, %rd1, %rd29;
	ld.global.u32 	%r51, [%rd30];
	setp.lt.s32 	%p13, %r51, %r48;
	min.s32 	%r52, %r51, %r48;
	selp.b32 	%r53, %r50, %r49, %p13;
	ld.global.u32 	%r54, [%rd26+8];
	mul.wide.s32 	%rd31, %r54, 4;
	add.s64 	%rd32, %rd1, %rd31;
	ld.global.u32 	%r55, [%rd32];
	setp.lt.s32 	%p14, %r55, %r52;
	min.s32 	%r56, %r55, %r52;
	selp.b32 	%r57, %r54, %r53, %p14;
	ld.global.u32 	%r58, [%rd26+12];
	mul.wide.s32 	%rd33, %r58, 4;
	add.s64 	%rd34, %rd1, %rd33;
	ld.global.u32 	%r59, [%rd34];
	setp.lt.s32 	%p15, %r59, %r56;
	min.s32 	%r60, %r59, %r56;
	selp.b32 	%r61, %r58, %r57, %p15;
	ld.global.u32 	%r62, [%rd26+16];
	mul.wide.s32 	%rd35, %r62, 4;
	add.s64 	%rd36, %rd1, %rd35;
	ld.global.u32 	%r63, [%rd36];
	setp.lt.s32 	%p16, %r63, %r60;
	min.s32 	%r64, %r63, %r60;
	selp.b32 	%r65, %r62, %r61, %p16;
	ld.global.u32 	%r66, [%rd26+20];
	mul.wide.s32 	%rd37, %r66, 4;
	add.s64 	%rd38, %rd1, %rd37;
	ld.global.u32 	%r67, [%rd38];
	setp.lt.s32 	%p17, %r67, %r64;
	min.s32 	%r68, %r67, %r64;
	selp.b32 	%r69, %r66, %r65, %p17;
	ld.global.u32 	%r70, [%rd26+24];
	mul.wide.s32 	%rd39, %r70, 4;
	add.s64 	%rd40, %rd1, %rd39;
	ld.global.u32 	%r71, [%rd40];
	setp.lt.s32 	%p18, %r71, %r68;
	selp.b32 	%r72, %r70, %r69, %p18;
	mul.wide.s32 	%rd41, %r101, 4;
	add.s64 	%rd42, %rd3, %rd41;
	st.global.u32 	[%rd42], %r72;
	add.s64 	%rd44, %rd26, %rd43;
	ld.global.u32 	%r73, [%rd44];
	mul.wide.s32 	%rd45, %r73, 4;
	add.s64 	%rd46, %rd1, %rd45;
	ld.global.u32 	%r74, [%rd46];
	setp.eq.s32 	%p19, %r74, 2147483647;
	selp.b32 	%r75, -1, %r73, %p19;
	ld.global.u32 	%r76, [%rd44+4];
	mul.wide.s32 	%rd47, %r76, 4;
	add.s64 	%rd48, %rd1, %rd47;
	ld.global.u32 	%r77, [%rd48];
	setp.lt.s32 	%p20, %r77, %r74;
	min.s32 	%r78, %r77, %r74;
	selp.b32 	%r79, %r76, %r75, %p20;
	ld.global.u32 	%r80, [%rd44+8];
	mul.wide.s32 	%rd49, %r80, 4;
	add.s64 	%rd50, %rd1, %rd49;
	ld.global.u32 	%r81, [%rd50];
	setp.lt.s32 	%p21, %r81, %r78;
	min.s32 	%r82, %r81, %r78;
	selp.b32 	%r83, %r80, %r79, %p21;
	ld.global.u32 	%r84, [%rd44+12];
	mul.wide.s32 	%rd51, %r84, 4;
	add.s64 	%rd52, %rd1, %rd51;
	ld.global.u32 	%r85, [%rd52];
	setp.lt.s32 	%p22, %r85, %r82;
	min.s32 	%r86, %r85, %r82;
	selp.b32 	%r87, %r84, %r83, %p22;
	ld.global.u32 	%r88, [%rd44+16];
	mul.wide.s32 	%rd53, %r88, 4;
	add.s64 	%rd54, %rd1, %rd53;
	ld.global.u32 	%r89, [%rd54];
	setp.lt.s32 	%p23, %r89, %r86;
	min.s32 	%r90, %r89, %r86;
	selp.b32 	%r91, %r88, %r87, %p23;
	ld.global.u32 	%r92, [%rd44+20];
	mul.wide.s32 	%rd55, %r92, 4;
	add.s64 	%rd56, %rd1, %rd55;
	ld.global.u32 	%r93, [%rd56];
	setp.lt.s32 	%p24, %r93, %r90;
	min.s32 	%r94, %r93, %r90;
	selp.b32 	%r95, %r92, %r91, %p24;
	ld.global.u32 	%r96, [%rd44+24];
	mul.wide.s32 	%rd57, %r96, 4;
	add.s64 	%rd58, %rd1, %rd57;
	ld.global.u32 	%r97, [%rd58];
	setp.lt.s32 	%p25, %r97, %r94;
	selp.b32 	%r98, %r96, %r95, %p25;
	add.s64 	%rd60, %rd42, %rd59;
	st.global.u32 	[%rd60], %r98;
	add.s32 	%r101, %r101, %r99;
	setp.lt.s32 	%p26, %r101, %r8;
	@%p26 bra 	$L__BB3_5;
$L__BB3_6:
	ret;

}
	// .globl	_Z20stage_1_breed_kernelPiP4GeneS1_iiP3JobP17curandStateXORWOW
.visible .entry _Z20stage_1_breed_kernelPiP4GeneS1_iiP3JobP17curandStateXORWOW(
	.param .u64 .ptr .align 1 _Z20stage_1_breed_kernelPiP4GeneS1_iiP3JobP17curandStateXORWOW_param_0,
	.param .u64 .ptr .align 1 _Z20stage_1_breed_kernelPiP4GeneS1_iiP3JobP17curandStateXORWOW_param_1,
	.param .u64 .ptr .align 1 _Z20stage_1_breed_kernelPiP4GeneS1_iiP3JobP17curandStateXORWOW_param_2,
	.param .u32 _Z20stage_1_breed_kernelPiP4GeneS1_iiP3JobP17curandStateXORWOW_param_3,
	.param .u32 _Z20stage_1_breed_kernelPiP4GeneS1_iiP3JobP17curandStateXORWOW_param_4,
	.param .u64 .ptr .align 1 _Z20stage_1_breed_kernelPiP4GeneS1_iiP3JobP17curandStateXORWOW_param_5,
	.param .u64 .ptr .align 1 _Z20stage_1_breed_kernelPiP4GeneS1_iiP3JobP17curandStateXORWOW_param_6
)
{
	.local .align 16 .b8 	__local_depot4[80];
	.reg .b64 	%SP;
	.reg .b64 	%SPL;
	.reg .pred 	%p<58>;
	.reg .b32 	%r<732>;
	.reg .b64 	%rd<236>;

	mov.u64 	%SPL, __local_depot4;
	ld.param.u64 	%rd39, [_Z20stage_1_breed_kernelPiP4GeneS1_iiP3JobP17curandStateXORWOW_param_0];
	ld.param.u64 	%rd40, [_Z20stage_1_breed_kernelPiP4GeneS1_iiP3JobP17curandStateXORWOW_param_1];
	ld.param.u64 	%rd41, [_Z20stage_1_breed_kernelPiP4GeneS1_iiP3JobP17curandStateXORWOW_param_2];
	ld.param.u32 	%r246, [_Z20stage_1_breed_kernelPiP4GeneS1_iiP3JobP17curandStateXORWOW_param_3];
	ld.param.u32 	%r247, [_Z20stage_1_breed_kernelPiP4GeneS1_iiP3JobP17curandStateXORWOW_param_4];
	ld.param.u64 	%rd42, [_Z20stage_1_breed_kernelPiP4GeneS1_iiP3JobP17curandStateXORWOW_param_6];
	cvta.to.global.u64 	%rd1, %rd40;
	cvta.to.global.u64 	%rd2, %rd39;
	cvta.to.global.u64 	%rd3, %rd41;
	cvta.to.global.u64 	%rd4, %rd42;
	add.u64 	%rd5, %SPL, 0;
	mov.u32 	%r248, %ctaid.x;
	mov.u32 	%r249, %ntid.x;
	mov.u32 	%r250, %tid.x;
	mad.lo.s32 	%r651, %r248, %r249, %r250;
	mov.u32 	%r251, %nctaid.x;
	mul.lo.s32 	%r2, %r249, %r251;
	setp.ge.s32 	%p1, %r651, %r246;
	@%p1 bra 	$L__BB4_94;
	shl.b32 	%r252, %r246, 3;
	mul.hi.s32 	%r253, %r252, 1717986919;
	shr.u32 	%r254, %r253, 31;
	shr.s32 	%r255, %r253, 2;
	add.s32 	%r3, %r255, %r254;
	add.s32 	%r4, %r247, -1;
	setp.gt.s32 	%p2, %r247, 0;
	@%p2 bra 	$L__BB4_2;
	bra.uni 	$L__BB4_74;
$L__BB4_2:
	and.b32  	%r5, %r247, 7;
	and.b32  	%r6, %r247, 3;
	add.s32 	%r7, %r6, -1;
	and.b32  	%r8, %r247, 2147483640;
	and.b32  	%r9, %r247, 1;
	neg.s32 	%r10, %r8;
$L__BB4_3:
	setp.lt.s32 	%p16, %r651, %r3;
	@%p16 bra 	$L__BB4_4;
	bra.uni 	$L__BB4_62;
$L__BB4_4:
	mul.lo.s32 	%r551, %r651, %r247;
	mul.wide.s32 	%rd146, %r551, 16;
	add.s64 	%rd12, %rd3, %rd146;
	mul.wide.s32 	%rd147, %r651, 4;
	add.s64 	%rd148, %rd2, %rd147;
	ld.global.u32 	%r552, [%rd148];
	mul.lo.s32 	%r553, %r552, %r247;
	cvt.s64.s32 	%rd13, %r553;
	ld.global.u32 	%r554, [%rd148+4];
	mul.lo.s32 	%r555, %r554, %r247;
	cvt.s64.s32 	%rd14, %r555;
	mul.wide.s32 	%rd149, %r651, 48;
	add.s64 	%rd150, %rd4, %rd149;
	ld.global.v2.u32 	{%r556, %r557}, [%rd150];
	shr.u32 	%r558, %r557, 2;
	xor.b32  	%r559, %r558, %r557;
	ld.global.v2.u32 	{%r560, %r561}, [%rd150+8];
	ld.global.v2.u32 	{%r562, %r563}, [%rd150+16];
	st.global.v2.u32 	[%rd150+8], {%r561, %r562};
	shl.b32 	%r564, %r563, 4;
	shl.b32 	%r565, %r559, 1;
	xor.b32  	%r566, %r565, %r564;
	xor.b32  	%r567, %r566, %r559;
	xor.b32  	%r568, %r567, %r563;
	st.global.v2.u32 	[%rd150+16], {%r563, %r568};
	add.s32 	%r569, %r556, 362437;
	st.global.v2.u32 	[%rd150], {%r569, %r560};
	add.s32 	%r570, %r568, %r569;
	rem.u32 	%r681, %r570, %r247;
	mov.b32 	%r572, -1;
	st.local.v4.u32 	[%rd5], {%r572, %r572, %r572, %r572};
	st.local.v4.u32 	[%rd5+16], {%r572, %r572, %r572, %r572};
	st.local.v4.u32 	[%rd5+32], {%r572, %r572, %r572, %r572};
	st.local.v4.u32 	[%rd5+48], {%r572, %r572, %r572, %r572};
	st.local.v4.u32 	[%rd5+64], {%r572, %r572, %r572, %r572};
	setp.gt.s32 	%p29, %r681, 0;
	@%p29 bra 	$L__BB4_55;
$L__BB4_5:
	shl.b64 	%rd170, %rd13, 4;
	add.s64 	%rd16, %rd1, %rd170;
	setp.lt.u32 	%p35, %r4, 7;
	mov.b32 	%r695, 0;
	@%p35 bra 	$L__BB4_34;
	mov.b32 	%r679, 0;
$L__BB4_7:
	.pragma "nounroll";
	mul.wide.u32 	%rd171, %r679, 16;
	add.s64 	%rd15, %rd16, %rd171;
	ld.global.u32 	%r84, [%rd15];
	mul.wide.s32 	%rd172, %r84, 4;
	add.s64 	%rd173, %rd5, %rd172;
	ld.local.u32 	%r605, [%rd173];
	ld.global.u32 	%r85, [%rd15+4];
	setp.ge.s32 	%p36, %r605, %r85;
	@%p36 bra 	$L__BB4_9;
	mul.wide.s32 	%rd174, %r681, 16;
	add.s64 	%rd175, %rd12, %rd174;
	ld.global.u32 	%r606, [%rd15+8];
	ld.global.u32 	%r607, [%rd15+12];
	st.global.u32 	[%rd175], %r84;
	st.global.u32 	[%rd175+4], %r85;
	st.global.u32 	[%rd175+8], %r606;
	st.global.u32 	[%rd175+12], %r607;
	add.s32 	%r681, %r681, 1;
$L__BB4_9:
	ld.global.u32 	%r88, [%rd15+16];
	mul.wide.s32 	%rd176, %r88, 4;
	add.s64 	%rd177, %rd5, %rd176;
	ld.local.u32 	%r608, [%rd177];
	ld.global.u32 	%r89, [%rd15+20];
	setp.ge.s32 	%p37, %r608, %r89;
	@%p37 bra 	$L__BB4_11;
	mul.wide.s32 	%rd178, %r681, 16;
	add.s64 	%rd179, %rd12, %rd178;
	ld.global.u32 	%r609, [%rd15+24];
	ld.global.u32 	%r610, [%rd15+28];
	st.global.u32 	[%rd179], %r88;
	st.global.u32 	[%rd179+4], %r89;
	st.global.u32 	[%rd179+8], %r609;
	st.global.u32 	[%rd179+12], %r610;
	add.s32 	%r681, %r681, 1;
$L__BB4_11:
	ld.global.u32 	%r92, [%rd15+32];
	mul.wide.s32 	%rd180, %r92, 4;
	add.s64 	%rd181, %rd5, %rd180;
	ld.local.u32 	%r611, [%rd181];
	ld.global.u32 	%r93, [%rd15+36];
	setp.ge.s32 	%p38, %r611, %r93;
	@%p38 bra 	$L__BB4_13;
	mul.wide.s32 	%rd182, %r681, 16;
	add.s64 	%rd183, %rd12, %rd182;
	ld.global.u32 	%r612, [%rd15+40];
	ld.global.u32 	%r613, [%rd15+44];
	st.global.u32 	[%rd183], %r92;
	st.global.u32 	[%rd183+4], %r93;
	st.global.u32 	[%rd183+8], %r612;
	st.global.u32 	[%rd183+12], %r613;
	add.s32 	%r681, %r681, 1;
$L__BB4_13:
	ld.global.u32 	%r96, [%rd15+48];
	mul.wide.s32 	%rd184, %r96, 4;
	add.s64 	%rd185, %rd5, %rd184;
	ld.local.u32 	%r614, [%rd185];
	ld.global.u32 	%r97, [%rd15+52];
	setp.ge.s32 	%p39, %r614, %r97;
	@%p39 bra 	$L__BB4_15;
	mul.wide.s32 	%rd186, %r681, 16;
	add.s64 	%rd187, %rd12, %rd186;
	ld.global.u32 	%r615, [%rd15+56];
	ld.global.u32 	%r616, [%rd15+60];
	st.global.u32 	[%rd187], %r96;
	st.global.u32 	[%rd187+4], %r97;
	st.global.u32 	[%rd187+8], %r615;
	st.global.u32 	[%rd187+12], %r616;
	add.s32 	%r681, %r681, 1;
$L__BB4_15:
	ld.global.u32 	%r100, [%rd15+64];
	mul.wide.s32 	%rd188, %r100, 4;
	add.s64 	%rd189, %rd5, %rd188;
	ld.local.u32 	%r617, [%rd189];
	ld.global.u32 	%r101, [%rd15+68];
	setp.ge.s32 	%p40, %r617, %r101;
	@%p40 bra 	$L__BB4_17;
	mul.wide.s32 	%rd190, %r681, 16;
	add.s64 	%rd191, %rd12, %rd190;
	ld.global.u32 	%r618, [%rd15+72];
	ld.global.u32 	%r619, [%rd15+76];
	st.global.u32 	[%rd191], %r100;
	st.global.u32 	[%rd191+4], %r101;
	st.global.u32 	[%rd191+8], %r618;
	st.global.u32 	[%rd191+12], %r619;
	add.s32 	%r681, %r681, 1;
$L__BB4_17:
	ld.global.u32 	%r104, [%rd15+80];
	mul.wide.s32 	%rd192, %r104, 4;
	add.s64 	%rd193, %rd5, %rd192;
	ld.local.u32 	%r620, [%rd193];
	ld.global.u32 	%r105, [%rd15+84];
	setp.ge.s32 	%p41, %r620, %r105;
	@%p41 bra 	$L__BB4_19;
	mul.wide.s32 	%rd194, %r681, 16;
	add.s64 	%rd195, %rd12, %rd194;
	ld.global.u32 	%r621, [%rd15+88];
	ld.global.u32 	%r622, [%rd15+92];
	st.global.u32 	[%rd195], %r104;
	st.global.u32 	[%rd195+4], %r105;
	st.global.u32 	[%rd195+8], %r621;
	st.global.u32 	[%rd195+12], %r622;
	add.s32 	%r681, %r681, 1;
$L__BB4_19:
	ld.global.u32 	%r108, [%rd15+96];
	mul.wide.s32 	%rd196, %r108, 4;
	add.s64 	%rd197, %rd5, %rd196;
	ld.local.u32 	%r623, [%rd197];
	ld.global.u32 	%r109, [%rd15+100];
	setp.ge.s32 	%p42, %r623, %r109;
	@%p42 bra 	$L__BB4_21;
	mul.wide.s32 	%rd198, %r681, 16;
	add.s64 	%rd199, %rd12, %rd198;
	ld.global.u32 	%r624, [%rd15+104];
	ld.global.u32 	%r625, [%rd15+108];
	st.global.u32 	[%rd199], %r108;
	st.global.u32 	[%rd199+4], %r109;
	st.global.u32 	[%rd199+8], %r624;
	st.global.u32 	[%rd199+12], %r625;
	add.s32 	%r681, %r681, 1;
$L__BB4_21:
	ld.global.u32 	%r112, [%rd15+112];
	mul.wide.s32 	%rd200, %r112, 4;
	add.s64 	%rd201, %rd5, %rd200;
	ld.local.u32 	%r626, [%rd201];
	ld.global.u32 	%r113, [%rd15+116];
	setp.ge.s32 	%p43, %r626, %r113;
	@%p43 bra 	$L__BB4_33;
	mul.wide.s32 	%rd202, %r681, 16;
	add.s64 	%rd203, %rd12, %rd202;
	ld.global.u32 	%r627, [%rd15+120];
	ld.global.u32 	%r628, [%rd15+124];
	st.global.u32 	[%rd203], %r112;
	st.global.u32 	[%rd203+4], %r113;
	st.global.u32 	[%rd203+8], %r627;
	st.global.u32 	[%rd203+12], %r628;
	add.s32 	%r681, %r681, 1;
	bra.uni 	$L__BB4_33;
$L__BB4_23:
	ld.global.u32 	%r487, [%rd26+4];
	ld.global.u32 	%r488, [%rd26+8];
	ld.global.u32 	%r489, [%rd26+12];
	ld.global.u32 	%r490, [%rd26+20];
	ld.global.u32 	%r491, [%rd26+24];
	ld.global.u32 	%r492, [%rd26+28];
	st.global.u32 	[%rd26], %r167;
	st.global.u32 	[%rd26+4], %r490;
	st.global.u32 	[%rd26+8], %r491;
	st.global.u32 	[%rd26+12], %r492;
	st.global.u32 	[%rd26+16], %r166;
	st.global.u32 	[%rd26+20], %r487;
	st.global.u32 	[%rd26+24], %r488;
	st.global.u32 	[%rd26+28], %r489;
	ld.global.v2.u32 	{%r654, %r659}, [%rd25];
	ld.global.v2.u32 	{%r665, %r664}, [%rd25+8];
	ld.global.v2.u32 	{%r663, %r662}, [%rd25+16];
$L__BB4_24:
	shr.u32 	%r493, %r659, 2;
	xor.b32  	%r494, %r493, %r659;
	st.global.v2.u32 	[%rd25+8], {%r664, %r663};
	shl.b32 	%r495, %r662, 4;
	shl.b32 	%r496, %r494, 1;
	xor.b32  	%r497, %r496, %r495;
	xor.b32  	%r498, %r497, %r494;
	xor.b32  	%r668, %r498, %r662;
	st.global.v2.u32 	[%rd25+16], {%r662, %r668};
	add.s32 	%r660, %r654, 362437;
	st.global.v2.u32 	[%rd25], {%r660, %r665};
	add.s32 	%r499, %r668, %r660;
	rem.u32 	%r500, %r499, %r4;
	mul.wide.s32 	%rd142, %r500, 16;
	add.s64 	%rd8, %rd24, %rd142;
	ld.global.u32 	%r30, [%rd8];
	ld.global.u32 	%r31, [%rd8+16];
	setp.eq.s32 	%p25, %r30, %r31;
	@%p25 bra 	$L__BB4_26;
	ld.global.u32 	%r501, [%rd8+4];
	ld.global.u32 	%r502, [%rd8+8];
	ld.global.u32 	%r503, [%rd8+12];
	ld.global.u32 	%r504, [%rd8+20];
	ld.global.u32 	%r505, [%rd8+24];
	ld.global.u32 	%r506, [%rd8+28];
	st.global.u32 	[%rd8], %r31;
	st.global.u32 	[%rd8+4], %r504;
	st.global.u32 	[%rd8+8], %r505;
	st.global.u32 	[%rd8+12], %r506;
	st.global.u32 	[%rd8+16], %r30;
	st.global.u32 	[%rd8+20], %r501;
	st.global.u32 	[%rd8+24], %r502;
	st.global.u32 	[%rd8+28], %r503;
	ld.global.v2.u32 	{%r660, %r665}, [%rd25];
	ld.global.v2.u32 	{%r664, %r663}, [%rd25+8];
	ld.global.v2.u32 	{%r662, %r668}, [%rd25+16];
$L__BB4_26:
	shr.u32 	%r507, %r665, 2;
	xor.b32  	%r508, %r507, %r665;
	st.global.v2.u32 	[%rd25+8], {%r663, %r662};
	shl.b32 	%r509, %r668, 4;
	shl.b32 	%r510, %r508, 1;
	xor.b32  	%r511, %r510, %r509;
	xor.b32  	%r512, %r511, %r508;
	xor.b32  	%r674, %r512, %r668;
	st.global.v2.u32 	[%rd25+16], {%r668, %r674};
	add.s32 	%r666, %r660, 362437;
	st.global.v2.u32 	[%rd25], {%r666, %r664};
	add.s32 	%r513, %r674, %r666;
	rem.u32 	%r514, %r513, %r4;
	mul.wide.s32 	%rd143, %r514, 16;
	add.s64 	%rd9, %rd24, %rd143;
	ld.global.u32 	%r46, [%rd9];
	ld.global.u32 	%r47, [%rd9+16];
	setp.eq.s32 	%p26, %r46, %r47;
	@%p26 bra 	$L__BB4_28;
	ld.global.u32 	%r515, [%rd9+4];
	ld.global.u32 	%r516, [%rd9+8];
	ld.global.u32 	%r517, [%rd9+12];
	ld.global.u32 	%r518, [%rd9+20];
	ld.global.u32 	%r519, [%rd9+24];
	ld.global.u32 	%r520, [%rd9+28];
	st.global.u32 	[%rd9], %r47;
	st.global.u32 	[%rd9+4], %r518;
	st.global.u32 	[%rd9+8], %r519;
	st.global.u32 	[%rd9+12], %r520;
	st.global.u32 	[%rd9+16], %r46;
	st.global.u32 	[%rd9+20], %r515;
	st.global.u32 	[%rd9+24], %r516;
	st.global.u32 	[%rd9+28], %r517;
	ld.global.v2.u32 	{%r666, %r664}, [%rd25];
	ld.global.v2.u32 	{%r663, %r662}, [%rd25+8];
	ld.global.v2.u32 	{%r668, %r674}, [%rd25+16];
$L__BB4_28:
	shr.u32 	%r521, %r664, 2;
	xor.b32  	%r522, %r521, %r664;
	st.global.v2.u32 	[%rd25+8], {%r662, %r668};
	shl.b32 	%r523, %r674, 4;
	shl.b32 	%r524, %r522, 1;
	xor.b32  	%r525, %r524, %r523;
	xor.b32  	%r526, %r525, %r522;
	xor.b32  	%r673, %r526, %r674;
	st.global.v2.u32 	[%rd25+16], {%r674, %r673};
	add.s32 	%r672, %r666, 362437;
	st.global.v2.u32 	[%rd25], {%r672, %r663};
	add.s32 	%r527, %r673, %r672;
	rem.u32 	%r528, %r527, %r4;
	mul.wide.s32 	%rd144, %r528, 16;
	add.s64 	%rd10, %rd24, %rd144;
	ld.global.u32 	%r62, [%rd10];
	ld.global.u32 	%r63, [%rd10+16];
	setp.eq.s32 	%p27, %r62, %r63;
	@%p27 bra 	$L__BB4_30;
	ld.global.u32 	%r529, [%rd10+4];
	ld.global.u32 	%r530, [%rd10+8];
	ld.global.u32 	%r531, [%rd10+12];
	ld.global.u32 	%r532, [%rd10+20];
	ld.global.u32 	%r533, [%rd10+24];
	ld.global.u32 	%r534, [%rd10+28];
	st.global.u32 	[%rd10], %r63;
	st.global.u32 	[%rd10+4], %r532;
	st.global.u32 	[%rd10+8], %r533;
	st.global.u32 	[%rd10+12], %r534;
	st.global.u32 	[%rd10+16], %r62;
	st.global.u32 	[%rd10+20], %r529;
	st.global.u32 	[%rd10+24], %r530;
	st.global.u32 	[%rd10+28], %r531;
	ld.global.v2.u32 	{%r672, %r663}, [%rd25];
	ld.global.v2.u32 	{%r662, %r668}, [%rd25+8];
	ld.global.v2.u32 	{%r674, %r673}, [%rd25+16];
$L__BB4_30:
	shr.u32 	%r535, %r663, 2;
	xor.b32  	%r536, %r535, %r663;
	st.global.v2.u32 	[%rd25+8], {%r668, %r674};
	shl.b32 	%r537, %r673, 4;
	shl.b32 	%r538, %r536, 1;
	xor.b32  	%r539, %r538, %r537;
	xor.b32  	%r540, %r539, %r536;
	xor.b32  	%r541, %r540, %r673;
	st.global.v2.u32 	[%rd25+16], {%r673, %r541};
	add.s32 	%r542, %r672, 362437;
	st.global.v2.u32 	[%rd25], {%r542, %r662};
	add.s32 	%r543, %r541, %r542;
	rem.u32 	%r544, %r543, %r4;
	mul.wide.s32 	%rd145, %r544, 16;
	add.s64 	%rd11, %rd24, %rd145;
	ld.global.u32 	%r76, [%rd11];
	ld.global.u32 	%r77, [%rd11+16];
	setp.eq.s32 	%p28, %r76, %r77;
	@%p28 bra 	$L__BB4_32;
	ld.global.u32 	%r545, [%rd11+4];
	ld.global.u32 	%r546, [%rd11+8];
	ld.global.u32 	%r547, [%rd11+12];
	ld.global.u32 	%r548, [%rd11+20];
	ld.global.u32 	%r549, [%rd11+24];
	ld.global.u32 	%r550, [%rd11+28];
	st.global.u32 	[%rd11], %r77;
	st.global.u32 	[%rd11+4], %r548;
	st.global.u32 	[%rd11+8], %r549;
	st.global.u32 	[%rd11+12], %r550;
	st.global.u32 	[%rd11+16], %r76;
	st.global.u32 	[%rd11+20], %r545;
	st.global.u32 	[%rd11+24], %r546;
	st.global.u32 	[%rd11+28], %r547;
$L__BB4_32:
	add.s32 	%r651, %r651, %r2;
	setp.lt.s32 	%p57, %r651, %r246;
	@%p57 bra 	$L__BB4_3;
	bra.uni 	$L__BB4_94;
$L__BB4_33:
	add.s32 	%r679, %r679, 8;
	setp.eq.s32 	%p44, %r679, %r8;
	mov.u32 	%r695, %r8;
	@%p44 bra 	$L__BB4_34;
	bra.uni 	$L__BB4_7;
$L__BB4_34:
	setp.eq.s32 	%p45, %r5, 0;
	@%p45 bra 	$L__BB4_32;
	add.s32 	%r629, %r5, -1;
	setp.lt.u32 	%p46, %r629, 3;
	@%p46 bra 	$L__BB4_45;
	mul.wide.u32 	%rd204, %r695, 16;
	add.s64 	%rd17, %rd16, %rd204;
	ld.global.u32 	%r120, [%rd17];
	mul.wide.s32 	%rd205, %r120, 4;
	add.s64 	%rd206, %rd5, %rd205;
	ld.local.u32 	%r630, [%rd206];
	ld.global.u32 	%r121, [%rd17+4];
	setp.ge.s32 	%p47, %r630, %r121;
	@%p47 bra 	$L__BB4_38;
	mul.wide.s32 	%rd207, %r681, 16;
	add.s64 	%rd208, %rd12, %rd207;
	ld.global.u32 	%r631, [%rd17+8];
	ld.global.u32 	%r632, [%rd17+12];
	st.global.u32 	[%rd208], %r120;
	st.global.u32 	[%rd208+4], %r121;
	st.global.u32 	[%rd208+8], %r631;
	st.global.u32 	[%rd208+12], %r632;
	add.s32 	%r681, %r681, 1;
$L__BB4_38:
	ld.global.u32 	%r124, [%rd17+16];
	mul.wide.s32 	%rd209, %r124, 4;
	add.s64 	%rd210, %rd5, %rd209;
	ld.local.u32 	%r633, [%rd210];
	ld.global.u32 	%r125, [%rd17+20];
	setp.ge.s32 	%p48, %r633, %r125;
	@%p48 bra 	$L__BB4_40;
	mul.wide.s32 	%rd211, %r681, 16;
	add.s64 	%rd212, %rd12, %rd211;
	ld.global.u32 	%r634, [%rd17+24];
	ld.global.u32 	%r635, [%rd17+28];
	st.global.u32 	[%rd212], %r124;
	st.global.u32 	[%rd212+4], %r125;
	st.global.u32 	[%rd212+8], %r634;
	st.global.u32 	[%rd212+12], %r635;
	add.s32 	%r681, %r681, 1;
$L__BB4_40:
	ld.global.u32 	%r128, [%rd17+32];
	mul.wide.s32 	%rd213, %r128, 4;
	add.s64 	%rd214, %rd5, %rd213;
	ld.local.u32 	%r636, [%rd214];
	ld.global.u32 	%r129, [%rd17+36];
	setp.ge.s32 	%p49, %r636, %r129;
	@%p49 bra 	$L__BB4_42;
	mul.wide.s32 	%rd215, %r681, 16;
	add.s64 	%rd216, %rd12, %rd215;
	ld.global.u32 	%r637, [%rd17+40];
	ld.global.u32 	%r638, [%rd17+44];
	st.global.u32 	[%rd216], %r128;
	st.global.u32 	[%rd216+4], %r129;
	st.global.u32 	[%rd216+8], %r637;
	st.global.u32 	[%rd216+12], %r638;
	add.s32 	%r681, %r681, 1;
$L__BB4_42:
	ld.global.u32 	%r132, [%rd17+48];
	mul.wide.s32 	%rd217, %r132, 4;
	add.s64 	%rd218, %rd5, %rd217;
	ld.local.u32 	%r639, [%rd218];
	ld.global.u32 	%r133, [%rd17+52];
	setp.ge.s32 	%p50, %r639, %r133;
	@%p50 bra 	$L__BB4_44;
	mul.wide.s32 	%rd219, %r681, 16;
	add.s64 	%rd220, %rd12, %rd219;
	ld.global.u32 	%r640, [%rd17+56];
	ld.global.u32 	%r641, [%rd17+60];
	st.global.u32 	[%rd220], %r132;
	st.global.u32 	[%rd220+4], %r133;
	st.global.u32 	[%rd220+8], %r640;
	st.global.u32 	[%rd220+12], %r641;
	add.s32 	%r681, %r681, 1;
$L__BB4_44:
	add.s32 	%r695, %r695, 4;
$L__BB4_45:
	setp.eq.s32 	%p51, %r6, 0;
	@%p51 bra 	$L__BB4_32;
	setp.eq.s32 	%p52, %r7, 0;
	@%p52 bra 	$L__BB4_52;
	mul.wide.u32 	%rd221, %r695, 16;
	add.s64 	%rd18, %rd16, %rd221;
	ld.global.u32 	%r139, [%rd18];
	mul.wide.s32 	%rd222, %r139, 4;
	add.s64 	%rd223, %rd5, %rd222;
	ld.local.u32 	%r642, [%rd223];
	ld.global.u32 	%r140, [%rd18+4];
	setp.ge.s32 	%p53, %r642, %r140;
	@%p53 bra 	$L__BB4_49;
	mul.wide.s32 	%rd224, %r681, 16;
	add.s64 	%rd225, %rd12, %rd224;
	ld.global.u32 	%r643, [%rd18+8];
	ld.global.u32 	%r644, [%rd18+12];
	st.global.u32 	[%rd225], %r139;
	st.global.u32 	[%rd225+4], %r140;
	st.global.u32 	[%rd225+8], %r643;
	st.global.u32 	[%rd225+12], %r644;
	add.s32 	%r681, %r681, 1;
$L__BB4_49:
	ld.global.u32 	%r143, [%rd18+16];
	mul.wide.s32 	%rd226, %r143, 4;
	add.s64 	%rd227, %rd5, %rd226;
	ld.local.u32 	%r645, [%rd227];
	ld.global.u32 	%r144, [%rd18+20];
	setp.ge.s32 	%p54, %r645, %r144;
	@%p54 bra 	$L__BB4_51;
	mul.wide.s32 	%rd228, %r681, 16;
	add.s64 	%rd229, %rd12, %rd228;
	ld.global.u32 	%r646, [%rd18+24];
	ld.global.u32 	%r647, [%rd18+28];
	st.global.u32 	[%rd229], %r143;
	st.global.u32 	[%rd229+4], %r144;
	st.global.u32 	[%rd229+8], %r646;
	st.global.u32 	[%rd229+12], %r647;
	add.s32 	%r681, %r681, 1;
$L__BB4_51:
	add.s32 	%r695, %r695, 2;
$L__BB4_52:
	setp.eq.s32 	%p55, %r9, 0;
	@%p55 bra 	$L__BB4_32;
	mul.wide.u32 	%rd230, %r695, 16;
	add.s64 	%rd19, %rd16, %rd230;
	ld.global.u32 	%r150, [%rd19];
	mul.wide.s32 	%rd231, %r150, 4;
	add.s64 	%rd232, %rd5, %rd231;
	ld.local.u32 	%r648, [%rd232];
	ld.global.u32 	%r151, [%rd19+4];
	setp.ge.s32 	%p56, %r648, %r151;
	@%p56 bra 	$L__BB4_32;
	mul.wide.s32 	%rd233, %r681, 16;
	add.s64 	%rd234, %rd12, %rd233;
	ld.global.u32 	%r649, [%rd19+8];
	ld.global.u32 	%r650, [%rd19+12];
	st.global.u32 	[%rd234], %r150;
	st.global.u32 	[%rd234+4], %r151;
	st.global.u32 	[%rd234+8], %r649;
	st.global.u32 	[%rd234+12], %r650;
	bra.uni 	$L__BB4_32;
$L__BB4_55:
	shl.b64 	%rd151, %rd14, 4;
	add.s64 	%rd20, %rd1, %rd151;
	and.b32  	%r152, %r681, 3;
	setp.lt.u32 	%p30, %r681, 4;
	mov.b32 	%r701, 0;
	@%p30 bra 	$L__BB4_58;
	mov.b32 	%r678, 0;
$L__BB4_57:
	mul.wide.u32 	%rd152, %r678, 16;
	add.s64 	%rd153, %rd20, %rd152;
	ld.global.u32 	%r575, [%rd153];
	ld.global.u32 	%r576, [%rd153+4];
	add.s64 	%rd154, %rd12, %rd152;
	ld.global.u32 	%r577, [%rd153+8];
	ld.global.u32 	%r578, [%rd153+12];
	st.global.u32 	[%rd154], %r575;
	st.global.u32 	[%rd154+4], %r576;
	st.global.u32 	[%rd154+8], %r577;
	st.global.u32 	[%rd154+12], %r578;
	mul.wide.s32 	%rd155, %r575, 4;
	add.s64 	%rd156, %rd5, %rd155;
	st.local.u32 	[%rd156], %r576;
	ld.global.u32 	%r579, [%rd153+16];
	ld.global.u32 	%r580, [%rd153+20];
	ld.global.u32 	%r581, [%rd153+24];
	ld.global.u32 	%r582, [%rd153+28];
	st.global.u32 	[%rd154+16], %r579;
	st.global.u32 	[%rd154+20], %r580;
	st.global.u32 	[%rd154+24], %r581;
	st.global.u32 	[%rd154+28], %r582;
	mul.wide.s32 	%rd157, %r579, 4;
	add.s64 	%rd158, %rd5, %rd157;
	st.local.u32 	[%rd158], %r580;
	ld.global.u32 	%r583, [%rd153+32];
	ld.global.u32 	%r584, [%rd153+36];
	ld.global.u32 	%r585, [%rd153+40];
	ld.global.u32 	%r586, [%rd153+44];
	st.global.u32 	[%rd154+32], %r583;
	st.global.u32 	[%rd154+36], %r584;
	st.global.u32 	[%rd154+40], %r585;
	st.global.u32 	[%rd154+44], %r586;
	mul.wide.s32 	%rd159, %r583, 4;
	add.s64 	%rd160, %rd5, %rd159;
	st.local.u32 	[%rd160], %r584;
	ld.global.u32 	%r587, [%rd153+48];
	ld.global.u32 	%r588, [%rd153+52];
	ld.global.u32 	%r589, [%rd153+56];
	ld.global.u32 	%r590, [%rd153+60];
	st.global.u32 	[%rd154+48], %r587;
	st.global.u32 	[%rd154+52], %r588;
	st.global.u32 	[%rd154+56], %r589;
	st.global.u32 	[%rd154+60], %r590;
	mul.wide.s32 	%rd161, %r587, 4;
	add.s64 	%rd162, %rd5, %rd161;
	st.local.u32 	[%rd162], %r588;
	add.s32 	%r678, %r678, 4;
	and.b32  	%r701, %r681, 2147483644;
	setp.eq.s32 	%p31, %r678, %r701;
	@%p31 bra 	$L__BB4_58;
	bra.uni 	$L__BB4_57;
$L__BB4_58:
	setp.eq.s32 	%p32, %r152, 0;
	@%p32 bra 	$L__BB4_5;
	mul.wide.u32 	%rd163, %r701, 16;
	add.s64 	%rd21, %rd20, %rd163;
	ld.global.u32 	%r591, [%rd21];
	ld.global.u32 	%r592, [%rd21+4];
	add.s64 	%rd22, %rd12, %rd163;
	ld.global.u32 	%r593, [%rd21+8];
	ld.global.u32 	%r594, [%rd21+12];
	st.global.u32 	[%rd22], %r591;
	st.global.u32 	[%rd22+4], %r592;
	st.global.u32 	[%rd22+8], %r593;
	st.global.u32 	[%rd22+12], %r594;
	mul.wide.s32 	%rd164, %r591, 4;
	add.s64 	%rd165, %rd5, %rd164;
	st.local.u32 	[%rd165], %r592;
	setp.eq.s32 	%p33, %r152, 1;
	@%p33 bra 	$L__BB4_5;
	ld.global.u32 	%r595, [%rd21+16];
	ld.global.u32 	%r596, [%rd21+20];
	ld.global.u32 	%r597, [%rd21+24];
	ld.global.u32 	%r598, [%rd21+28];
	st.global.u32 	[%rd22+16], %r595;
	st.global.u32 	[%rd22+20], %r596;
	st.global.u32 	[%rd22+24], %r597;
	st.global.u32 	[%rd22+28], %r598;
	mul.wide.s32 	%rd166, %r595, 4;
	add.s64 	%rd167, %rd5, %rd166;
	st.local.u32 	[%rd167], %r596;
	setp.eq.s32 	%p34, %r152, 2;
	@%p34 bra 	$L__BB4_5;
	ld.global.u32 	%r599, [%rd21+32];
	ld.global.u32 	%r600, [%rd21+36];
	ld.global.u32 	%r601, [%rd21+40];
	ld.global.u32 	%r602, [%rd21+44];
	st.global.u32 	[%rd22+32], %r599;
	st.global.u32 	[%rd22+36], %r600;
	st.global.u32 	[%rd22+40], %r601;
	st.global.u32 	[%rd22+44], %r602;
	mul.wide.s32 	%rd168, %r599, 4;
	add.s64 	%rd169, %rd5, %rd168;
	st.local.u32 	[%rd169], %r600;
	bra.uni 	$L__BB4_5;
$L__BB4_62:
	setp.lt.u32 	%p17, %r4, 7;
	mul.lo.s32 	%r154, %r651, %r247;
	mul.wide.s32 	%rd74, %r651, 4;
	add.s64 	%rd23, %rd2, %rd74;
	mov.b32 	%r703, 0;
	@%p17 bra 	$L__BB4_65;
	mov.b64 	%rd235, 0;
	mov.u32 	%r652, %r154;
	mov.u32 	%r653, %r10;
$L__BB4_64:
	.pragma "nounroll";
	cvt.u32.u64 	%r382, %rd235;
	mul.wide.s32 	%rd76, %r652, 16;
	add.s64 	%rd77, %rd3, %rd76;
	ld.global.u32 	%r383, [%rd23];
	mad.lo.s32 	%r384, %r383, %r247, %r382;
	mul.wide.s32 	%rd78, %r384, 16;
	add.s64 	%rd79, %rd1, 124;
	add.s64 	%rd80, %rd79, %rd78;
	ld.global.u32 	%r385, [%rd80+-124];
	ld.global.u32 	%r386, [%rd80+-120];
	ld.global.u32 	%r387, [%rd80+-116];
	ld.global.u32 	%r388, [%rd80+-112];
	st.global.u32 	[%rd77], %r385;
	st.global.u32 	[%rd77+4], %r386;
	st.global.u32 	[%rd77+8], %r387;
	st.global.u32 	[%rd77+12], %r388;
	ld.global.u32 	%r389, [%rd23];
	mul.lo.s32 	%r390, %r389, %r247;
	cvt.s64.s32 	%rd81, %r390;
	add.s64 	%rd82, %rd235, %rd81;
	shl.b64 	%rd83, %rd82, 4;
	add.s64 	%rd84, %rd79, %rd83;
	ld.global.u32 	%r391, [%rd84+-108];
	ld.global.u32 	%r392, [%rd84+-104];
	ld.global.u32 	%r393, [%rd84+-100];
	ld.global.u32 	%r394, [%rd84+-96];
	st.global.u32 	[%rd77+16], %r391;
	st.global.u32 	[%rd77+20], %r392;
	st.global.u32 	[%rd77+24], %r393;
	st.global.u32 	[%rd77+28], %r394;
	ld.global.u32 	%r395, [%rd23];
	mul.lo.s32 	%r396, %r395, %r247;
	cvt.s64.s32 	%rd85, %r396;
	add.s64 	%rd86, %rd235, %rd85;
	shl.b64 	%rd87, %rd86, 4;
	add.s64 	%rd88, %rd79, %rd87;
	ld.global.u32 	%r397, [%rd88+-92];
	ld.global.u32 	%r398, [%rd88+-88];
	ld.global.u32 	%r399, [%rd88+-84];
	ld.global.u32 	%r400, [%rd88+-80];
	st.global.u32 	[%rd77+32], %r397;
	st.global.u32 	[%rd77+36], %r398;
	st.global.u32 	[%rd77+40], %r399;
	st.global.u32 	[%rd77+44], %r400;
	ld.global.u32 	%r401, [%rd23];
	mul.lo.s32 	%r402, %r401, %r247;
	cvt.s64.s32 	%rd89, %r402;
	add.s64 	%rd90, %rd235, %rd89;
	shl.b64 	%rd91, %rd90, 4;
	add.s64 	%rd92, %rd79, %rd91;
	ld.global.u32 	%r403, [%rd92+-76];
	ld.global.u32 	%r404, [%rd92+-72];
	ld.global.u32 	%r405, [%rd92+-68];
	ld.global.u32 	%r406, [%rd92+-64];
	st.global.u32 	[%rd77+48], %r403;
	st.global.u32 	[%rd77+52], %r404;
	st.global.u32 	[%rd77+56], %r405;
	st.global.u32 	[%rd77+60], %r406;
	ld.global.u32 	%r407, [%rd23];
	mul.lo.s32 	%r408, %r407, %r247;
	cvt.s64.s32 	%rd93, %r408;
	add.s64 	%rd94, %rd235, %rd93;
	shl.b64 	%rd95, %rd94, 4;
	add.s64 	%rd96, %rd79, %rd95;
	ld.global.u32 	%r409, [%rd96+-60];
	ld.global.u32 	%r410, [%rd96+-56];
	ld.global.u32 	%r411, [%rd96+-52];
	ld.global.u32 	%r412, [%rd96+-48];
	st.global.u32 	[%rd77+64], %r409;
	st.global.u32 	[%rd77+68], %r410;
	st.global.u32 	[%rd77+72], %r411;
	st.global.u32 	[%rd77+76], %r412;
	ld.global.u32 	%r413, [%rd23];
	mul.lo.s32 	%r414, %r413, %r247;
	cvt.s64.s32 	%rd97, %r414;
	add.s64 	%rd98, %rd235, %rd97;
	shl.b64 	%rd99, %rd98, 4;
	add.s64 	%rd100, %rd79, %rd99;
	ld.global.u32 	%r415, [%rd100+-44];
	ld.global.u32 	%r416, [%rd100+-40];
	ld.global.u32 	%r417, [%rd100+-36];
	ld.global.u32 	%r418, [%rd100+-32];
	st.global.u32 	[%rd77+80], %r415;
	st.global.u32 	[%rd77+84], %r416;
	st.global.u32 	[%rd77+88], %r417;
	st.global.u32 	[%rd77+92], %r418;
	ld.global.u32 	%r419, [%rd23];
	mul.lo.s32 	%r420, %r419, %r247;
	cvt.s64.s32 	%rd101, %r420;
	add.s64 	%rd102, %rd235, %rd101;
	shl.b64 	%rd103, %rd102, 4;
	add.s64 	%rd104, %rd79, %rd103;
	ld.global.u32 	%r421, [%rd104+-28];
	ld.global.u32 	%r422, [%rd104+-24];
	ld.global.u32 	%r423, [%rd104+-20];
	ld.global.u32 	%r424, [%rd104+-16];
	st.global.u32 	[%rd77+96], %r421;
	st.global.u32 	[%rd77+100], %r422;
	st.global.u32 	[%rd77+104], %r423;
	st.global.u32 	[%rd77+108], %r424;
	ld.global.u32 	%r425, [%rd23];
	mul.lo.s32 	%r426, %r425, %r247;
	cvt.s64.s32 	%rd105, %r426;
	add.s64 	%rd106, %rd235, %rd105;
	shl.b64 	%rd107, %rd106, 4;
	add.s64 	%rd108, %rd79, %rd107;
	ld.global.u32 	%r427, [%rd108+-12];
	ld.global.u32 	%r428, [%rd108+-8];
	ld.global.u32 	%r429, [%rd108+-4];
	ld.global.u32 	%r430, [%rd108];
	st.global.u32 	[%rd77+112], %r427;
	st.global.u32 	[%rd77+116], %r428;
	st.global.u32 	[%rd77+120], %r429;
	st.global.u32 	[%rd77+124], %r430;
	add.s64 	%rd235, %rd235, 8;
	add.s32 	%r653, %r653, 8;
	add.s32 	%r652, %r652, 8;
	setp.eq.s32 	%p18, %r653, 0;
	mov.u32 	%r703, %r8;
	@%p18 bra 	$L__BB4_65;
	bra.uni 	$L__BB4_64;
$L__BB4_65:
	setp.eq.s32 	%p19, %r5, 0;
	@%p19 bra 	$L__BB4_73;
	add.s32 	%r431, %r5, -1;
	setp.lt.u32 	%p20, %r431, 3;
	@%p20 bra 	$L__BB4_68;
	add.s32 	%r432, %r703, %r154;
	mul.wide.s32 	%rd109, %r432, 16;
	add.s64 	%rd110, %rd3, %rd109;
	ld.global.u32 	%r433, [%rd23];
	mad.lo.s32 	%r434, %r433, %r247, %r703;
	mul.wide.s32 	%rd111, %r434, 16;
	add.s64 	%rd112, %rd1, %rd111;
	ld.global.u32 	%r435, [%rd112];
	ld.global.u32 	%r436, [%rd112+4];
	ld.global.u32 	%r437, [%rd112+8];
	ld.global.u32 	%r438, [%rd112+12];
	st.global.u32 	[%rd110], %r435;
	st.global.u32 	[%rd110+4], %r436;
	st.global.u32 	[%rd110+8], %r437;
	st.global.u32 	[%rd110+12], %r438;
	ld.global.u32 	%r439, [%rd23];
	mul.lo.s32 	%r440, %r439, %r247;
	cvt.s64.s32 	%rd113, %r440;
	cvt.u64.u32 	%rd114, %r703;
	add.s64 	%rd115, %rd113, %rd114;
	shl.b64 	%rd116, %rd115, 4;
	add.s64 	%rd117, %rd1, %rd116;
	ld.global.u32 	%r441, [%rd117+16];
	ld.global.u32 	%r442, [%rd117+20];
	ld.global.u32 	%r443, [%rd117+24];
	ld.global.u32 	%r444, [%rd117+28];
	st.global.u32 	[%rd110+16], %r441;
	st.global.u32 	[%rd110+20], %r442;
	st.global.u32 	[%rd110+24], %r443;
	st.global.u32 	[%rd110+28], %r444;
	ld.global.u32 	%r445, [%rd23];
	mul.lo.s32 	%r446, %r445, %r247;
	cvt.s64.s32 	%rd118, %r446;
	add.s64 	%rd119, %rd118, %rd114;
	shl.b64 	%rd120, %rd119, 4;
	add.s64 	%rd121, %rd1, %rd120;
	ld.global.u32 	%r447, [%rd121+32];
	ld.global.u32 	%r448, [%rd121+36];
	ld.global.u32 	%r449, [%rd121+40];
	ld.global.u32 	%r450, [%rd121+44];
	st.global.u32 	[%rd110+32], %r447;
	st.global.u32 	[%rd110+36], %r448;
	st.global.u32 	[%rd110+40], %r449;
	st.global.u32 	[%rd110+44], %r450;
	ld.global.u32 	%r451, [%rd23];
	mul.lo.s32 	%r452, %r451, %r247;
	cvt.s64.s32 	%rd122, %r452;
	add.s64 	%rd123, %rd122, %rd114;
	shl.b64 	%rd124, %rd123, 4;
	add.s64 	%rd125, %rd1, %rd124;
	ld.global.u32 	%r453, [%rd125+48];
	ld.global.u32 	%r454, [%rd125+52];
	ld.global.u32 	%r455, [%rd125+56];
	ld.global.u32 	%r456, [%rd125+60];
	st.global.u32 	[%rd110+48], %r453;
	st.global.u32 	[%rd110+52], %r454;
	st.global.u32 	[%rd110+56], %r455;
	st.global.u32 	[%rd110+60], %r456;
	add.s32 	%r703, %r703, 4;
$L__BB4_68:
	setp.eq.s32 	%p21, %r6, 0;
	@%p21 bra 	$L__BB4_73;
	setp.eq.s32 	%p22, %r7, 0;
	@%p22 bra 	$L__BB4_71;
	add.s32 	%r457, %r703, %r154;
	mul.wide.s32 	%rd126, %r457, 16;
	add.s64 	%rd127, %rd3, %rd126;
	ld.global.u32 	%r458, [%rd23];
	mad.lo.s32 	%r459, %r458, %r247, %r703;
	mul.wide.s32 	%rd128, %r459, 16;
	add.s64 	%rd129, %rd1, %rd128;
	ld.global.u32 	%r460, [%rd129];
	ld.global.u32 	%r461, [%rd129+4];
	ld.global.u32 	%r462, [%rd129+8];
	ld.global.u32 	%r463, [%rd129+12];
	st.global.u32 	[%rd127], %r460;
	st.global.u32 	[%rd127+4], %r461;
	st.global.u32 	[%rd127+8], %r462;
	st.global.u32 	[%rd127+12], %r463;
	ld.global.u32 	%r464, [%rd23];
	mul.lo.s32 	%r465, %r464, %r247;
	cvt.s64.s32 	%rd130, %r465;
	cvt.u64.u32 	%rd131, %r703;
	add.s64 	%rd132, %rd130, %rd131;
	shl.b64 	%rd133, %rd132, 4;
	add.s64 	%rd134, %rd1, %rd133;
	ld.global.u32 	%r466, [%rd134+16];
	ld.global.u32 	%r467, [%rd134+20];
	ld.global.u32 	%r468, [%rd134+24];
	ld.global.u32 	%r469, [%rd134+28];
	st.global.u32 	[%rd127+16], %r466;
	st.global.u32 	[%rd127+20], %r467;
	st.global.u32 	[%rd127+24], %r468;
	st.global.u32 	[%rd127+28], %r469;
	add.s32 	%r703, %r703, 2;
$L__BB4_71:
	setp.eq.s32 	%p23, %r9, 0;
	@%p23 bra 	$L__BB4_73;
	add.s32 	%r470, %r703, %r154;
	mul.wide.s32 	%rd135, %r470, 16;
	add.s64 	%rd136, %rd3, %rd135;
	ld.global.u32 	%r471, [%rd23];
	mad.lo.s32 	%r472, %r471, %r247, %r703;
	mul.wide.s32 	%rd137, %r472, 16;
	add.s64 	%rd138, %rd1, %rd137;
	ld.global.u32 	%r473, [%rd138];
	ld.global.u32 	%r474, [%rd138+4];
	ld.global.u32 	%r475, [%rd138+8];
	ld.global.u32 	%r476, [%rd138+12];
	st.global.u32 	[%rd136], %r473;
	st.global.u32 	[%rd136+4], %r474;
	st.global.u32 	[%rd136+8], %r475;
	st.global.u32 	[%rd136+12], %r476;
$L__BB4_73:
	mul.wide.s32 	%rd139, %r154, 16;
	add.s64 	%rd24, %rd3, %rd139;
	mul.wide.s32 	%rd140, %r651, 48;
	add.s64 	%rd25, %rd4, %rd140;
	ld.global.v2.u32 	{%r477, %r478}, [%rd25];
	shr.u32 	%r479, %r478, 2;
	xor.b32  	%r480, %r479, %r478;
	ld.global.v2.u32 	{%r659, %r665}, [%rd25+8];
	ld.global.v2.u32 	{%r664, %r663}, [%rd25+16];
	st.global.v2.u32 	[%rd25+8], {%r665, %r664};
	shl.b32 	%r481, %r663, 4;
	shl.b32 	%r482, %r480, 1;
	xor.b32  	%r483, %r482, %r481;
	xor.b32  	%r484, %r483, %r480;
	xor.b32  	%r662, %r484, %r663;
	st.global.v2.u32 	[%rd25+16], {%r663, %r662};
	add.s32 	%r654, %r477, 362437;
	st.global.v2.u32 	[%rd25], {%r654, %r659};
	add.s32 	%r485, %r662, %r654;
	rem.u32 	%r486, %r485, %r4;
	mul.wide.s32 	%rd141, %r486, 16;
	add.s64 	%rd26, %rd24, %rd141;
	ld.global.u32 	%r166, [%rd26];
	ld.global.u32 	%r167, [%rd26+16];
	setp.eq.s32 	%p24, %r166, %r167;
	@%p24 bra 	$L__BB4_24;
	bra.uni 	$L__BB4_23;
$L__BB4_74:
	setp.ge.s32 	%p3, %r651, %r3;
	@%p3 bra 	$L__BB4_83;
	mul.lo.s32 	%r331, %r651, %r247;
	cvt.s64.s32 	%rd27, %r331;
	mul.wide.s32 	%rd51, %r651, 4;
	add.s64 	%rd52, %rd2, %rd51;
	ld.global.u32 	%r332, [%rd52+4];
	mul.lo.s32 	%r333, %r332, %r247;
	cvt.s64.s32 	%rd28, %r333;
	mul.wide.s32 	%rd53, %r651, 48;
	add.s64 	%rd54, %rd4, %rd53;
	ld.global.v2.u32 	{%r334, %r335}, [%rd54];
	shr.u32 	%r336, %r335, 2;
	xor.b32  	%r337, %r336, %r335;
	ld.global.v2.u32 	{%r338, %r339}, [%rd54+8];
	ld.global.v2.u32 	{%r340, %r341}, [%rd54+16];
	st.global.v2.u32 	[%rd54+8], {%r339, %r340};
	shl.b32 	%r342, %r341, 4;
	shl.b32 	%r343, %r337, 1;
	xor.b32  	%r344, %r343, %r342;
	xor.b32  	%r345, %r344, %r337;
	xor.b32  	%r346, %r345, %r341;
	st.global.v2.u32 	[%rd54+16], {%r341, %r346};
	add.s32 	%r347, %r334, 362437;
	st.global.v2.u32 	[%rd54], {%r347, %r338};
	add.s32 	%r348, %r346, %r347;
	rem.u32 	%r169, %r348, %r247;
	mov.b32 	%r350, -1;
	st.local.v4.u32 	[%rd5], {%r350, %r350, %r350, %r350};
	st.local.v4.u32 	[%rd5+16], {%r350, %r350, %r350, %r350};
	st.local.v4.u32 	[%rd5+32], {%r350, %r350, %r350, %r350};
	st.local.v4.u32 	[%rd5+48], {%r350, %r350, %r350, %r350};
	st.local.v2.u32 	[%rd5+64], {%r350, %r350};
	st.local.u32 	[%rd5+72], %r350;
	setp.lt.s32 	%p9, %r169, 1;
	@%p9 bra 	$L__BB4_93;
	shl.b64 	%rd55, %rd28, 4;
	add.s64 	%rd29, %rd1, %rd55;
	and.b32  	%r170, %r169, 3;
	setp.lt.u32 	%p10, %r169, 4;
	mov.b32 	%r706, 0;
	@%p10 bra 	$L__BB4_79;
	and.b32  	%r706, %r169, 2147483644;
	mov.b32 	%r707, 0;
$L__BB4_78:
	cvt.u64.u32 	%rd56, %r707;
	mul.wide.u32 	%rd57, %r707, 16;
	add.s64 	%rd58, %rd29, %rd57;
	ld.global.u32 	%r353, [%rd58];
	ld.global.u32 	%r354, [%rd58+4];
	add.s64 	%rd59, %rd27, %rd56;
	shl.b64 	%rd60, %rd59, 4;
	add.s64 	%rd61, %rd3, %rd60;
	ld.global.u32 	%r355, [%rd58+8];
	ld.global.u32 	%r356, [%rd58+12];
	st.global.u32 	[%rd61], %r353;
	st.global.u32 	[%rd61+4], %r354;
	st.global.u32 	[%rd61+8], %r355;
	st.global.u32 	[%rd61+12], %r356;
	mul.wide.s32 	%rd62, %r353, 4;
	add.s64 	%rd63, %rd5, %rd62;
	st.local.u32 	[%rd63], %r354;
	ld.global.u32 	%r357, [%rd58+16];
	ld.global.u32 	%r358, [%rd58+20];
	ld.global.u32 	%r359, [%rd58+24];
	ld.global.u32 	%r360, [%rd58+28];
	st.global.u32 	[%rd61+16], %r357;
	st.global.u32 	[%rd61+20], %r358;
	st.global.u32 	[%rd61+24], %r359;
	st.global.u32 	[%rd61+28], %r360;
	mul.wide.s32 	%rd64, %r357, 4;
	add.s64 	%rd65, %rd5, %rd64;
	st.local.u32 	[%rd65], %r358;
	ld.global.u32 	%r361, [%rd58+32];
	ld.global.u32 	%r362, [%rd58+36];
	ld.global.u32 	%r363, [%rd58+40];
	ld.global.u32 	%r364, [%rd58+44];
	st.global.u32 	[%rd61+32], %r361;
	st.global.u32 	[%rd61+36], %r362;
	st.global.u32 	[%rd61+40], %r363;
	st.global.u32 	[%rd61+44], %r364;
	mul.wide.s32 	%rd66, %r361, 4;
	add.s64 	%rd67, %rd5, %rd66;
	st.local.u32 	[%rd67], %r362;
	ld.global.u32 	%r365, [%rd58+48];
	ld.global.u32 	%r366, [%rd58+52];
	ld.global.u32 	%r367, [%rd58+56];
	ld.global.u32 	%r368, [%rd58+60];
	st.global.u32 	[%rd61+48], %r365;
	st.global.u32 	[%rd61+52], %r366;
	st.global.u32 	[%rd61+56], %r367;
	st.global.u32 	[%rd61+60], %r368;
	mul.wide.s32 	%rd68, %r365, 4;
	add.s64 	%rd69, %rd5, %rd68;
	st.local.u32 	[%rd69], %r366;
	add.s32 	%r707, %r707, 4;
	setp.eq.s32 	%p11, %r707, %r706;
	@%p11 bra 	$L__BB4_79;
	bra.uni 	$L__BB4_78;
$L__BB4_79:
	setp.eq.s32 	%p12, %r170, 0;
	@%p12 bra 	$L__BB4_93;
	cvt.u64.u32 	%rd70, %r706;
	mul.wide.u32 	%rd71, %r706, 16;
	add.s64 	%rd30, %rd29, %rd71;
	ld.global.u32 	%r369, [%rd30];
	ld.global.u32 	%r370, [%rd30+4];
	add.s64 	%rd72, %rd27, %rd70;
	shl.b64 	%rd73, %rd72, 4;
	add.s64 	%rd31, %rd3, %rd73;
	ld.global.u32 	%r371, [%rd30+8];
	ld.global.u32 	%r372, [%rd30+12];
	st.global.u32 	[%rd31], %r369;
	st.global.u32 	[%rd31+4], %r370;
	st.global.u32 	[%rd31+8], %r371;
	st.global.u32 	[%rd31+12], %r372;
	setp.eq.s32 	%p13, %r170, 1;
	@%p13 bra 	$L__BB4_93;
	ld.global.u32 	%r373, [%rd30+16];
	ld.global.u32 	%r374, [%rd30+20];
	ld.global.u32 	%r375, [%rd30+24];
	ld.global.u32 	%r376, [%rd30+28];
	st.global.u32 	[%rd31+16], %r373;
	st.global.u32 	[%rd31+20], %r374;
	st.global.u32 	[%rd31+24], %r375;
	st.global.u32 	[%rd31+28], %r376;
	setp.eq.s32 	%p14, %r170, 2;
	@%p14 bra 	$L__BB4_93;
	ld.global.u32 	%r377, [%rd30+32];
	ld.global.u32 	%r378, [%rd30+36];
	ld.global.u32 	%r379, [%rd30+40];
	ld.global.u32 	%r380, [%rd30+44];
	st.global.u32 	[%rd31+32], %r377;
	st.global.u32 	[%rd31+36], %r378;
	st.global.u32 	[%rd31+40], %r379;
	st.global.u32 	[%rd31+44], %r380;
	bra.uni 	$L__BB4_93;
$L__BB4_83:
	mul.lo.s32 	%r256, %r651, %r247;
	mul.wide.s32 	%rd44, %r256, 16;
	add.s64 	%rd32, %rd3, %rd44;
	mul.wide.s32 	%rd45, %r651, 48;
	add.s64 	%rd33, %rd4, %rd45;
	ld.global.v2.u32 	{%r257, %r258}, [%rd33];
	shr.u32 	%r259, %r258, 2;
	xor.b32  	%r260, %r259, %r258;
	ld.global.v2.u32 	{%r713, %r719}, [%rd33+8];
	ld.global.v2.u32 	{%r718, %r717}, [%rd33+16];
	st.global.v2.u32 	[%rd33+8], {%r719, %r718};
	shl.b32 	%r261, %r717, 4;
	shl.b32 	%r262, %r260, 1;
	xor.b32  	%r263, %r262, %r261;
	xor.b32  	%r264, %r263, %r260;
	xor.b32  	%r716, %r264, %r717;
	st.global.v2.u32 	[%rd33+16], {%r717, %r716};
	add.s32 	%r708, %r257, 362437;
	st.global.v2.u32 	[%rd33], {%r708, %r713};
	add.s32 	%r265, %r716, %r708;
	rem.u32 	%r266, %r265, %r4;
	mul.wide.s32 	%rd46, %r266, 16;
	add.s64 	%rd34, %rd32, %rd46;
	ld.global.u32 	%r181, [%rd34];
	ld.global.u32 	%r182, [%rd34+16];
	setp.eq.s32 	%p4, %r181, %r182;
	@%p4 bra 	$L__BB4_85;
	ld.global.u32 	%r267, [%rd34+4];
	ld.global.u32 	%r268, [%rd34+8];
	ld.global.u32 	%r269, [%rd34+12];
	ld.global.u32 	%r270, [%rd34+20];
	ld.global.u32 	%r271, [%rd34+24];
	ld.global.u32 	%r272, [%rd34+28];
	st.global.u32 	[%rd34], %r182;
	st.global.u32 	[%rd34+4], %r270;
	st.global.u32 	[%rd34+8], %r271;
	st.global.u32 	[%rd34+12], %r272;
	st.global.u32 	[%rd34+16], %r181;
	st.global.u32 	[%rd34+20], %r267;
	st.global.u32 	[%rd34+24], %r268;
	st.global.u32 	[%rd34+28], %r269;
	ld.global.v2.u32 	{%r708, %r713}, [%rd33];
	ld.global.v2.u32 	{%r719, %r718}, [%rd33+8];
	ld.global.v2.u32 	{%r717, %r716}, [%rd33+16];
$L__BB4_85:
	shr.u32 	%r273, %r713, 2;
	xor.b32  	%r274, %r273, %r713;
	st.global.v2.u32 	[%rd33+8], {%r718, %r717};
	shl.b32 	%r275, %r716, 4;
	shl.b32 	%r276, %r274, 1;
	xor.b32  	%r277, %r276, %r275;
	xor.b32  	%r278, %r277, %r274;
	xor.b32  	%r722, %r278, %r716;
	st.global.v2.u32 	[%rd33+16], {%r716, %r722};
	add.s32 	%r714, %r708, 362437;
	st.global.v2.u32 	[%rd33], {%r714, %r719};
	add.s32 	%r279, %r722, %r714;
	rem.u32 	%r280, %r279, %r4;
	mul.wide.s32 	%rd47, %r280, 16;
	add.s64 	%rd35, %rd32, %rd47;
	ld.global.u32 	%r197, [%rd35];
	ld.global.u32 	%r198, [%rd35+16];
	setp.eq.s32 	%p5, %r197, %r198;
	@%p5 bra 	$L__BB4_87;
	ld.global.u32 	%r281, [%rd35+4];
	ld.global.u32 	%r282, [%rd35+8];
	ld.global.u32 	%r283, [%rd35+12];
	ld.global.u32 	%r284, [%rd35+20];
	ld.global.u32 	%r285, [%rd35+24];
	ld.global.u32 	%r286, [%rd35+28];
	st.global.u32 	[%rd35], %r198;
	st.global.u32 	[%rd35+4], %r284;
	st.global.u32 	[%rd35+8], %r285;
	st.global.u32 	[%rd35+12], %r286;
	st.global.u32 	[%rd35+16], %r197;
	st.global.u32 	[%rd35+20], %r281;
	st.global.u32 	[%rd35+24], %r282;
	st.global.u32 	[%rd35+28], %r283;
	ld.global.v2.u32 	{%r714, %r719}, [%rd33];
	ld.global.v2.u32 	{%r718, %r717}, [%rd33+8];
	ld.global.v2.u32 	{%r716, %r722}, [%rd33+16];
$L__BB4_87:
	shr.u32 	%r287, %r719, 2;
	xor.b32  	%r288, %r287, %r719;
	st.global.v2.u32 	[%rd33+8], {%r717, %r716};
	shl.b32 	%r289, %r722, 4;
	shl.b32 	%r290, %r288, 1;
	xor.b32  	%r291, %r290, %r289;
	xor.b32  	%r292, %r291, %r288;
	xor.b32  	%r728, %r292, %r722;
	st.global.v2.u32 	[%rd33+16], {%r722, %r728};
	add.s32 	%r720, %r714, 362437;
	st.global.v2.u32 	[%rd33], {%r720, %r718};
	add.s32 	%r293, %r728, %r720;
	rem.u32 	%r294, %r293, %r4;
	mul.wide.s32 	%rd48, %r294, 16;
	add.s64 	%rd36, %rd32, %rd48;
	ld.global.u32 	%r213, [%rd36];
	ld.global.u32 	%r214, [%rd36+16];
	setp.eq.s32 	%p6, %r213, %r214;
	@%p6 bra 	$L__BB4_89;
	ld.global.u32 	%r295, [%rd36+4];
	ld.global.u32 	%r296, [%rd36+8];
	ld.global.u32 	%r297, [%rd36+12];
	ld.global.u32 	%r298, [%rd36+20];
	ld.global.u32 	%r299, [%rd36+24];
	ld.global.u32 	%r300, [%rd36+28];
	st.global.u32 	[%rd36], %r214;
	st.global.u32 	[%rd36+4], %r298;
	st.global.u32 	[%rd36+8], %r299;
	st.global.u32 	[%rd36+12], %r300;
	st.global.u32 	[%rd36+16], %r213;
	st.global.u32 	[%rd36+20], %r295;
	st.global.u32 	[%rd36+24], %r296;
	st.global.u32 	[%rd36+28], %r297;
	ld.global.v2.u32 	{%r720, %r718}, [%rd33];
	ld.global.v2.u32 	{%r717, %r716}, [%rd33+8];
	ld.global.v2.u32 	{%r722, %r728}, [%rd33+16];
$L__BB4_89:
	shr.u32 	%r301, %r718, 2;
	xor.b32  	%r302, %r301, %r718;
	st.global.v2.u32 	[%rd33+8], {%r716, %r722};
	shl.b32 	%r303, %r728, 4;
	shl.b32 	%r304, %r302, 1;
	xor.b32  	%r305, %r304, %r303;
	xor.b32  	%r306, %r305, %r302;
	xor.b32  	%r727, %r306, %r728;
	st.global.v2.u32 	[%rd33+16], {%r728, %r727};
	add.s32 	%r726, %r720, 362437;
	st.global.v2.u32 	[%rd33], {%r726, %r717};
	add.s32 	%r307, %r727, %r726;
	rem.u32 	%r308, %r307, %r4;
	mul.wide.s32 	%rd49, %r308, 16;
	add.s64 	%rd37, %rd32, %rd49;
	ld.global.u32 	%r229, [%rd37];
	ld.global.u32 	%r230, [%rd37+16];
	setp.eq.s32 	%p7, %r229, %r230;
	@%p7 bra 	$L__BB4_91;
	ld.global.u32 	%r309, [%rd37+4];
	ld.global.u32 	%r310, [%rd37+8];
	ld.global.u32 	%r311, [%rd37+12];
	ld.global.u32 	%r312, [%rd37+20];
	ld.global.u32 	%r313, [%rd37+24];
	ld.global.u32 	%r314, [%rd37+28];
	st.global.u32 	[%rd37], %r230;
	st.global.u32 	[%rd37+4], %r312;
	st.global.u32 	[%rd37+8], %r313;
	st.global.u32 	[%rd37+12], %r314;
	st.global.u32 	[%rd37+16], %r229;
	st.global.u32 	[%rd37+20], %r309;
	st.global.u32 	[%rd37+24], %r310;
	st.global.u32 	[%rd37+28], %r311;
	ld.global.v2.u32 	{%r726, %r717}, [%rd33];
	ld.global.v2.u32 	{%r716, %r722}, [%rd33+8];
	ld.global.v2.u32 	{%r728, %r727}, [%rd33+16];
$L__BB4_91:
	shr.u32 	%r315, %r717, 2;
	xor.b32  	%r316, %r315, %r717;
	st.global.v2.u32 	[%rd33+8], {%r722, %r728};
	shl.b32 	%r317, %r727, 4;
	shl.b32 	%r318, %r316, 1;
	xor.b32  	%r319, %r318, %r317;
	xor.b32  	%r320, %r319, %r316;
	xor.b32  	%r321, %r320, %r727;
	st.global.v2.u32 	[%rd33+16], {%r727, %r321};
	add.s32 	%r322, %r726, 362437;
	st.global.v2.u32 	[%rd33], {%r322, %r716};
	add.s32 	%r323, %r321, %r322;
	rem.u32 	%r324, %r323, %r4;
	mul.wide.s32 	%rd50, %r324, 16;
	add.s64 	%rd38, %rd32, %rd50;
	ld.global.u32 	%r243, [%rd38];
	ld.global.u32 	%r244, [%rd38+16];
	setp.eq.s32 	%p8, %r243, %r244;
	@%p8 bra 	$L__BB4_93;
	ld.global.u32 	%r325, [%rd38+4];
	ld.global.u32 	%r326, [%rd38+8];
	ld.global.u32 	%r327, [%rd38+12];
	ld.global.u32 	%r328, [%rd38+20];
	ld.global.u32 	%r329, [%rd38+24];
	ld.global.u32 	%r330, [%rd38+28];
	st.global.u32 	[%rd38], %r244;
	st.global.u32 	[%rd38+4], %r328;
	st.global.u32 	[%rd38+8], %r329;
	st.global.u32 	[%rd38+12], %r330;
	st.global.u32 	[%rd38+16], %r243;
	st.global.u32 	[%rd38+20], %r325;
	st.global.u32 	[%rd38+24], %r326;
	st.global.u32 	[%rd38+28], %r327;
$L__BB4_93:
	add.s32 	%r651, %r651, %r2;
	setp.lt.s32 	%p15, %r651, %r246;
	@%p15 bra 	$L__BB4_74;
$L__BB4_94:
	ret;

}
	// .globl	_Z20stage_2_breed_kernelPiP4GeneS1_iiP3JobP17curandStateXORWOW
.visible .entry _Z20stage_2_breed_kernelPiP4GeneS1_iiP3JobP17curandStateXORWOW(
	.param .u64 .ptr .align 1 _Z20stage_2_breed_kernelPiP4GeneS1_iiP3JobP17curandStateXORWOW_param_0,
	.param .u64 .ptr .align 1 _Z20stage_2_breed_kernelPiP4GeneS1_iiP3JobP17curandStateXORWOW_param_1,
	.param .u64 .ptr .align 1 _Z20stage_2_breed_kernelPiP4GeneS1_iiP3JobP17curandStateXORWOW_param_2,
	.param .u32 _Z20stage_2_breed_kernelPiP4GeneS1_iiP3JobP17curandStateXORWOW_param_3,
	.param .u32 _Z20stage_2_breed_kernelPiP4GeneS1_iiP3JobP17curandStateXORWOW_param_4,
	.param .u64 .ptr .align 1 _Z20stage_2_breed_kernelPiP4GeneS1_iiP3JobP17curandStateXORWOW_param_5,
	.param .u64 .ptr .align 1 _Z20stage_2_breed_kernelPiP4GeneS1_iiP3JobP17curandStateXORWOW_param_6
)
{
	.local .align 16 .b8 	__local_depot5[1600];
	.reg .b64 	%SP;
	.reg .b64 	%SPL;
	.reg .pred 	%p<65>;
	.reg .b32 	%r<894>;
	.reg .b64 	%rd<492>;

	mov.u64 	%SPL, __local_depot5;
	ld.param.u64 	%rd35, [_Z20stage_2_breed_kernelPiP4GeneS1_iiP3JobP17curandStateXORWOW_param_1];
	ld.param.u64 	%rd36, [_Z20stage_2_breed_kernelPiP4GeneS1_iiP3JobP17curandStateXORWOW_param_2];
	ld.param.u32 	%r185, [_Z20stage_2_breed_kernelPiP4GeneS1_iiP3JobP17curandStateXORWOW_param_3];
	ld.param.u32 	%r186, [_Z20stage_2_breed_kernelPiP4GeneS1_iiP3JobP17curandStateXORWOW_param_4];
	ld.param.u64 	%rd37, [_Z20stage_2_breed_kernelPiP4GeneS1_iiP3JobP17curandStateXORWOW_param_6];
	cvta.to.global.u64 	%rd1, %rd35;
	cvta.to.global.u64 	%rd2, %rd36;
	cvta.to.global.u64 	%rd3, %rd37;
	add.u64 	%rd4, %SPL, 0;
	add.u64 	%rd5, %SPL, 0;
	mov.u32 	%r187, %ctaid.x;
	mov.u32 	%r188, %ntid.x;
	mov.u32 	%r189, %tid.x;
	mad.lo.s32 	%r832, %r187, %r188, %r189;
	setp.ge.s32 	%p1, %r832, %r185;
	@%p1 bra 	$L__BB5_103;
	shl.b32 	%r190, %r185, 2;
	mul.hi.s32 	%r191, %r190, 1717986919;
	shr.u32 	%r192, %r191, 31;
	shr.s32 	%r193, %r191, 2;
	add.s32 	%r2, %r193, %r192;
	shl.b32 	%r194, %r185, 3;
	mul.hi.s32 	%r195, %r194, 1717986919;
	shr.u32 	%r196, %r195, 31;
	shr.s32 	%r197, %r195, 2;
	add.s32 	%r3, %r197, %r196;
	mul.lo.s32 	%r198, %r185, 9;
	mul.hi.s32 	%r199, %r198, 1717986919;
	shr.u32 	%r200, %r199, 31;
	shr.s32 	%r201, %r199, 2;
	add.s32 	%r4, %r201, %r200;
	add.s32 	%r5, %r186, -1;
	and.b32  	%r6, %r186, 7;
	and.b32  	%r7, %r186, 3;
	and.b32  	%r8, %r186, 15;
	and.b32  	%r9, %r186, 2147483640;
	and.b32  	%r10, %r186, 1;
$L__BB5_2:
	ld.param.u64 	%rd489, [_Z20stage_2_breed_kernelPiP4GeneS1_iiP3JobP17curandStateXORWOW_param_0];
	cvta.to.global.u64 	%rd6, %rd489;
	setp.ge.s32 	%p2, %r832, %r2;
	@%p2 bra 	$L__BB5_28;
	setp.lt.s32 	%p47, %r186, 1;
	mul.wide.s32 	%rd251, %r832, 4;
	add.s64 	%rd252, %rd6, %rd251;
	ld.global.u32 	%r624, [%rd252];
	mul.lo.s32 	%r625, %r624, %r186;
	cvt.s64.s32 	%rd7, %r625;
	ld.global.u32 	%r626, [%rd252+4];
	mul.lo.s32 	%r627, %r626, %r186;
	cvt.s64.s32 	%rd8, %r627;
	@%p47 bra 	$L__BB5_102;
	shl.b64 	%rd253, %rd8, 4;
	add.s64 	%rd9, %rd1, %rd253;
	setp.lt.u32 	%p48, %r5, 15;
	mov.b32 	%r834, 0;
	@%p48 bra 	$L__BB5_7;
	mov.b32 	%r836, 0;
$L__BB5_6:
	.pragma "nounroll";
	mul.wide.u32 	%rd254, %r836, 16;
	add.s64 	%rd255, %rd9, %rd254;
	ld.global.u32 	%r630, [%rd255];
	ld.global.u32 	%r631, [%rd255+4];
	mul.wide.s32 	%rd256, %r630, 80;
	add.s64 	%rd257, %rd5, %rd256;
	mul.wide.s32 	%rd258, %r631, 4;
	add.s64 	%rd259, %rd257, %rd258;
	st.local.u32 	[%rd259], %r836;
	add.s32 	%r632, %r836, 1;
	ld.global.u32 	%r633, [%rd255+16];
	ld.global.u32 	%r634, [%rd255+20];
	mul.wide.s32 	%rd260, %r633, 80;
	add.s64 	%rd261, %rd5, %rd260;
	mul.wide.s32 	%rd262, %r634, 4;
	add.s64 	%rd263, %rd261, %rd262;
	st.local.u32 	[%rd263], %r632;
	add.s32 	%r635, %r836, 2;
	ld.global.u32 	%r636, [%rd255+32];
	ld.global.u32 	%r637, [%rd255+36];
	mul.wide.s32 	%rd264, %r636, 80;
	add.s64 	%rd265, %rd5, %rd264;
	mul.wide.s32 	%rd266, %r637, 4;
	add.s64 	%rd267, %rd265, %rd266;
	st.local.u32 	[%rd267], %r635;
	add.s32 	%r638, %r836, 3;
	ld.global.u32 	%r639, [%rd255+48];
	ld.global.u32 	%r640, [%rd255+52];
	mul.wide.s32 	%rd268, %r639, 80;
	add.s64 	%rd269, %rd5, %rd268;
	mul.wide.s32 	%rd270, %r640, 4;
	add.s64 	%rd271, %rd269, %rd270;
	st.local.u32 	[%rd271], %r638;
	add.s32 	%r641, %r836, 4;
	ld.global.u32 	%r642, [%rd255+64];
	ld.global.u32 	%r643, [%rd255+68];
	mul.wide.s32 	%rd272, %r642, 80;
	add.s64 	%rd273, %rd5, %rd272;
	mul.wide.s32 	%rd274, %r643, 4;
	add.s64 	%rd275, %rd273, %rd274;
	st.local.u32 	[%rd275], %r641;
	add.s32 	%r644, %r836, 5;
	ld.global.u32 	%r645, [%rd255+80];
	ld.global.u32 	%r646, [%rd255+84];
	mul.wide.s32 	%rd276, %r645, 80;
	add.s64 	%rd277, %rd5, %rd276;
	mul.wide.s32 	%rd278, %r646, 4;
	add.s64 	%rd279, %rd277, %rd278;
	st.local.u32 	[%rd279], %r644;
	add.s32 	%r647, %r836, 6;
	ld.global.u32 	%r648, [%rd255+96];
	ld.global.u32 	%r649, [%rd255+100];
	mul.wide.s32 	%rd280, %r648, 80;
	add.s64 	%rd281, %rd5, %rd280;
	mul.wide.s32 	%rd282, %r649, 4;
	add.s64 	%rd283, %rd281, %rd282;
	st.local.u32 	[%rd283], %r647;
	add.s32 	%r650, %r836, 7;
	ld.global.u32 	%r651, [%rd255+112];
	ld.global.u32 	%r652, [%rd255+116];
	mul.wide.s32 	%rd284, %r651, 80;
	add.s64 	%rd285, %rd5, %rd284;
	mul.wide.s32 	%rd286, %r652, 4;
	add.s64 	%rd287, %rd285, %rd286;
	st.local.u32 	[%rd287], %r650;
	add.s32 	%r653, %r836, 8;
	ld.global.u32 	%r654, [%rd255+128];
	ld.global.u32 	%r655, [%rd255+132];
	mul.wide.s32 	%rd288, %r654, 80;
	add.s64 	%rd289, %rd5, %rd288;
	mul.wide.s32 	%rd290, %r655, 4;
	add.s64 	%rd291, %rd289, %rd290;
	st.local.u32 	[%rd291], %r653;
	add.s32 	%r656, %r836, 9;
	ld.global.u32 	%r657, [%rd255+144];
	ld.global.u32 	%r658, [%rd255+148];
	mul.wide.s32 	%rd292, %r657, 80;
	add.s64 	%rd293, %rd5, %rd292;
	mul.wide.s32 	%rd294, %r658, 4;
	add.s64 	%rd295, %rd293, %rd294;
	st.local.u32 	[%rd295], %r656;
	add.s32 	%r659, %r836, 10;
	ld.global.u32 	%r660, [%rd255+160];
	ld.global.u32 	%r661, [%rd255+164];
	mul.wide.s32 	%rd296, %r660, 80;
	add.s64 	%rd297, %rd5, %rd296;
	mul.wide.s32 	%rd298, %r661, 4;
	add.s64 	%rd299, %rd297, %rd298;
	st.local.u32 	[%rd299], %r659;
	add.s32 	%r662, %r836, 11;
	ld.global.u32 	%r663, [%rd255+176];
	ld.global.u32 	%r664, [%rd255+180];
	mul.wide.s32 	%rd300, %r663, 80;
	add.s64 	%rd301, %rd5, %rd300;
	mul.wide.s32 	%rd302, %r664, 4;
	add.s64 	%rd303, %rd301, %rd302;
	st.local.u32 	[%rd303], %r662;
	add.s32 	%r665, %r836, 12;
	ld.global.u32 	%r666, [%rd255+192];
	ld.global.u32 	%r667, [%rd255+196];
	mul.wide.s32 	%rd304, %r666, 80;
	add.s64 	%rd305, %rd5, %rd304;
	mul.wide.s32 	%rd306, %r667, 4;
	add.s64 	%rd307, %rd305, %rd306;
	st.local.u32 	[%rd307], %r665;
	add.s32 	%r668, %r836, 13;
	ld.global.u32 	%r669, [%rd255+208];
	ld.global.u32 	%r670, [%rd255+212];
	mul.wide.s32 	%rd308, %r669, 80;
	add.s64 	%rd309, %rd5, %rd308;
	mul.wide.s32 	%rd310, %r670, 4;
	add.s64 	%rd311, %rd309, %rd310;
	st.local.u32 	[%rd311], %r668;
	add.s32 	%r671, %r836, 14;
	ld.global.u32 	%r672, [%rd255+224];
	ld.global.u32 	%r673, [%rd255+228];
	mul.wide.s32 	%rd312, %r672, 80;
	add.s64 	%rd313, %rd5, %rd312;
	mul.wide.s32 	%rd314, %r673, 4;
	add.s64 	%rd315, %rd313, %rd314;
	st.local.u32 	[%rd315], %r671;
	add.s32 	%r674, %r836, 15;
	ld.global.u32 	%r675, [%rd255+240];
	ld.global.u32 	%r676, [%rd255+244];
	mul.wide.s32 	%rd316, %r675, 80;
	add.s64 	%rd317, %rd5, %rd316;
	mul.wide.s32 	%rd318, %r676, 4;
	add.s64 	%rd319, %rd317, %rd318;
	st.local.u32 	[%rd319], %r674;
	add.s32 	%r836, %r836, 16;
	and.b32  	%r834, %r186, 2147483632;
	setp.eq.s32 	%p49, %r836, %r834;
	@%p49 bra 	$L__BB5_7;
	bra.uni 	$L__BB5_6;
$L__BB5_7:
	setp.eq.s32 	%p50, %r8, 0;
	@%p50 bra 	$L__BB5_17;
	add.s32 	%r677, %r8, -1;
	setp.lt.u32 	%p51, %r677, 7;
	@%p51 bra 	$L__BB5_10;
	mul.wide.u32 	%rd320, %r834, 16;
	add.s64 	%rd321, %rd9, %rd320;
	ld.global.u32 	%r678, [%rd321];
	ld.global.u32 	%r679, [%rd321+4];
	mul.wide.s32 	%rd322, %r678, 80;
	add.s64 	%rd323, %rd5, %rd322;
	mul.wide.s32 	%rd324, %r679, 4;
	add.s64 	%rd325, %rd323, %rd324;
	st.local.u32 	[%rd325], %r834;
	add.s32 	%r680, %r834, 1;
	ld.global.u32 	%r681, [%rd321+16];
	ld.global.u32 	%r682, [%rd321+20];
	mul.wide.s32 	%rd326, %r681, 80;
	add.s64 	%rd327, %rd5, %rd326;
	mul.wide.s32 	%rd328, %r682, 4;
	add.s64 	%rd329, %rd327, %rd328;
	st.local.u32 	[%rd329], %r680;
	add.s32 	%r683, %r834, 2;
	ld.global.u32 	%r684, [%rd321+32];
	ld.global.u32 	%r685, [%rd321+36];
	mul.wide.s32 	%rd330, %r684, 80;
	add.s64 	%rd331, %rd5, %rd330;
	mul.wide.s32 	%rd332, %r685, 4;
	add.s64 	%rd333, %rd331, %rd332;
	st.local.u32 	[%rd333], %r683;
	add.s32 	%r686, %r834, 3;
	ld.global.u32 	%r687, [%rd321+48];
	ld.global.u32 	%r688, [%rd321+52];
	mul.wide.s32 	%rd334, %r687, 80;
	add.s64 	%rd335, %rd5, %rd334;
	mul.wide.s32 	%rd336, %r688, 4;
	add.s64 	%rd337, %rd335, %rd336;
	st.local.u32 	[%rd337], %r686;
	add.s32 	%r689, %r834, 4;
	ld.global.u32 	%r690, [%rd321+64];
	ld.global.u32 	%r691, [%rd321+68];
	mul.wide.s32 	%rd338, %r690, 80;
	add.s64 	%rd339, %rd5, %rd338;
	mul.wide.s32 	%rd340, %r691, 4;
	add.s64 	%rd341, %rd339, %rd340;
	st.local.u32 	[%rd341], %r689;
	add.s32 	%r692, %r834, 5;
	ld.global.u32 	%r693, [%rd321+80];
	ld.global.u32 	%r694, [%rd321+84];
	mul.wide.s32 	%rd342, %r693, 80;
	add.s64 	%rd343, %rd5, %rd342;
	mul.wide.s32 	%rd344, %r694, 4;
	add.s64 	%rd345, %rd343, %rd344;
	st.local.u32 	[%rd345], %r692;
	add.s32 	%r695, %r834, 6;
	ld.global.u32 	%r696, [%rd321+96];
	ld.global.u32 	%r697, [%rd321+100];
	mul.wide.s32 	%rd346, %r696, 80;
	add.s64 	%rd347, %rd5, %rd346;
	mul.wide.s32 	%rd348, %r697, 4;
	add.s64 	%rd349, %rd347, %rd348;
	st.local.u32 	[%rd349], %r695;
	add.s32 	%r698, %r834, 7;
	ld.global.u32 	%r699, [%rd321+112];
	ld.global.u32 	%r700, [%rd321+116];
	mul.wide.s32 	%rd350, %r699, 80;
	add.s64 	%rd351, %rd5, %rd350;
	mul.wide.s32 	%rd352, %r700, 4;
	add.s64 	%rd353, %rd351, %rd352;
	st.local.u32 	[%rd353], %r698;
	add.s32 	%r834, %r834, 8;
$L__BB5_10:
	setp.eq.s32 	%p52, %r6, 0;
	@%p52 bra 	$L__BB5_17;
	add.s32 	%r701, %r6, -1;
	setp.lt.u32 	%p53, %r701, 3;
	@%p53 bra 	$L__BB5_13;
	mul.wide.u32 	%rd354, %r834, 16;
	add.s64 	%rd355, %rd9, %rd354;
	ld.global.u32 	%r702, [%rd355];
	ld.global.u32 	%r703, [%rd355+4];
	mul.wide.s32 	%rd356, %r702, 80;
	add.s64 	%rd357, %rd5, %rd356;
	mul.wide.s32 	%rd358, %r703, 4;
	add.s64 	%rd359, %rd357, %rd358;
	st.local.u32 	[%rd359], %r834;
	add.s32 	%r704, %r834, 1;
	ld.global.u32 	%r705, [%rd355+16];
	ld.global.u32 	%r706, [%rd355+20];
	mul.wide.s32 	%rd360, %r705, 80;
	add.s64 	%rd361, %rd5, %rd360;
	mul.wide.s32 	%rd362, %r706, 4;
	add.s64 	%rd363, %rd361, %rd362;
	st.local.u32 	[%rd363], %r704;
	add.s32 	%r707, %r834, 2;
	ld.global.u32 	%r708, [%rd355+32];
	ld.global.u32 	%r709, [%rd355+36];
	mul.wide.s32 	%rd364, %r708, 80;
	add.s64 	%rd365, %rd5, %rd364;
	mul.wide.s32 	%rd366, %r709, 4;
	add.s64 	%rd367, %rd365, %rd366;
	st.local.u32 	[%rd367], %r707;
	add.s32 	%r710, %r834, 3;
	ld.global.u32 	%r711, [%rd355+48];
	ld.global.u32 	%r712, [%rd355+52];
	mul.wide.s32 	%rd368, %r711, 80;
	add.s64 	%rd369, %rd5, %rd368;
	mul.wide.s32 	%rd370, %r712, 4;
	add.s64 	%rd371, %rd369, %rd370;
	st.local.u32 	[%rd371], %r710;
	add.s32 	%r834, %r834, 4;
$L__BB5_13:
	setp.eq.s32 	%p54, %r7, 0;
	@%p54 bra 	$L__BB5_17;
	setp.eq.s32 	%p55, %r7, 1;
	mul.wide.u32 	%rd372, %r834, 16;
	add.s64 	%rd10, %rd9, %rd372;
	ld.global.u32 	%r713, [%rd10];
	ld.global.u32 	%r714, [%rd10+4];
	mul.wide.s32 	%rd373, %r713, 80;
	add.s64 	%rd374, %rd5, %rd373;
	mul.wide.s32 	%rd375, %r714, 4;
	add.s64 	%rd376, %rd374, %rd375;
	st.local.u32 	[%rd376], %r834;
	@%p55 bra 	$L__BB5_17;
	setp.eq.s32 	%p56, %r7, 2;
	add.s32 	%r715, %r834, 1;
	ld.global.u32 	%r716, [%rd10+16];
	ld.global.u32 	%r717, [%rd10+20];
	mul.wide.s32 	%rd377, %r716, 80;
	add.s64 	%rd378, %rd5, %rd377;
	mul.wide.s32 	%rd379, %r717, 4;
	add.s64 	%rd380, %rd378, %rd379;
	st.local.u32 	[%rd380], %r715;
	@%p56 bra 	$L__BB5_17;
	add.s32 	%r718, %r834, 2;
	ld.global.u32 	%r719, [%rd10+32];
	ld.global.u32 	%r720, [%rd10+36];
	mul.wide.s32 	%rd381, %r719, 80;
	add.s64 	%rd382, %rd5, %rd381;
	mul.wide.s32 	%rd383, %r720, 4;
	add.s64 	%rd384, %rd382, %rd383;
	st.local.u32 	[%rd384], %r718;
$L__BB5_17:
	mul.lo.s32 	%r722, %r832, %r186;
	mul.wide.s32 	%rd385, %r722, 16;
	add.s64 	%rd11, %rd2, %rd385;
	shl.b64 	%rd386, %rd7, 4;
	add.s64 	%rd12, %rd1, %rd386;
	setp.lt.u32 	%p57, %r5, 7;
	mov.b32 	%r839, 0;
	@%p57 bra 	$L__BB5_20;
	mov.b32 	%r837, 0;
$L__BB5_19:
	.pragma "nounroll";
	mul.wide.u32 	%rd387, %r837, 16;
	add.s64 	%rd388, %rd12, %rd387;
	ld.global.u32 	%r724, [%rd388];
	ld.global.u32 	%r725, [%rd388+4];
	mul.wide.s32 	%rd389, %r724, 80;
	add.s64 	%rd390, %rd5, %rd389;
	mul.wide.s32 	%rd391, %r725, 4;
	add.s64 	%rd392, %rd390, %rd391;
	ld.local.u32 	%r726, [%rd392];
	add.s64 	%rd393, %rd11, %rd387;
	ld.global.u32 	%r727, [%rd388+8];
	ld.global.u32 	%r728, [%rd388+12];
	st.global.u32 	[%rd393], %r724;
	st.global.u32 	[%rd393+4], %r725;
	st.global.u32 	[%rd393+8], %r727;
	st.global.u32 	[%rd393+12], %r728;
	mul.wide.s32 	%rd394, %r726, 16;
	add.s64 	%rd395, %rd9, %rd394;
	ld.global.u32 	%r729, [%rd395+12];
	st.global.u32 	[%rd393+12], %r729;
	ld.global.u32 	%r730, [%rd395+8];
	st.global.u32 	[%rd393+8], %r730;
	ld.global.u32 	%r731, [%rd388+16];
	ld.global.u32 	%r732, [%rd388+20];
	mul.wide.s32 	%rd396, %r731, 80;
	add.s64 	%rd397, %rd5, %rd396;
	mul.wide.s32 	%rd398, %r732, 4;
	add.s64 	%rd399, %rd397, %rd398;
	ld.local.u32 	%r733, [%rd399];
	ld.global.u32 	%r734, [%rd388+24];
	ld.global.u32 	%r735, [%rd388+28];
	st.global.u32 	[%rd393+16], %r731;
	st.global.u32 	[%rd393+20], %r732;
	st.global.u32 	[%rd393+24], %r734;
	st.global.u32 	[%rd393+28], %r735;
	mul.wide.s32 	%rd400, %r733, 16;
	add.s64 	%rd401, %rd9, %rd400;
	ld.global.u32 	%r736, [%rd401+12];
	st.global.u32 	[%rd393+28], %r736;
	ld.global.u32 	%r737, [%rd401+8];
	st.global.u32 	[%rd393+24], %r737;
	ld.global.u32 	%r738, [%rd388+32];
	ld.global.u32 	%r739, [%rd388+36];
	mul.wide.s32 	%rd402, %r738, 80;
	add.s64 	%rd403, %rd5, %rd402;
	mul.wide.s32 	%rd404, %r739, 4;
	add.s64 	%rd405, %rd403, %rd404;
	ld.local.u32 	%r740, [%rd405];
	ld.global.u32 	%r741, [%rd388+40];
	ld.global.u32 	%r742, [%rd388+44];
	st.global.u32 	[%rd393+32], %r738;
	st.global.u32 	[%rd393+36], %r739;
	st.global.u32 	[%rd393+40], %r741;
	st.global.u32 	[%rd393+44], %r742;
	mul.wide.s32 	%rd406, %r740, 16;
	add.s64 	%rd407, %rd9, %rd406;
	ld.global.u32 	%r743, [%rd407+12];
	st.global.u32 	[%rd393+44], %r743;
	ld.global.u32 	%r744, [%rd407+8];
	st.global.u32 	[%rd393+40], %r744;
	ld.global.u32 	%r745, [%rd388+48];
	ld.global.u32 	%r746, [%rd388+52];
	mul.wide.s32 	%rd408, %r745, 80;
	add.s64 	%rd409, %rd5, %rd408;
	mul.wide.s32 	%rd410, %r746, 4;
	add.s64 	%rd411, %rd409, %rd410;
	ld.local.u32 	%r747, [%rd411];
	ld.global.u32 	%r748, [%rd388+56];
	ld.global.u32 	%r749, [%rd388+60];
	st.global.u32 	[%rd393+48], %r745;
	st.global.u32 	[%rd393+52], %r746;
	st.global.u32 	[%rd393+56], %r748;
	st.global.u32 	[%rd393+60], %r749;
	mul.wide.s32 	%rd412, %r747, 16;
	add.s64 	%rd413, %rd9, %rd412;
	ld.global.u32 	%r750, [%rd413+12];
	st.global.u32 	[%rd393+60], %r750;
	ld.global.u32 	%r751, [%rd413+8];
	st.global.u32 	[%rd393+56], %r751;
	ld.global.u32 	%r752, [%rd388+64];
	ld.global.u32 	%r753, [%rd388+68];
	mul.wide.s32 	%rd414, %r752, 80;
	add.s64 	%rd415, %rd5, %rd414;
	mul.wide.s32 	%rd416, %r753, 4;
	add.s64 	%rd417, %rd415, %rd416;
	ld.local.u32 	%r754, [%rd417];
	ld.global.u32 	%r755, [%rd388+72];
	ld.global.u32 	%r756, [%rd388+76];
	st.global.u32 	[%rd393+64], %r752;
	st.global.u32 	[%rd393+68], %r753;
	st.global.u32 	[%rd393+72], %r755;
	st.global.u32 	[%rd393+76], %r756;
	mul.wide.s32 	%rd418, %r754, 16;
	add.s64 	%rd419, %rd9, %rd418;
	ld.global.u32 	%r757, [%rd419+12];
	st.global.u32 	[%rd393+76], %r757;
	ld.global.u32 	%r758, [%rd419+8];
	st.global.u32 	[%rd393+72], %r758;
	ld.global.u32 	%r759, [%rd388+80];
	ld.global.u32 	%r760, [%rd388+84];
	mul.wide.s32 	%rd420, %r759, 80;
	add.s64 	%rd421, %rd5, %rd420;
	mul.wide.s32 	%rd422, %r760, 4;
	add.s64 	%rd423, %rd421, %rd422;
	ld.local.u32 	%r761, [%rd423];
	ld.global.u32 	%r762, [%rd388+88];
	ld.global.u32 	%r763, [%rd388+92];
	st.global.u32 	[%rd393+80], %r759;
	st.global.u32 	[%rd393+84], %r760;
	st.global.u32 	[%rd393+88], %r762;
	st.global.u32 	[%rd393+92], %r763;
	mul.wide.s32 	%rd424, %r761, 16;
	add.s64 	%rd425, %rd9, %rd424;
	ld.global.u32 	%r764, [%rd425+12];
	st.global.u32 	[%rd393+92], %r764;
	ld.global.u32 	%r765, [%rd425+8];
	st.global.u32 	[%rd393+88], %r765;
	ld.global.u32 	%r766, [%rd388+96];
	ld.global.u32 	%r767, [%rd388+100];
	mul.wide.s32 	%rd426, %r766, 80;
	add.s64 	%rd427, %rd5, %rd426;
	mul.wide.s32 	%rd428, %r767, 4;
	add.s64 	%rd429, %rd427, %rd428;
	ld.local.u32 	%r768, [%rd429];
	ld.global.u32 	%r769, [%rd388+104];
	ld.global.u32 	%r770, [%rd388+108];
	st.global.u32 	[%rd393+96], %r766;
	st.global.u32 	[%rd393+100], %r767;
	st.global.u32 	[%rd393+104], %r769;
	st.global.u32 	[%rd393+108], %r770;
	mul.wide.s32 	%rd430, %r768, 16;
	add.s64 	%rd431, %rd9, %rd430;
	ld.global.u32 	%r771, [%rd431+12];
	st.global.u32 	[%rd393+108], %r771;
	ld.global.u32 	%r772, [%rd431+8];
	st.global.u32 	[%rd393+104], %r772;
	ld.global.u32 	%r773, [%rd388+112];
	ld.global.u32 	%r774, [%rd388+116];
	mul.wide.s32 	%rd432, %r773, 80;
	add.s64 	%rd433, %rd5, %rd432;
	mul.wide.s32 	%rd434, %r774, 4;
	add.s64 	%rd435, %rd433, %rd434;
	ld.local.u32 	%r775, [%rd435];
	ld.global.u32 	%r776, [%rd388+120];
	ld.global.u32 	%r777, [%rd388+124];
	st.global.u32 	[%rd393+112], %r773;
	st.global.u32 	[%rd393+116], %r774;
	st.global.u32 	[%rd393+120], %r776;
	st.global.u32 	[%rd393+124], %r777;
	mul.wide.s32 	%rd436, %r775, 16;
	add.s64 	%rd437, %rd9, %rd436;
	ld.global.u32 	%r778, [%rd437+12];
	st.global.u32 	[%rd393+124], %r778;
	ld.global.u32 	%r779, [%rd437+8];
	st.global.u32 	[%rd393+120], %r779;
	add.s32 	%r837, %r837, 8;
	setp.ne.s32 	%p58, %r837, %r9;
	mov.u32 	%r839, %r9;
	@%p58 bra 	$L__BB5_19;
$L__BB5_20:
	setp.eq.s32 	%p59, %r6, 0;
	@%p59 bra 	$L__BB5_102;
	add.s32 	%r780, %r6, -1;
	setp.lt.u32 	%p60, %r780, 3;
	@%p60 bra 	$L__BB5_23;
	mul.wide.u32 	%rd438, %r839, 16;
	add.s64 	%rd439, %rd12, %rd438;
	ld.global.u32 	%r781, [%rd439];
	ld.global.u32 	%r782, [%rd439+4];
	mul.wide.s32 	%rd440, %r781, 80;
	add.s64 	%rd441, %rd5, %rd440;
	mul.wide.s32 	%rd442, %r782, 4;
	add.s64 	%rd443, %rd441, %rd442;
	ld.local.u32 	%r783, [%rd443];
	add.s64 	%rd444, %rd11, %rd438;
	ld.global.u32 	%r784, [%rd439+8];
	ld.global.u32 	%r785, [%rd439+12];
	st.global.u32 	[%rd444], %r781;
	st.global.u32 	[%rd444+4], %r782;
	st.global.u32 	[%rd444+8], %r784;
	st.global.u32 	[%rd444+12], %r785;
	mul.wide.s32 	%rd445, %r783, 16;
	add.s64 	%rd446, %rd9, %rd445;
	ld.global.u32 	%r786, [%rd446+12];
	st.global.u32 	[%rd444+12], %r786;
	ld.global.u32 	%r787, [%rd446+8];
	st.global.u32 	[%rd444+8], %r787;
	ld.global.u32 	%r788, [%rd439+16];
	ld.global.u32 	%r789, [%rd439+20];
	mul.wide.s32 	%rd447, %r788, 80;
	add.s64 	%rd448, %rd5, %rd447;
	mul.wide.s32 	%rd449, %r789, 4;
	add.s64 	%rd450, %rd448, %rd449;
	ld.local.u32 	%r790, [%rd450];
	ld.global.u32 	%r791, [%rd439+24];
	ld.global.u32 	%r792, [%rd439+28];
	st.global.u32 	[%rd444+16], %r788;
	st.global.u32 	[%rd444+20], %r789;
	st.global.u32 	[%rd444+24], %r791;
	st.global.u32 	[%rd444+28], %r792;
	mul.wide.s32 	%rd451, %r790, 16;
	add.s64 	%rd452, %rd9, %rd451;
	ld.global.u32 	%r793, [%rd452+12];
	st.global.u32 	[%rd444+28], %r793;
	ld.global.u32 	%r794, [%rd452+8];
	st.global.u32 	[%rd444+24], %r794;
	ld.global.u32 	%r795, [%rd439+32];
	ld.global.u32 	%r796, [%rd439+36];
	mul.wide.s32 	%rd453, %r795, 80;
	add.s64 	%rd454, %rd5, %rd453;
	mul.wide.s32 	%rd455, %r796, 4;
	add.s64 	%rd456, %rd454, %rd455;
	ld.local.u32 	%r797, [%rd456];
	ld.global.u32 	%r798, [%rd439+40];
	ld.global.u32 	%r799, [%rd439+44];
	st.global.u32 	[%rd444+32], %r795;
	st.global.u32 	[%rd444+36], %r796;
	st.global.u32 	[%rd444+40], %r798;
	st.global.u32 	[%rd444+44], %r799;
	mul.wide.s32 	%rd457, %r797, 16;
	add.s64 	%rd458, %rd9, %rd457;
	ld.global.u32 	%r800, [%rd458+12];
	st.global.u32 	[%rd444+44], %r800;
	ld.global.u32 	%r801, [%rd458+8];
	st.global.u32 	[%rd444+40], %r801;
	ld.global.u32 	%r802, [%rd439+48];
	ld.global.u32 	%r803, [%rd439+52];
	mul.wide.s32 	%rd459, %r802, 80;
	add.s64 	%rd460, %rd5, %rd459;
	mul.wide.s32 	%rd461, %r803, 4;
	add.s64 	%rd462, %rd460, %rd461;
	ld.local.u32 	%r804, [%rd462];
	ld.global.u32 	%r805, [%rd439+56];
	ld.global.u32 	%r806, [%rd439+60];
	st.global.u32 	[%rd444+48], %r802;
	st.global.u32 	[%rd444+52], %r803;
	st.global.u32 	[%rd444+56], %r805;
	st.global.u32 	[%rd444+60], %r806;
	mul.wide.s32 	%rd463, %r804, 16;
	add.s64 	%rd464, %rd9, %rd463;
	ld.global.u32 	%r807, [%rd464+12];
	st.global.u32 	[%rd444+60], %r807;
	ld.global.u32 	%r808, [%rd464+8];
	st.global.u32 	[%rd444+56], %r808;
	add.s32 	%r839, %r839, 4;
$L__BB5_23:
	setp.eq.s32 	%p61, %r7, 0;
	@%p61 bra 	$L__BB5_102;
	setp.eq.s32 	%p62, %r7, 1;
	@%p62 bra 	$L__BB5_26;
	mul.wide.u32 	%rd465, %r839, 16;
	add.s64 	%rd466, %rd12, %rd465;
	ld.global.u32 	%r809, [%rd466];
	ld.global.u32 	%r810, [%rd466+4];
	mul.wide.s32 	%rd467, %r809, 80;
	add.s64 	%rd468, %rd5, %rd467;
	mul.wide.s32 	%rd469, %r810, 4;
	add.s64 	%rd470, %rd468, %rd469;
	ld.local.u32 	%r811, [%rd470];
	add.s64 	%rd471, %rd11, %rd465;
	ld.global.u32 	%r812, [%rd466+8];
	ld.global.u32 	%r813, [%rd466+12];
	st.global.u32 	[%rd471], %r809;
	st.global.u32 	[%rd471+4], %r810;
	st.global.u32 	[%rd471+8], %r812;
	st.global.u32 	[%rd471+12], %r813;
	mul.wide.s32 	%rd472, %r811, 16;
	add.s64 	%rd473, %rd9, %rd472;
	ld.global.u32 	%r814, [%rd473+12];
	st.global.u32 	[%rd471+12], %r814;
	ld.global.u32 	%r815, [%rd473+8];
	st.global.u32 	[%rd471+8], %r815;
	ld.global.u32 	%r816, [%rd466+16];
	ld.global.u32 	%r817, [%rd466+20];
	mul.wide.s32 	%rd474, %r816, 80;
	add.s64 	%rd475, %rd5, %rd474;
	mul.wide.s32 	%rd476, %r817, 4;
	add.s64 	%rd477, %rd475, %rd476;
	ld.local.u32 	%r818, [%rd477];
	ld.global.u32 	%r819, [%rd466+24];
	ld.global.u32 	%r820, [%rd466+28];
	st.global.u32 	[%rd471+16], %r816;
	st.global.u32 	[%rd471+20], %r817;
	st.global.u32 	[%rd471+24], %r819;
	st.global.u32 	[%rd471+28], %r820;
	mul.wide.s32 	%rd478, %r818, 16;
	add.s64 	%rd479, %rd9, %rd478;
	ld.global.u32 	%r821, [%rd479+12];
	st.global.u32 	[%rd471+28], %r821;
	ld.global.u32 	%r822, [%rd479+8];
	st.global.u32 	[%rd471+24], %r822;
	add.s32 	%r839, %r839, 2;
$L__BB5_26:
	setp.eq.s32 	%p63, %r10, 0;
	@%p63 bra 	$L__BB5_102;
	mul.wide.u32 	%rd480, %r839, 16;
	add.s64 	%rd481, %rd12, %rd480;
	ld.global.u32 	%r823, [%rd481];
	ld.global.u32 	%r824, [%rd481+4];
	mul.wide.s32 	%rd482, %r823, 80;
	add.s64 	%rd483, %rd5, %rd482;
	mul.wide.s32 	%rd484, %r824, 4;
	add.s64 	%rd485, %rd483, %rd484;
	ld.local.u32 	%r825, [%rd485];
	add.s64 	%rd486, %rd11, %rd480;
	ld.global.u32 	%r826, [%rd481+8];
	ld.global.u32 	%r827, [%rd481+12];
	st.global.u32 	[%rd486], %r823;
	st.global.u32 	[%rd486+4], %r824;
	st.global.u32 	[%rd486+8], %r826;
	st.global.u32 	[%rd486+12], %r827;
	mul.wide.s32 	%rd487, %r825, 16;
	add.s64 	%rd488, %rd9, %rd487;
	ld.global.u32 	%r828, [%rd488+12];
	st.global.u32 	[%rd486+12], %r828;
	ld.global.u32 	%r829, [%rd488+8];
	st.global.u32 	[%rd486+8], %r829;
	bra.uni 	$L__BB5_102;
$L__BB5_28:
	setp.lt.s32 	%p3, %r832, %r3;
	@%p3 bra 	$L__BB5_43;
	setp.lt.s32 	%p4, %r186, 1;
	@%p4 bra 	$L__BB5_41;
	setp.lt.u32 	%p5, %r5, 7;
	mul.lo.s32 	%r27, %r832, %r186;
	mul.wide.s32 	%rd40, %r832, 4;
	add.s64 	%rd13, %rd6, %rd40;
	mov.b32 	%r868, 0;
	@%p5 bra 	$L__BB5_33;
	and.b32  	%r203, %r186, 2147483640;
	neg.s32 	%r866, %r203;
	mov.b64 	%rd491, 0;
	mov.u32 	%r865, %r27;
$L__BB5_32:
	.pragma "nounroll";
	cvt.u32.u64 	%r204, %rd491;
	mul.wide.s32 	%rd42, %r865, 16;
	add.s64 	%rd43, %rd2, %rd42;
	ld.global.u32 	%r205, [%rd13];
	mad.lo.s32 	%r206, %r205, %r186, %r204;
	mul.wide.s32 	%rd44, %r206, 16;
	add.s64 	%rd45, %rd1, 124;
	add.s64 	%rd46, %rd45, %rd44;
	ld.global.u32 	%r207, [%rd46+-124];
	ld.global.u32 	%r208, [%rd46+-120];
	ld.global.u32 	%r209, [%rd46+-116];
	ld.global.u32 	%r210, [%rd46+-112];
	st.global.u32 	[%rd43], %r207;
	st.global.u32 	[%rd43+4], %r208;
	st.global.u32 	[%rd43+8], %r209;
	st.global.u32 	[%rd43+12], %r210;
	ld.global.u32 	%r211, [%rd13];
	mul.lo.s32 	%r212, %r211, %r186;
	cvt.s64.s32 	%rd47, %r212;
	add.s64 	%rd48, %rd491, %rd47;
	shl.b64 	%rd49, %rd48, 4;
	add.s64 	%rd50, %rd45, %rd49;
	ld.global.u32 	%r213, [%rd50+-108];
	ld.global.u32 	%r214, [%rd50+-104];
	ld.global.u32 	%r215, [%rd50+-100];
	ld.global.u32 	%r216, [%rd50+-96];
	st.global.u32 	[%rd43+16], %r213;
	st.global.u32 	[%rd43+20], %r214;
	st.global.u32 	[%rd43+24], %r215;
	st.global.u32 	[%rd43+28], %r216;
	ld.global.u32 	%r217, [%rd13];
	mul.lo.s32 	%r218, %r217, %r186;
	cvt.s64.s32 	%rd51, %r218;
	add.s64 	%rd52, %rd491, %rd51;
	shl.b64 	%rd53, %rd52, 4;
	add.s64 	%rd54, %rd45, %rd53;
	ld.global.u32 	%r219, [%rd54+-92];
	ld.global.u32 	%r220, [%rd54+-88];
	ld.global.u32 	%r221, [%rd54+-84];
	ld.global.u32 	%r222, [%rd54+-80];
	st.global.u32 	[%rd43+32], %r219;
	st.global.u32 	[%rd43+36], %r220;
	st.global.u32 	[%rd43+40], %r221;
	st.global.u32 	[%rd43+44], %r222;
	ld.global.u32 	%r223, [%rd13];
	mul.lo.s32 	%r224, %r223, %r186;
	cvt.s64.s32 	%rd55, %r224;
	add.s64 	%rd56, %rd491, %rd55;
	shl.b64 	%rd57, %rd56, 4;
	add.s64 	%rd58, %rd45, %rd57;
	ld.global.u32 	%r225, [%rd58+-76];
	ld.global.u32 	%r226, [%rd58+-72];
	ld.global.u32 	%r227, [%rd58+-68];
	ld.global.u32 	%r228, [%rd58+-64];
	st.global.u32 	[%rd43+48], %r225;
	st.global.u32 	[%rd43+52], %r226;
	st.global.u32 	[%rd43+56], %r227;
	st.global.u32 	[%rd43+60], %r228;
	ld.global.u32 	%r229, [%rd13];
	mul.lo.s32 	%r230, %r229, %r186;
	cvt.s64.s32 	%rd59, %r230;
	add.s64 	%rd60, %rd491, %rd59;
	shl.b64 	%rd61, %rd60, 4;
	add.s64 	%rd62, %rd45, %rd61;
	ld.global.u32 	%r231, [%rd62+-60];
	ld.global.u32 	%r232, [%rd62+-56];
	ld.global.u32 	%r233, [%rd62+-52];
	ld.global.u32 	%r234, [%rd62+-48];
	st.global.u32 	[%rd43+64], %r231;
	st.global.u32 	[%rd43+68], %r232;
	st.global.u32 	[%rd43+72], %r233;
	st.global.u32 	[%rd43+76], %r234;
	ld.global.u32 	%r235, [%rd13];
	mul.lo.s32 	%r236, %r235, %r186;
	cvt.s64.s32 	%rd63, %r236;
	add.s64 	%rd64, %rd491, %rd63;
	shl.b64 	%rd65, %rd64, 4;
	add.s64 	%rd66, %rd45, %rd65;
	ld.global.u32 	%r237, [%rd66+-44];
	ld.global.u32 	%r238, [%rd66+-40];
	ld.global.u32 	%r239, [%rd66+-36];
	ld.global.u32 	%r240, [%rd66+-32];
	st.global.u32 	[%rd43+80], %r237;
	st.global.u32 	[%rd43+84], %r238;
	st.global.u32 	[%rd43+88], %r239;
	st.global.u32 	[%rd43+92], %r240;
	ld.global.u32 	%r241, [%rd13];
	mul.lo.s32 	%r242, %r241, %r186;
	cvt.s64.s32 	%rd67, %r242;
	add.s64 	%rd68, %rd491, %rd67;
	shl.b64 	%rd69, %rd68, 4;
	add.s64 	%rd70, %rd45, %rd69;
	ld.global.u32 	%r243, [%rd70+-28];
	ld.global.u32 	%r244, [%rd70+-24];
	ld.global.u32 	%r245, [%rd70+-20];
	ld.global.u32 	%r246, [%rd70+-16];
	st.global.u32 	[%rd43+96], %r243;
	st.global.u32 	[%rd43+100], %r244;
	st.global.u32 	[%rd43+104], %r245;
	st.global.u32 	[%rd43+108], %r246;
	ld.global.u32 	%r247, [%rd13];
	mul.lo.s32 	%r248, %r247, %r186;
	cvt.s64.s32 	%rd71, %r248;
	add.s64 	%rd72, %rd491, %rd71;
	shl.b64 	%rd73, %rd72, 4;
	add.s64 	%rd74, %rd45, %rd73;
	ld.global.u32 	%r249, [%rd74+-12];
	ld.global.u32 	%r250, [%rd74+-8];
	ld.global.u32 	%r251, [%rd74+-4];
	ld.global.u32 	%r252, [%rd74];
	st.global.u32 	[%rd43+112], %r249;
	st.global.u32 	[%rd43+116], %r250;
	st.global.u32 	[%rd43+120], %r251;
	st.global.u32 	[%rd43+124], %r252;
	add.s64 	%rd491, %rd491, 8;
	add.s32 	%r866, %r866, 8;
	add.s32 	%r865, %r865, 8;
	setp.ne.s32 	%p6, %r866, 0;
	mov.u32 	%r868, %r9;
	@%p6 bra 	$L__BB5_32;
$L__BB5_33:
	setp.eq.s32 	%p7, %r6, 0;
	@%p7 bra 	$L__BB5_41;
	add.s32 	%r253, %r6, -1;
	setp.lt.u32 	%p8, %r253, 3;
	@%p8 bra 	$L__BB5_36;
	add.s32 	%r254, %r868, %r27;
	mul.wide.s32 	%rd75, %r254, 16;
	add.s64 	%rd76, %rd2, %rd75;
	ld.global.u32 	%r255, [%rd13];
	mad.lo.s32 	%r256, %r255, %r186, %r868;
	mul.wide.s32 	%rd77, %r256, 16;
	add.s64 	%rd78, %rd1, %rd77;
	ld.global.u32 	%r257, [%rd78];
	ld.global.u32 	%r258, [%rd78+4];
	ld.global.u32 	%r259, [%rd78+8];
	ld.global.u32 	%r260, [%rd78+12];
	st.global.u32 	[%rd76], %r257;
	st.global.u32 	[%rd76+4], %r258;
	st.global.u32 	[%rd76+8], %r259;
	st.global.u32 	[%rd76+12], %r260;
	ld.global.u32 	%r261, [%rd13];
	mul.lo.s32 	%r262, %r261, %r186;
	cvt.s64.s32 	%rd79, %r262;
	cvt.u64.u32 	%rd80, %r868;
	add.s64 	%rd81, %rd79, %rd80;
	shl.b64 	%rd82, %rd81, 4;
	add.s64 	%rd83, %rd1, %rd82;
	ld.global.u32 	%r263, [%rd83+16];
	ld.global.u32 	%r264, [%rd83+20];
	ld.global.u32 	%r265, [%rd83+24];
	ld.global.u32 	%r266, [%rd83+28];
	st.global.u32 	[%rd76+16], %r263;
	st.global.u32 	[%rd76+20], %r264;
	st.global.u32 	[%rd76+24], %r265;
	st.global.u32 	[%rd76+28], %r266;
	ld.global.u32 	%r267, [%rd13];
	mul.lo.s32 	%r268, %r267, %r186;
	cvt.s64.s32 	%rd84, %r268;
	add.s64 	%rd85, %rd84, %rd80;
	shl.b64 	%rd86, %rd85, 4;
	add.s64 	%rd87, %rd1, %rd86;
	ld.global.u32 	%r269, [%rd87+32];
	ld.global.u32 	%r270, [%rd87+36];
	ld.global.u32 	%r271, [%rd87+40];
	ld.global.u32 	%r272, [%rd87+44];
	st.global.u32 	[%rd76+32], %r269;
	st.global.u32 	[%rd76+36], %r270;
	st.global.u32 	[%rd76+40], %r271;
	st.global.u32 	[%rd76+44], %r272;
	ld.global.u32 	%r273, [%rd13];
	mul.lo.s32 	%r274, %r273, %r186;
	cvt.s64.s32 	%rd88, %r274;
	add.s64 	%rd89, %rd88, %rd80;
	shl.b64 	%rd90, %rd89, 4;
	add.s64 	%rd91, %rd1, %rd90;
	ld.global.u32 	%r275, [%rd91+48];
	ld.global.u32 	%r276, [%rd91+52];
	ld.global.u32 	%r277, [%rd91+56];
	ld.global.u32 	%r278, [%rd91+60];
	st.global.u32 	[%rd76+48], %r275;
	st.global.u32 	[%rd76+52], %r276;
	st.global.u32 	[%rd76+56], %r277;
	st.global.u32 	[%rd76+60], %r278;
	add.s32 	%r868, %r868, 4;
$L__BB5_36:
	setp.eq.s32 	%p9, %r7, 0;
	@%p9 bra 	$L__BB5_41;
	setp.eq.s32 	%p10, %r7, 1;
	@%p10 bra 	$L__BB5_39;
	add.s32 	%r279, %r868, %r27;
	mul.wide.s32 	%rd92, %r279, 16;
	add.s64 	%rd93, %rd2, %rd92;
	ld.global.u32 	%r280, [%rd13];
	mad.lo.s32 	%r281, %r280, %r186, %r868;
	mul.wide.s32 	%rd94, %r281, 16;
	add.s64 	%rd95, %rd1, %rd94;
	ld.global.u32 	%r282, [%rd95];
	ld.global.u32 	%r283, [%rd95+4];
	ld.global.u32 	%r284, [%rd95+8];
	ld.global.u32 	%r285, [%rd95+12];
	st.global.u32 	[%rd93], %r282;
	st.global.u32 	[%rd93+4], %r283;
	st.global.u32 	[%rd93+8], %r284;
	st.global.u32 	[%rd93+12], %r285;
	ld.global.u32 	%r286, [%rd13];
	mul.lo.s32 	%r287, %r286, %r186;
	cvt.s64.s32 	%rd96, %r287;
	cvt.u64.u32 	%rd97, %r868;
	add.s64 	%rd98, %rd96, %rd97;
	shl.b64 	%rd99, %rd98, 4;
	add.s64 	%rd100, %rd1, %rd99;
	ld.global.u32 	%r288, [%rd100+16];
	ld.global.u32 	%r289, [%rd100+20];
	ld.global.u32 	%r290, [%rd100+24];
	ld.global.u32 	%r291, [%rd100+28];
	st.global.u32 	[%rd93+16], %r288;
	st.global.u32 	[%rd93+20], %r289;
	st.global.u32 	[%rd93+24], %r290;
	st.global.u32 	[%rd93+28], %r291;
	add.s32 	%r868, %r868, 2;
$L__BB5_39:
	setp.eq.s32 	%p11, %r10, 0;
	@%p11 bra 	$L__BB5_41;
	add.s32 	%r292, %r868, %r27;
	mul.wide.s32 	%rd101, %r292, 16;
	add.s64 	%rd102, %rd2, %rd101;
	ld.global.u32 	%r293, [%rd13];
	mad.lo.s32 	%r294, %r293, %r186, %r868;
	mul.wide.s32 	%rd103, %r294, 16;
	add.s64 	%rd104, %rd1, %rd103;
	ld.global.u32 	%r295, [%rd104];
	ld.global.u32 	%r296, [%rd104+4];
	ld.global.u32 	%r297, [%rd104+8];
	ld.global.u32 	%r298, [%rd104+12];
	st.global.u32 	[%rd102], %r295;
	st.global.u32 	[%rd102+4], %r296;
	st.global.u32 	[%rd102+8], %r297;
	st.global.u32 	[%rd102+12], %r298;
$L__BB5_41:
	setp.ge.s32 	%p12, %r832, %r4;
	@%p12 bra 	$L__BB5_92;
	ld.param.u64 	%rd490, [_Z20stage_2_breed_kernelPiP4GeneS1_iiP3JobP17curandStateXORWOW_param_5];
	mul.lo.s32 	%r374, %r832, %r186;
	mul.wide.s32 	%rd112, %r374, 16;
	add.s64 	%rd113, %rd2, %rd112;
	mul.wide.s32 	%rd114, %r832, 48;
	add.s64 	%rd115, %rd3, %rd114;
	ld.global.v2.u32 	{%r375, %r376}, [%rd115];
	shr.u32 	%r377, %r376, 2;
	xor.b32  	%r378, %r377, %r376;
	ld.global.v2.u32 	{%r379, %r380}, [%rd115+8];
	ld.global.v2.u32 	{%r381, %r382}, [%rd115+16];
	st.global.v2.u32 	[%rd115+8], {%r380, %r381};
	shl.b32 	%r383, %r382, 4;
	shl.b32 	%r384, %r378, 1;
	xor.b32  	%r385, %r384, %r383;
	xor.b32  	%r386, %r385, %r378;
	xor.b32  	%r387, %r386, %r382;
	st.global.v2.u32 	[%rd115+16], {%r382, %r387};
	add.s32 	%r388, %r375, 362437;
	st.global.v2.u32 	[%rd115], {%r388, %r379};
	add.s32 	%r389, %r387, %r388;
	rem.u32 	%r390, %r389, %r186;
	mul.wide.s32 	%rd116, %r390, 16;
	add.s64 	%rd117, %rd113, %rd116;
	ld.global.u32 	%r391, [%rd117];
	ld.global.u32 	%r392, [%rd117+4];
	cvta.to.global.u64 	%rd118, %rd490;
	mul.wide.s32 	%rd119, %r391, 884;
	add.s64 	%rd120, %rd118, %rd119;
	mul.wide.s32 	%rd121, %r392, 44;
	add.s64 	%rd122, %rd120, %rd121;
	add.s64 	%rd123, %rd122, 4;
	ld.global.u32 	%r393, [%rd122+4];
	shr.u32 	%r394, %r379, 2;
	xor.b32  	%r395, %r394, %r379;
	st.global.v2.u32 	[%rd115+8], {%r381, %r382};
	shl.b32 	%r396, %r387, 4;
	shl.b32 	%r397, %r395, 1;
	xor.b32  	%r398, %r397, %r396;
	xor.b32  	%r399, %r398, %r395;
	xor.b32  	%r400, %r399, %r387;
	st.global.v2.u32 	[%rd115+16], {%r387, %r400};
	add.s32 	%r401, %r375, 724874;
	st.global.v2.u32 	[%rd115], {%r401, %r380};
	add.s32 	%r402, %r400, %r401;
	rem.u32 	%r403, %r402, %r393;
	st.global.u32 	[%rd117+12], %r403;
	mul.wide.s32 	%rd124, %r403, 8;
	add.s64 	%rd125, %rd123, %rd124;
	ld.global.u32 	%r404, [%rd125+4];
	st.global.u32 	[%rd117+8], %r404;
	ld.global.v2.u32 	{%r405, %r406}, [%rd115];
	shr.u32 	%r407, %r406, 2;
	xor.b32  	%r408, %r407, %r406;
	ld.global.v2.u32 	{%r409, %r410}, [%rd115+8];
	ld.global.v2.u32 	{%r411, %r412}, [%rd115+16];
	st.global.v2.u32 	[%rd115+8], {%r410, %r411};
	shl.b32 	%r413, %r412, 4;
	shl.b32 	%r414, %r408, 1;
	xor.b32  	%r415, %r414, %r413;
	xor.b32  	%r416, %r415, %r408;
	xor.b32  	%r417, %r416, %r412;
	st.global.v2.u32 	[%rd115+16], {%r412, %r417};
	add.s32 	%r418, %r405, 362437;
	st.global.v2.u32 	[%rd115], {%r418, %r409};
	add.s32 	%r419, %r417, %r418;
	rem.u32 	%r420, %r419, %r186;
	mul.wide.s32 	%rd126, %r420, 16;
	add.s64 	%rd127, %rd113, %rd126;
	ld.global.u32 	%r421, [%rd127];
	ld.global.u32 	%r422, [%rd127+4];
	mul.wide.s32 	%rd128, %r421, 884;
	add.s64 	%rd129, %rd118, %rd128;
	mul.wide.s32 	%rd130, %r422, 44;
	add.s64 	%rd131, %rd129, %rd130;
	add.s64 	%rd132, %rd131, 4;
	ld.global.u32 	%r423, [%rd131+4];
	shr.u32 	%r424, %r409, 2;
	xor.b32  	%r425, %r424, %r409;
	st.global.v2.u32 	[%rd115+8], {%r411, %r412};
	shl.b32 	%r426, %r417, 4;
	shl.b32 	%r427, %r425, 1;
	xor.b32  	%r428, %r427, %r426;
	xor.b32  	%r429, %r428, %r425;
	xor.b32  	%r430, %r429, %r417;
	st.global.v2.u32 	[%rd115+16], {%r417, %r430};
	add.s32 	%r431, %r405, 724874;
	st.global.v2.u32 	[%rd115], {%r431, %r410};
	add.s32 	%r432, %r430, %r431;
	rem.u32 	%r433, %r432, %r423;
	st.global.u32 	[%rd127+12], %r433;
	mul.wide.s32 	%rd133, %r433, 8;
	add.s64 	%rd134, %rd132, %rd133;
	ld.global.u32 	%r434, [%rd134+4];
	st.global.u32 	[%rd127+8], %r434;
	ld.global.v2.u32 	{%r435, %r436}, [%rd115];
	shr.u32 	%r437, %r436, 2;
	xor.b32  	%r438, %r437, %r436;
	ld.global.v2.u32 	{%r439, %r440}, [%rd115+8];
	ld.global.v2.u32 	{%r441, %r442}, [%rd115+16];
	st.global.v2.u32 	[%rd115+8], {%r440, %r441};
	shl.b32 	%r443, %r442, 4;
	shl.b32 	%r444, %r438, 1;
	xor.b32  	%r445, %r444, %r443;
	xor.b32  	%r446, %r445, %r438;
	xor.b32  	%r447, %r446, %r442;
	st.global.v2.u32 	[%rd115+16], {%r442, %r447};
	add.s32 	%r448, %r435, 362437;
	st.global.v2.u32 	[%rd115], {%r448, %r439};
	add.s32 	%r449, %r447, %r448;
	rem.u32 	%r450, %r449, %r186;
	mul.wide.s32 	%rd135, %r450, 16;
	add.s64 	%rd136, %rd113, %rd135;
	ld.global.u32 	%r451, [%rd136];
	ld.global.u32 	%r452, [%rd136+4];
	mul.wide.s32 	%rd137, %r451, 884;
	add.s64 	%rd138, %rd118, %rd137;
	mul.wide.s32 	%rd139, %r452, 44;
	add.s64 	%rd140, %rd138, %rd139;
	add.s64 	%rd141, %rd140, 4;
	ld.global.u32 	%r453, [%rd140+4];
	shr.u32 	%r454, %r439, 2;
	xor.b32  	%r455, %r454, %r439;
	st.global.v2.u32 	[%rd115+8], {%r441, %r442};
	shl.b32 	%r456, %r447, 4;
	shl.b32 	%r457, %r455, 1;
	xor.b32  	%r458, %r457, %r456;
	xor.b32  	%r459, %r458, %r455;
	xor.b32  	%r460, %r459, %r447;
	st.global.v2.u32 	[%rd115+16], {%r447, %r460};
	add.s32 	%r461, %r435, 724874;
	st.global.v2.u32 	[%rd115], {%r461, %r440};
	add.s32 	%r462, %r460, %r461;
	rem.u32 	%r463, %r462, %r453;
	st.global.u32 	[%rd136+12], %r463;
	mul.wide.s32 	%rd142, %r463, 8;
	add.s64 	%rd143, %rd141, %rd142;
	ld.global.u32 	%r464, [%rd143+4];
	st.global.u32 	[%rd136+8], %r464;
	ld.global.v2.u32 	{%r465, %r466}, [%rd115];
	shr.u32 	%r467, %r466, 2;
	xor.b32  	%r468, %r467, %r466;
	ld.global.v2.u32 	{%r469, %r470}, [%rd115+8];
	ld.global.v2.u32 	{%r471, %r472}, [%rd115+16];
	st.global.v2.u32 	[%rd115+8], {%r470, %r471};
	shl.b32 	%r473, %r472, 4;
	shl.b32 	%r474, %r468, 1;
	xor.b32  	%r475, %r474, %r473;
	xor.b32  	%r476, %r475, %r468;
	xor.b32  	%r477, %r476, %r472;
	st.global.v2.u32 	[%rd115+16], {%r472, %r477};
	add.s32 	%r478, %r465, 362437;
	st.global.v2.u32 	[%rd115], {%r478, %r469};
	add.s32 	%r479, %r477, %r478;
	rem.u32 	%r480, %r479, %r186;
	mul.wide.s32 	%rd144, %r480, 16;
	add.s64 	%rd145, %rd113, %rd144;
	ld.global.u32 	%r481, [%rd145];
	ld.global.u32 	%r482, [%rd145+4];
	mul.wide.s32 	%rd146, %r481, 884;
	add.s64 	%rd147, %rd118, %rd146;
	mul.wide.s32 	%rd148, %r482, 44;
	add.s64 	%rd149, %rd147, %rd148;
	add.s64 	%rd150, %rd149, 4;
	ld.global.u32 	%r483, [%rd149+4];
	shr.u32 	%r484, %r469, 2;
	xor.b32  	%r485, %r484, %r469;
	st.global.v2.u32 	[%rd115+8], {%r471, %r472};
	shl.b32 	%r486, %r477, 4;
	shl.b32 	%r487, %r485, 1;
	xor.b32  	%r488, %r487, %r486;
	xor.b32  	%r489, %r488, %r485;
	xor.b32  	%r490, %r489, %r477;
	st.global.v2.u32 	[%rd115+16], {%r477, %r490};
	add.s32 	%r491, %r465, 724874;
	st.global.v2.u32 	[%rd115], {%r491, %r470};
	add.s32 	%r492, %r490, %r491;
	rem.u32 	%r493, %r492, %r483;
	st.global.u32 	[%rd145+12], %r493;
	mul.wide.s32 	%rd151, %r493, 8;
	add.s64 	%rd152, %rd150, %rd151;
	ld.global.u32 	%r494, [%rd152+4];
	st.global.u32 	[%rd145+8], %r494;
	ld.global.v2.u32 	{%r495, %r496}, [%rd115];
	shr.u32 	%r497, %r496, 2;
	xor.b32  	%r498, %r497, %r496;
	ld.global.v2.u32 	{%r499, %r500}, [%rd115+8];
	ld.global.v2.u32 	{%r501, %r502}, [%rd115+16];
	st.global.v2.u32 	[%rd115+8], {%r500, %r501};
	shl.b32 	%r503, %r502, 4;
	shl.b32 	%r504, %r498, 1;
	xor.b32  	%r505, %r504, %r503;
	xor.b32  	%r506, %r505, %r498;
	xor.b32  	%r507, %r506, %r502;
	st.global.v2.u32 	[%rd115+16], {%r502, %r507};
	add.s32 	%r508, %r495, 362437;
	st.global.v2.u32 	[%rd115], {%r508, %r499};
	add.s32 	%r509, %r507, %r508;
	rem.u32 	%r510, %r509, %r186;
	mul.wide.s32 	%rd153, %r510, 16;
	add.s64 	%rd154, %rd113, %rd153;
	ld.global.u32 	%r511, [%rd154];
	ld.global.u32 	%r512, [%rd154+4];
	mul.wide.s32 	%rd155, %r511, 884;
	add.s64 	%rd156, %rd118, %rd155;
	mul.wide.s32 	%rd157, %r512, 44;
	add.s64 	%rd158, %rd156, %rd157;
	add.s64 	%rd159, %rd158, 4;
	ld.global.u32 	%r513, [%rd158+4];
	shr.u32 	%r514, %r499, 2;
	xor.b32  	%r515, %r514, %r499;
	st.global.v2.u32 	[%rd115+8], {%r501, %r502};
	shl.b32 	%r516, %r507, 4;
	shl.b32 	%r517, %r515, 1;
	xor.b32  	%r518, %r517, %r516;
	xor.b32  	%r519, %r518, %r515;
	xor.b32  	%r520, %r519, %r507;
	st.global.v2.u32 	[%rd115+16], {%r507, %r520};
	add.s32 	%r521, %r495, 724874;
	st.global.v2.u32 	[%rd115], {%r521, %r500};
	add.s32 	%r522, %r520, %r521;
	rem.u32 	%r523, %r522, %r513;
	st.global.u32 	[%rd154+12], %r523;
	mul.wide.s32 	%rd160, %r523, 8;
	add.s64 	%rd161, %rd159, %rd160;
	ld.global.u32 	%r524, [%rd161+4];
	st.global.u32 	[%rd154+8], %r524;
	bra.uni 	$L__BB5_102;
$L__BB5_43:
	mul.lo.s32 	%r525, %r832, %r186;
	mul.wide.s32 	%rd162, %r525, 16;
	add.s64 	%rd14, %rd2, %rd162;
	mul.wide.s32 	%rd163, %r832, 4;
	add.s64 	%rd164, %rd6, %rd163;
	ld.global.u32 	%r29, [%rd164];
	ld.global.u32 	%r526, [%rd164+4];
	mul.lo.s32 	%r527, %r526, %r186;
	cvt.s64.s32 	%rd15, %r527;
	mul.wide.s32 	%rd165, %r832, 48;
	add.s64 	%rd166, %rd3, %rd165;
	ld.global.v2.u32 	{%r528, %r529}, [%rd166];
	shr.u32 	%r530, %r529, 2;
	xor.b32  	%r531, %r530, %r529;
	ld.global.v2.u32 	{%r532, %r533}, [%rd166+8];
	ld.global.v2.u32 	{%r534, %r535}, [%rd166+16];
	st.global.v2.u32 	[%rd166+8], {%r533, %r534};
	shl.b32 	%r536, %r535, 4;
	shl.b32 	%r537, %r531, 1;
	xor.b32  	%r538, %r537, %r536;
	xor.b32  	%r539, %r538, %r531;
	xor.b32  	%r540, %r539, %r535;
	st.global.v2.u32 	[%rd166+16], {%r535, %r540};
	add.s32 	%r541, %r528, 362437;
	st.global.v2.u32 	[%rd166], {%r541, %r532};
	add.s32 	%r542, %r540, %r541;
	rem.u32 	%r845, %r542, %r186;
	mov.b32 	%r544, -1;
	st.local.v4.u32 	[%rd4], {%r544, %r544, %r544, %r544};
	st.local.v4.u32 	[%rd4+16], {%r544, %r544, %r544, %r544};
	st.local.v4.u32 	[%rd4+32], {%r544, %r544, %r544, %r544};
	st.local.v4.u32 	[%rd4+48], {%r544, %r544, %r544, %r544};
	st.local.v4.u32 	[%rd4+64], {%r544, %r544, %r544, %r544};
	setp.lt.s32 	%p18, %r845, 1;
	@%p18 bra 	$L__BB5_51;
	shl.b64 	%rd167, %rd15, 4;
	add.s64 	%rd16, %rd1, %rd167;
	setp.lt.u32 	%p19, %r845, 4;
	mov.b32 	%r841, 0;
	@%p19 bra 	$L__BB5_47;
	mov.b32 	%r842, 0;
$L__BB5_46:
	mul.wide.u32 	%rd168, %r842, 16;
	add.s64 	%rd169, %rd16, %rd168;
	ld.global.u32 	%r547, [%rd169];
	ld.global.u32 	%r548, [%rd169+4];
	add.s64 	%rd170, %rd14, %rd168;
	ld.global.u32 	%r549, [%rd169+8];
	ld.global.u32 	%r550, [%rd169+12];
	st.global.u32 	[%rd170], %r547;
	st.global.u32 	[%rd170+4], %r548;
	st.global.u32 	[%rd170+8], %r549;
	st.global.u32 	[%rd170+12], %r550;
	mul.wide.s32 	%rd171, %r547, 4;
	add.s64 	%rd172, %rd4, %rd171;
	st.local.u32 	[%rd172], %r548;
	ld.global.u32 	%r551, [%rd169+16];
	ld.global.u32 	%r552, [%rd169+20];
	ld.global.u32 	%r553, [%rd169+24];
	ld.global.u32 	%r554, [%rd169+28];
	st.global.u32 	[%rd170+16], %r551;
	st.global.u32 	[%rd170+20], %r552;
	st.global.u32 	[%rd170+24], %r553;
	st.global.u32 	[%rd170+28], %r554;
	mul.wide.s32 	%rd173, %r551, 4;
	add.s64 	%rd174, %rd4, %rd173;
	st.local.u32 	[%rd174], %r552;
	ld.global.u32 	%r555, [%rd169+32];
	ld.global.u32 	%r556, [%rd169+36];
	ld.global.u32 	%r557, [%rd169+40];
	ld.global.u32 	%r558, [%rd169+44];
	st.global.u32 	[%rd170+32], %r555;
	st.global.u32 	[%rd170+36], %r556;
	st.global.u32 	[%rd170+40], %r557;
	st.global.u32 	[%rd170+44], %r558;
	mul.wide.s32 	%rd175, %r555, 4;
	add.s64 	%rd176, %rd4, %rd175;
	st.local.u32 	[%rd176], %r556;
	ld.global.u32 	%r559, [%rd169+48];
	ld.global.u32 	%r560, [%rd169+52];
	ld.global.u32 	%r561, [%rd169+56];
	ld.global.u32 	%r562, [%rd169+60];
	st.global.u32 	[%rd170+48], %r559;
	st.global.u32 	[%rd170+52], %r560;
	st.global.u32 	[%rd170+56], %r561;
	st.global.u32 	[%rd170+60], %r562;
	mul.wide.s32 	%rd177, %r559, 4;
	add.s64 	%rd178, %rd4, %rd177;
	st.local.u32 	[%rd178], %r560;
	add.s32 	%r842, %r842, 4;
	and.b32  	%r841, %r845, 2147483644;
	setp.eq.s32 	%p20, %r842, %r841;
	@%p20 bra 	$L__BB5_47;
	bra.uni 	$L__BB5_46;
$L__BB5_47:
	and.b32  	%r32, %r845, 3;
	setp.eq.s32 	%p21, %r32, 0;
	@%p21 bra 	$L__BB5_51;
	mul.wide.u32 	%rd179, %r841, 16;
	add.s64 	%rd17, %rd16, %rd179;
	ld.global.u32 	%r563, [%rd17];
	ld.global.u32 	%r564, [%rd17+4];
	add.s64 	%rd18, %rd14, %rd179;
	ld.global.u32 	%r565, [%rd17+8];
	ld.global.u32 	%r566, [%rd17+12];
	st.global.u32 	[%rd18], %r563;
	st.global.u32 	[%rd18+4], %r564;
	st.global.u32 	[%rd18+8], %r565;
	st.global.u32 	[%rd18+12], %r566;
	mul.wide.s32 	%rd180, %r563, 4;
	add.s64 	%rd181, %rd4, %rd180;
	st.local.u32 	[%rd181], %r564;
	setp.eq.s32 	%p22, %r32, 1;
	@%p22 bra 	$L__BB5_51;
	ld.global.u32 	%r567, [%rd17+16];
	ld.global.u32 	%r568, [%rd17+20];
	ld.global.u32 	%r569, [%rd17+24];
	ld.global.u32 	%r570, [%rd17+28];
	st.global.u32 	[%rd18+16], %r567;
	st.global.u32 	[%rd18+20], %r568;
	st.global.u32 	[%rd18+24], %r569;
	st.global.u32 	[%rd18+28], %r570;
	mul.wide.s32 	%rd182, %r567, 4;
	add.s64 	%rd183, %rd4, %rd182;
	st.local.u32 	[%rd183], %r568;
	setp.eq.s32 	%p23, %r32, 2;
	@%p23 bra 	$L__BB5_51;
	ld.global.u32 	%r571, [%rd17+32];
	ld.global.u32 	%r572, [%rd17+36];
	ld.global.u32 	%r573, [%rd17+40];
	ld.global.u32 	%r574, [%rd17+44];
	st.global.u32 	[%rd18+32], %r571;
	st.global.u32 	[%rd18+36], %r572;
	st.global.u32 	[%rd18+40], %r573;
	st.global.u32 	[%rd18+44], %r574;
	mul.wide.s32 	%rd184, %r571, 4;
	add.s64 	%rd185, %rd4, %rd184;
	st.local.u32 	[%rd185], %r572;
$L__BB5_51:
	setp.lt.s32 	%p24, %r186, 1;
	@%p24 bra 	$L__BB5_102;
	mul.lo.s32 	%r576, %r29, %r186;
	mul.wide.s32 	%rd186, %r576, 16;
	add.s64 	%rd19, %rd1, %rd186;
	setp.lt.u32 	%p25, %r5, 7;
	mov.b32 	%r859, 0;
	@%p25 bra 	$L__BB5_71;
	mov.b32 	%r843, 0;
$L__BB5_54:
	.pragma "nounroll";
	mul.wide.u32 	%rd187, %r843, 16;
	add.s64 	%rd20, %rd19, %rd187;
	ld.global.u32 	%r38, [%rd20];
	mul.wide.s32 	%rd188, %r38, 4;
	add.s64 	%rd189, %rd4, %rd188;
	ld.local.u32 	%r578, [%rd189];
	ld.global.u32 	%r39, [%rd20+4];
	setp.ge.s32 	%p26, %r578, %r39;
	@%p26 bra 	$L__BB5_56;
	mul.wide.s32 	%rd190, %r845, 16;
	add.s64 	%rd191, %rd14, %rd190;
	ld.global.u32 	%r579, [%rd20+8];
	ld.global.u32 	%r580, [%rd20+12];
	st.global.u32 	[%rd191], %r38;
	st.global.u32 	[%rd191+4], %r39;
	st.global.u32 	[%rd191+8], %r579;
	st.global.u32 	[%rd191+12], %r580;
	add.s32 	%r845, %r845, 1;
$L__BB5_56:
	ld.global.u32 	%r42, [%rd20+16];
	mul.wide.s32 	%rd192, %r42, 4;
	add.s64 	%rd193, %rd4, %rd192;
	ld.local.u32 	%r581, [%rd193];
	ld.global.u32 	%r43, [%rd20+20];
	setp.ge.s32 	%p27, %r581, %r43;
	@%p27 bra 	$L__BB5_58;
	mul.wide.s32 	%rd194, %r845, 16;
	add.s64 	%rd195, %rd14, %rd194;
	ld.global.u32 	%r582, [%rd20+24];
	ld.global.u32 	%r583, [%rd20+28];
	st.global.u32 	[%rd195], %r42;
	st.global.u32 	[%rd195+4], %r43;
	st.global.u32 	[%rd195+8], %r582;
	st.global.u32 	[%rd195+12], %r583;
	add.s32 	%r845, %r845, 1;
$L__BB5_58:
	ld.global.u32 	%r46, [%rd20+32];
	mul.wide.s32 	%rd196, %r46, 4;
	add.s64 	%rd197, %rd4, %rd196;
	ld.local.u32 	%r584, [%rd197];
	ld.global.u32 	%r47, [%rd20+36];
	setp.ge.s32 	%p28, %r584, %r47;
	@%p28 bra 	$L__BB5_60;
	mul.wide.s32 	%rd198, %r845, 16;
	add.s64 	%rd199, %rd14, %rd198;
	ld.global.u32 	%r585, [%rd20+40];
	ld.global.u32 	%r586, [%rd20+44];
	st.global.u32 	[%rd199], %r46;
	st.global.u32 	[%rd199+4], %r47;
	st.global.u32 	[%rd199+8], %r585;
	st.global.u32 	[%rd199+12], %r586;
	add.s32 	%r845, %r845, 1;
$L__BB5_60:
	ld.global.u32 	%r50, [%rd20+48];
	mul.wide.s32 	%rd200, %r50, 4;
	add.s64 	%rd201, %rd4, %rd200;
	ld.local.u32 	%r587, [%rd201];
	ld.global.u32 	%r51, [%rd20+52];
	setp.ge.s32 	%p29, %r587, %r51;
	@%p29 bra 	$L__BB5_62;
	mul.wide.s32 	%rd202, %r845, 16;
	add.s64 	%rd203, %rd14, %rd202;
	ld.global.u32 	%r588, [%rd20+56];
	ld.global.u32 	%r589, [%rd20+60];
	st.global.u32 	[%rd203], %r50;
	st.global.u32 	[%rd203+4], %r51;
	st.global.u32 	[%rd203+8], %r588;
	st.global.u32 	[%rd203+12], %r589;
	add.s32 	%r845, %r845, 1;
$L__BB5_62:
	ld.global.u32 	%r54, [%rd20+64];
	mul.wide.s32 	%rd204, %r54, 4;
	add.s64 	%rd205, %rd4, %rd204;
	ld.local.u32 	%r590, [%rd205];
	ld.global.u32 	%r55, [%rd20+68];
	setp.ge.s32 	%p30, %r590, %r55;
	@%p30 bra 	$L__BB5_64;
	mul.wide.s32 	%rd206, %r845, 16;
	add.s64 	%rd207, %rd14, %rd206;
	ld.global.u32 	%r591, [%rd20+72];
	ld.global.u32 	%r592, [%rd20+76];
	st.global.u32 	[%rd207], %r54;
	st.global.u32 	[%rd207+4], %r55;
	st.global.u32 	[%rd207+8], %r591;
	st.global.u32 	[%rd207+12], %r592;
	add.s32 	%r845, %r845, 1;
$L__BB5_64:
	ld.global.u32 	%r58, [%rd20+80];
	mul.wide.s32 	%rd208, %r58, 4;
	add.s64 	%rd209, %rd4, %rd208;
	ld.local.u32 	%r593, [%rd209];
	ld.global.u32 	%r59, [%rd20+84];
	setp.ge.s32 	%p31, %r593, %r59;
	@%p31 bra 	$L__BB5_66;
	mul.wide.s32 	%rd210, %r845, 16;
	add.s64 	%rd211, %rd14, %rd210;
	ld.global.u32 	%r594, [%rd20+88];
	ld.global.u32 	%r595, [%rd20+92];
	st.global.u32 	[%rd211], %r58;
	st.global.u32 	[%rd211+4], %r59;
	st.global.u32 	[%rd211+8], %r594;
	st.global.u32 	[%rd211+12], %r595;
	add.s32 	%r845, %r845, 1;
$L__BB5_66:
	ld.global.u32 	%r62, [%rd20+96];
	mul.wide.s32 	%rd212, %r62, 4;
	add.s64 	%rd213, %rd4, %rd212;
	ld.local.u32 	%r596, [%rd213];
	ld.global.u32 	%r63, [%rd20+100];
	setp.ge.s32 	%p32, %r596, %r63;
	@%p32 bra 	$L__BB5_68;
	mul.wide.s32 	%rd214, %r845, 16;
	add.s64 	%rd215, %rd14, %rd214;
	ld.global.u32 	%r597, [%rd20+104];
	ld.global.u32 	%r598, [%rd20+108];
	st.global.u32 	[%rd215], %r62;
	st.global.u32 	[%rd215+4], %r63;
	st.global.u32 	[%rd215+8], %r597;
	st.global.u32 	[%rd215+12], %r598;
	add.s32 	%r845, %r845, 1;
$L__BB5_68:
	ld.global.u32 	%r66, [%rd20+112];
	mul.wide.s32 	%rd216, %r66, 4;
	add.s64 	%rd217, %rd4, %rd216;
	ld.local.u32 	%r599, [%rd217];
	ld.global.u32 	%r67, [%rd20+116];
	setp.ge.s32 	%p33, %r599, %r67;
	@%p33 bra 	$L__BB5_70;
	mul.wide.s32 	%rd218, %r845, 16;
	add.s64 	%rd219, %rd14, %rd218;
	ld.global.u32 	%r600, [%rd20+120];
	ld.global.u32 	%r601, [%rd20+124];
	st.global.u32 	[%rd219], %r66;
	st.global.u32 	[%rd219+4], %r67;
	st.global.u32 	[%rd219+8], %r600;
	st.global.u32 	[%rd219+12], %r601;
	add.s32 	%r845, %r845, 1;
$L__BB5_70:
	add.s32 	%r843, %r843, 8;
	setp.ne.s32 	%p34, %r843, %r9;
	mov.u32 	%r859, %r9;
	@%p34 bra 	$L__BB5_54;
$L__BB5_71:
	setp.eq.s32 	%p35, %r6, 0;
	@%p35 bra 	$L__BB5_102;
	add.s32 	%r602, %r6, -1;
	setp.lt.u32 	%p36, %r602, 3;
	@%p36 bra 	$L__BB5_82;
	mul.wide.u32 	%rd220, %r859, 16;
	add.s64 	%rd21, %rd19, %rd220;
	ld.global.u32 	%r73, [%rd21];
	mul.wide.s32 	%rd221, %r73, 4;
	add.s64 	%rd222, %rd4, %rd221;
	ld.local.u32 	%r603, [%rd222];
	ld.global.u32 	%r74, [%rd21+4];
	setp.ge.s32 	%p37, %r603, %r74;
	@%p37 bra 	$L__BB5_75;
	mul.wide.s32 	%rd223, %r845, 16;
	add.s64 	%rd224, %rd14, %rd223;
	ld.global.u32 	%r604, [%rd21+8];
	ld.global.u32 	%r605, [%rd21+12];
	st.global.u32 	[%rd224], %r73;
	st.global.u32 	[%rd224+4], %r74;
	st.global.u32 	[%rd224+8], %r604;
	st.global.u32 	[%rd224+12], %r605;
	add.s32 	%r845, %r845, 1;
$L__BB5_75:
	ld.global.u32 	%r77, [%rd21+16];
	mul.wide.s32 	%rd225, %r77, 4;
	add.s64 	%rd226, %rd4, %rd225;
	ld.local.u32 	%r606, [%rd226];
	ld.global.u32 	%r78, [%rd21+20];
	setp.ge.s32 	%p38, %r606, %r78;
	@%p38 bra 	$L__BB5_77;
	mul.wide.s32 	%rd227, %r845, 16;
	add.s64 	%rd228, %rd14, %rd227;
	ld.global.u32 	%r607, [%rd21+24];
	ld.global.u32 	%r608, [%rd21+28];
	st.global.u32 	[%rd228], %r77;
	st.global.u32 	[%rd228+4], %r78;
	st.global.u32 	[%rd228+8], %r607;
	st.global.u32 	[%rd228+12], %r608;
	add.s32 	%r845, %r845, 1;
$L__BB5_77:
	ld.global.u32 	%r81, [%rd21+32];
	mul.wide.s32 	%rd229, %r81, 4;
	add.s64 	%rd230, %rd4, %rd229;
	ld.local.u32 	%r609, [%rd230];
	ld.global.u32 	%r82, [%rd21+36];
	setp.ge.s32 	%p39, %r609, %r82;
	@%p39 bra 	$L__BB5_79;
	mul.wide.s32 	%rd231, %r845, 16;
	add.s64 	%rd232, %rd14, %rd231;
	ld.global.u32 	%r610, [%rd21+40];
	ld.global.u32 	%r611, [%rd21+44];
	st.global.u32 	[%rd232], %r81;
	st.global.u32 	[%rd232+4], %r82;
	st.global.u32 	[%rd232+8], %r610;
	st.global.u32 	[%rd232+12], %r611;
	add.s32 	%r845, %r845, 1;
$L__BB5_79:
	ld.global.u32 	%r85, [%rd21+48];
	mul.wide.s32 	%rd233, %r85, 4;
	add.s64 	%rd234, %rd4, %rd233;
	ld.local.u32 	%r612, [%rd234];
	ld.global.u32 	%r86, [%rd21+52];
	setp.ge.s32 	%p40, %r612, %r86;
	@%p40 bra 	$L__BB5_81;
	mul.wide.s32 	%rd235, %r845, 16;
	add.s64 	%rd236, %rd14, %rd235;
	ld.global.u32 	%r613, [%rd21+56];
	ld.global.u32 	%r614, [%rd21+60];
	st.global.u32 	[%rd236], %r85;
	st.global.u32 	[%rd236+4], %r86;
	st.global.u32 	[%rd236+8], %r613;
	st.global.u32 	[%rd236+12], %r614;
	add.s32 	%r845, %r845, 1;
$L__BB5_81:
	add.s32 	%r859, %r859, 4;
$L__BB5_82:
	setp.eq.s32 	%p41, %r7, 0;
	@%p41 bra 	$L__BB5_102;
	setp.eq.s32 	%p42, %r7, 1;
	@%p42 bra 	$L__BB5_89;
	mul.wide.u32 	%rd237, %r859, 16;
	add.s64 	%rd22, %rd19, %rd237;
	ld.global.u32 	%r92, [%rd22];
	mul.wide.s32 	%rd238, %r92, 4;
	add.s64 	%rd239, %rd4, %rd238;
	ld.local.u32 	%r615, [%rd239];
	ld.global.u32 	%r93, [%rd22+4];
	setp.ge.s32 	%p43, %r615, %r93;
	@%p43 bra 	$L__BB5_86;
	mul.wide.s32 	%rd240, %r845, 16;
	add.s64 	%rd241, %rd14, %rd240;
	ld.global.u32 	%r616, [%rd22+8];
	ld.global.u32 	%r617, [%rd22+12];
	st.global.u32 	[%rd241], %r92;
	st.global.u32 	[%rd241+4], %r93;
	st.global.u32 	[%rd241+8], %r616;
	st.global.u32 	[%rd241+12], %r617;
	add.s32 	%r845, %r845, 1;
$L__BB5_86:
	ld.global.u32 	%r96, [%rd22+16];
	mul.wide.s32 	%rd242, %r96, 4;
	add.s64 	%rd243, %rd4, %rd242;
	ld.local.u32 	%r618, [%rd243];
	ld.global.u32 	%r97, [%rd22+20];
	setp.ge.s32 	%p44, %r618, %r97;
	@%p44 bra 	$L__BB5_88;
	mul.wide.s32 	%rd244, %r845, 16;
	add.s64 	%rd245, %rd14, %rd244;
	ld.global.u32 	%r619, [%rd22+24];
	ld.global.u32 	%r620, [%rd22+28];
	st.global.u32 	[%rd245], %r96;
	st.global.u32 	[%rd245+4], %r97;
	st.global.u32 	[%rd245+8], %r619;
	st.global.u32 	[%rd245+12], %r620;
	add.s32 	%r845, %r845, 1;
$L__BB5_88:
	add.s32 	%r859, %r859, 2;
$L__BB5_89:
	setp.eq.s32 	%p45, %r10, 0;
	@%p45 bra 	$L__BB5_102;
	mul.wide.u32 	%rd246, %r859, 16;
	add.s64 	%rd23, %rd19, %rd246;
	ld.global.u32 	%r103, [%rd23];
	mul.wide.s32 	%rd247, %r103, 4;
	add.s64 	%rd248, %rd4, %rd247;
	ld.local.u32 	%r621, [%rd248];
	ld.global.u32 	%r104, [%rd23+4];
	setp.ge.s32 	%p46, %r621, %r104;
	@%p46 bra 	$L__BB5_102;
	mul.wide.s32 	%rd249, %r845, 16;
	add.s64 	%rd250, %rd14, %rd249;
	ld.global.u32 	%r622, [%rd23+8];
	ld.global.u32 	%r623, [%rd23+12];
	st.global.u32 	[%rd250], %r103;
	st.global.u32 	[%rd250+4], %r104;
	st.global.u32 	[%rd250+8], %r622;
	st.global.u32 	[%rd250+12], %r623;
	bra.uni 	$L__BB5_102;
$L__BB5_92:
	mul.lo.s32 	%r299, %r832, %r186;
	mul.wide.s32 	%rd105, %r299, 16;
	add.s64 	%rd26, %rd2, %rd105;
	mul.wide.s32 	%rd106, %r832, 48;
	add.s64 	%rd27, %rd3, %rd106;
	ld.global.v2.u32 	{%r300, %r301}, [%rd27];
	shr.u32 	%r302, %r301, 2;
	xor.b32  	%r303, %r302, %r301;
	ld.global.v2.u32 	{%r875, %r881}, [%rd27+8];
	ld.global.v2.u32 	{%r880, %r879}, [%rd27+16];
	st.global.v2.u32 	[%rd27+8], {%r881, %r880};
	shl.b32 	%r304, %r879, 4;
	shl.b32 	%r305, %r303, 1;
	xor.b32  	%r306, %r305, %r304;
	xor.b32  	%r307, %r306, %r303;
	xor.b32  	%r878, %r307, %r879;
	st.global.v2.u32 	[%rd27+16], {%r879, %r878};
	add.s32 	%r870, %r300, 362437;
	st.global.v2.u32 	[%rd27], {%r870, %r875};
	add.s32 	%r308, %r878, %r870;
	rem.u32 	%r309, %r308, %r5;
	mul.wide.s32 	%rd107, %r309, 16;
	add.s64 	%rd28, %rd26, %rd107;
	ld.global.u32 	%r120, [%rd28];
	ld.global.u32 	%r121, [%rd28+16];
	setp.eq.s32 	%p13, %r120, %r121;
	@%p13 bra 	$L__BB5_94;
	ld.global.u32 	%r310, [%rd28+4];
	ld.global.u32 	%r311, [%rd28+8];
	ld.global.u32 	%r312, [%rd28+12];
	ld.global.u32 	%r313, [%rd28+20];
	ld.global.u32 	%r314, [%rd28+24];
	ld.global.u32 	%r315, [%rd28+28];
	st.global.u32 	[%rd28], %r121;
	st.global.u32 	[%rd28+4], %r313;
	st.global.u32 	[%rd28+8], %r314;
	st.global.u32 	[%rd28+12], %r315;
	st.global.u32 	[%rd28+16], %r120;
	st.global.u32 	[%rd28+20], %r310;
	st.global.u32 	[%rd28+24], %r311;
	st.global.u32 	[%rd28+28], %r312;
	ld.global.v2.u32 	{%r870, %r875}, [%rd27];
	ld.global.v2.u32 	{%r881, %r880}, [%rd27+8];
	ld.global.v2.u32 	{%r879, %r878}, [%rd27+16];
$L__BB5_94:
	shr.u32 	%r316, %r875, 2;
	xor.b32  	%r317, %r316, %r875;
	st.global.v2.u32 	[%rd27+8], {%r880, %r879};
	shl.b32 	%r318, %r878, 4;
	shl.b32 	%r319, %r317, 1;
	xor.b32  	%r320, %r319, %r318;
	xor.b32  	%r321, %r320, %r317;
	xor.b32  	%r884, %r321, %r878;
	st.global.v2.u32 	[%rd27+16], {%r878, %r884};
	add.s32 	%r876, %r870, 362437;
	st.global.v2.u32 	[%rd27], {%r876, %r881};
	add.s32 	%r322, %r884, %r876;
	rem.u32 	%r323, %r322, %r5;
	mul.wide.s32 	%rd108, %r323, 16;
	add.s64 	%rd29, %rd26, %rd108;
	ld.global.u32 	%r136, [%rd29];
	ld.global.u32 	%r137, [%rd29+16];
	setp.eq.s32 	%p14, %r136, %r137;
	@%p14 bra 	$L__BB5_96;
	ld.global.u32 	%r324, [%rd29+4];
	ld.global.u32 	%r325, [%rd29+8];
	ld.global.u32 	%r326, [%rd29+12];
	ld.global.u32 	%r327, [%rd29+20];
	ld.global.u32 	%r328, [%rd29+24];
	ld.global.u32 	%r329, [%rd29+28];
	st.global.u32 	[%rd29], %r137;
	st.global.u32 	[%rd29+4], %r327;
	st.global.u32 	[%rd29+8], %r328;
	st.global.u32 	[%rd29+12], %r329;
	st.global.u32 	[%rd29+16], %r136;
	st.global.u32 	[%rd29+20], %r324;
	st.global.u32 	[%rd29+24], %r325;
	st.global.u32 	[%rd29+28], %r326;
	ld.global.v2.u32 	{%r876, %r881}, [%rd27];
	ld.global.v2.u32 	{%r880, %r879}, [%rd27+8];
	ld.global.v2.u32 	{%r878, %r884}, [%rd27+16];
$L__BB5_96:
	shr.u32 	%r330, %r881, 2;
	xor.b32  	%r331, %r330, %r881;
	st.global.v2.u32 	[%rd27+8], {%r879, %r878};
	shl.b32 	%r332, %r884, 4;
	shl.b32 	%r333, %r331, 1;
	xor.b32  	%r334, %r333, %r332;
	xor.b32  	%r335, %r334, %r331;
	xor.b32  	%r890, %r335, %r884;
	st.global.v2.u32 	[%rd27+16], {%r884, %r890};
	add.s32 	%r882, %r876, 362437;
	st.global.v2.u32 	[%rd27], {%r882, %r880};
	add.s32 	%r336, %r890, %r882;
	rem.u32 	%r337, %r336, %r5;
	mul.wide.s32 	%rd109, %r337, 16;
	add.s64 	%rd30, %rd26, %rd109;
	ld.global.u32 	%r152, [%rd30];
	ld.global.u32 	%r153, [%rd30+16];
	setp.eq.s32 	%p15, %r152, %r153;
	@%p15 bra 	$L__BB5_98;
	ld.global.u32 	%r338, [%rd30+4];
	ld.global.u32 	%r339, [%rd30+8];
	ld.global.u32 	%r340, [%rd30+12];
	ld.global.u32 	%r341, [%rd30+20];
	ld.global.u32 	%r342, [%rd30+24];
	ld.global.u32 	%r343, [%rd30+28];
	st.global.u32 	[%rd30], %r153;
	st.global.u32 	[%rd30+4], %r341;
	st.global.u32 	[%rd30+8], %r342;
	st.global.u32 	[%rd30+12], %r343;
	st.global.u32 	[%rd30+16], %r152;
	st.global.u32 	[%rd30+20], %r338;
	st.global.u32 	[%rd30+24], %r339;
	st.global.u32 	[%rd30+28], %r340;
	ld.global.v2.u32 	{%r882, %r880}, [%rd27];
	ld.global.v2.u32 	{%r879, %r878}, [%rd27+8];
	ld.global.v2.u32 	{%r884, %r890}, [%rd27+16];
$L__BB5_98:
	shr.u32 	%r344, %r880, 2;
	xor.b32  	%r345, %r344, %r880;
	st.global.v2.u32 	[%rd27+8], {%r878, %r884};
	shl.b32 	%r346, %r890, 4;
	shl.b32 	%r347, %r345, 1;
	xor.b32  	%r348, %r347, %r346;
	xor.b32  	%r349, %r348, %r345;
	xor.b32  	%r889, %r349, %r890;
	st.global.v2.u32 	[%rd27+16], {%r890, %r889};
	add.s32 	%r888, %r882, 362437;
	st.global.v2.u32 	[%rd27], {%r888, %r879};
	add.s32 	%r350, %r889, %r888;
	rem.u32 	%r351, %r350, %r5;
	mul.wide.s32 	%rd110, %r351, 16;
	add.s64 	%rd31, %rd26, %rd110;
	ld.global.u32 	%r168, [%rd31];
	ld.global.u32 	%r169, [%rd31+16];
	setp.eq.s32 	%p16, %r168, %r169;
	@%p16 bra 	$L__BB5_100;
	ld.global.u32 	%r352, [%rd31+4];
	ld.global.u32 	%r353, [%rd31+8];
	ld.global.u32 	%r354, [%rd31+12];
	ld.global.u32 	%r355, [%rd31+20];
	ld.global.u32 	%r356, [%rd31+24];
	ld.global.u32 	%r357, [%rd31+28];
	st.global.u32 	[%rd31], %r169;
	st.global.u32 	[%rd31+4], %r355;
	st.global.u32 	[%rd31+8], %r356;
	st.global.u32 	[%rd31+12], %r357;
	st.global.u32 	[%rd31+16], %r168;
	st.global.u32 	[%rd31+20], %r352;
	st.global.u32 	[%rd31+24], %r353;
	st.global.u32 	[%rd31+28], %r354;
	ld.global.v2.u32 	{%r888, %r879}, [%rd27];
	ld.global.v2.u32 	{%r878, %r884}, [%rd27+8];
	ld.global.v2.u32 	{%r890, %r889}, [%rd27+16];
$L__BB5_100:
	shr.u32 	%r358, %r879, 2;
	xor.b32  	%r359, %r358, %r879;
	st.global.v2.u32 	[%rd27+8], {%r884, %r890};
	shl.b32 	%r360, %r889, 4;
	shl.b32 	%r361, %r359, 1;
	xor.b32  	%r362, %r361, %r360;
	xor.b32  	%r363, %r362, %r359;
	xor.b32  	%r364, %r363, %r889;
	st.global.v2.u32 	[%rd27+16], {%r889, %r364};
	add.s32 	%r365, %r888, 362437;
	st.global.v2.u32 	[%rd27], {%r365, %r878};
	add.s32 	%r366, %r364, %r365;
	rem.u32 	%r367, %r366, %r5;
	mul.wide.s32 	%rd111, %r367, 16;
	add.s64 	%rd32, %rd26, %rd111;
	ld.global.u32 	%r182, [%rd32];
	ld.global.u32 	%r183, [%rd32+16];
	setp.eq.s32 	%p17, %r182, %r183;
	@%p17 bra 	$L__BB5_102;
	ld.global.u32 	%r368, [%rd32+4];
	ld.global.u32 	%r369, [%rd32+8];
	ld.global.u32 	%r370, [%rd32+12];
	ld.global.u32 	%r371, [%rd32+20];
	ld.global.u32 	%r372, [%rd32+24];
	ld.global.u32 	%r373, [%rd32+28];
	st.global.u32 	[%rd32], %r183;
	st.global.u32 	[%rd32+4], %r371;
	st.global.u32 	[%rd32+8], %r372;
	st.global.u32 	[%rd32+12], %r373;
	st.global.u32 	[%rd32+16], %r182;
	st.global.u32 	[%rd32+20], %r368;
	st.global.u32 	[%rd32+24], %r369;
	st.global.u32 	[%rd32+28], %r370;
$L__BB5_102:
	mov.u32 	%r830, %ntid.x;
	mov.u32 	%r831, %nctaid.x;
	mad.lo.s32 	%r832, %r830, %r831, %r832;
	setp.lt.s32 	%p64, %r832, %r185;
	@%p64 bra 	$L__BB5_2;
$L__BB5_103:
	ret;

}
	// .globl	_Z23stage_1_evaluate_kernelPiP4GeneiiP3Job
.visible .entry _Z23stage_1_evaluate_kernelPiP4GeneiiP3Job(
	.param .u64 .ptr .align 1 _Z23stage_1_evaluate_kernelPiP4GeneiiP3Job_param_0,
	.param .u64 .ptr .align 1 _Z23stage_1_evaluate_kernelPiP4GeneiiP3Job_param_1,
	.param .u32 _Z23stage_1_evaluate_kernelPiP4GeneiiP3Job_param_2,
	.param .u32 _Z23stage_1_evaluate_kernelPiP4GeneiiP3Job_param_3,
	.param .u64 .ptr .align 1 _Z23stage_1_evaluate_kernelPiP4GeneiiP3Job_param_4
)
{
	.local .align 16 .b8 	__local_depot6[160];
	.reg .b64 	%SP;
	.reg .b64 	%SPL;
	.reg .pred 	%p<27>;
	.reg .b32 	%r<157>;
	.reg .b64 	%rd<73>;

	mov.u64 	%SPL, __local_depot6;
	ld.param.u64 	%rd19, [_Z23stage_1_evaluate_kernelPiP4GeneiiP3Job_param_0];
	ld.param.u64 	%rd20, [_Z23stage_1_evaluate_kernelPiP4GeneiiP3Job_param_1];
	ld.param.u32 	%r86, [_Z23stage_1_evaluate_kernelPiP4GeneiiP3Job_param_2];
	ld.param.u32 	%r87, [_Z23stage_1_evaluate_kernelPiP4GeneiiP3Job_param_3];
	ld.param.u64 	%rd21, [_Z23stage_1_evaluate_kernelPiP4GeneiiP3Job_param_4];
	cvta.to.global.u64 	%rd1, %rd19;
	add.u64 	%rd2, %SPL, 0;
	mov.u32 	%r88, %ctaid.x;
	mov.u32 	%r89, %ntid.x;
	mov.u32 	%r90, %tid.x;
	mad.lo.s32 	%r132, %r88, %r89, %r90;
	mov.u32 	%r91, %nctaid.x;
	mul.lo.s32 	%r2, %r89, %r91;
	setp.ge.s32 	%p1, %r132, %r86;
	@%p1 bra 	$L__BB6_31;
	setp.gt.s32 	%p2, %r87, 0;
	@%p2 bra 	$L__BB6_2;
	bra.uni 	$L__BB6_30;
$L__BB6_2:
	add.u64 	%rd3, %SPL, 80;
	cvta.to.global.u64 	%rd4, %rd20;
	cvta.to.global.u64 	%rd5, %rd21;
$L__BB6_3:
	mov.b64 	%rd72, -1;
	mov.u64 	%rd71, %rd2;
$L__BB6_4:
	mov.b32 	%r93, 0;
	st.local.u32 	[%rd71], %r93;
	add.s64 	%rd72, %rd72, 1;
	add.s64 	%rd71, %rd71, 4;
	setp.lt.u64 	%p4, %rd72, 19;
	@%p4 bra 	$L__BB6_4;
	mul.lo.s32 	%r95, %r132, %r87;
	cvt.s64.s32 	%rd10, %r95;
	mov.b32 	%r133, 0;
	mov.u32 	%r134, %r133;
$L__BB6_6:
	cvt.u64.u32 	%rd27, %r133;
	add.s64 	%rd28, %rd10, %rd27;
	shl.b64 	%rd29, %rd28, 4;
	add.s64 	%rd11, %rd4, %rd29;
	ld.global.u32 	%r98, [%rd11];
	ld.global.u32 	%r6, [%rd11+4];
	mul.wide.s32 	%rd30, %r98, 884;
	add.s64 	%rd31, %rd5, %rd30;
	mul.wide.s32 	%rd32, %r6, 44;
	add.s64 	%rd33, %rd31, %rd32;
	add.s64 	%rd12, %rd33, 4;
	ld.global.u32 	%r7, [%rd33+4];
	setp.gt.s32 	%p5, %r7, 0;
	mul.wide.s32 	%rd34, %r98, 4;
	add.s64 	%rd13, %rd3, %rd34;
	mov.b32 	%r144, -1;
	mov.b32 	%r143, 2147483647;
	mov.u32 	%r145, %r144;
	@%p5 bra 	$L__BB6_28;
$L__BB6_7:
	st.global.u32 	[%rd11+12], %r144;
	st.global.u32 	[%rd11+8], %r145;
	mul.wide.s32 	%rd65, %r145, 4;
	add.s64 	%rd66, %rd2, %rd65;
	st.local.u32 	[%rd66], %r143;
	st.local.u32 	[%rd13], %r145;
	max.s32 	%r134, %r143, %r134;
	add.s32 	%r133, %r133, 1;
	setp.eq.s32 	%p25, %r133, %r87;
	@%p25 bra 	$L__BB6_8;
	bra.uni 	$L__BB6_6;
$L__BB6_8:
	ld.param.u64 	%rd70, [_Z23stage_1_evaluate_kernelPiP4GeneiiP3Job_param_0];
	cvta.to.global.u64 	%rd67, %rd70;
	mul.wide.s32 	%rd68, %r132, 4;
	add.s64 	%rd69, %rd67, %rd68;
	st.global.u32 	[%rd69], %r134;
	add.s32 	%r132, %r132, %r2;
	setp.lt.s32 	%p26, %r132, %r86;
	@%p26 bra 	$L__BB6_3;
	bra.uni 	$L__BB6_31;
$L__BB6_9:
	setp.lt.s32 	%p7, %r6, 1;
	mul.wide.u32 	%rd35, %r135, 8;
	add.s64 	%rd15, %rd16, %rd35;
	add.s64 	%rd14, %rd15, 4;
	ld.global.u32 	%r12, [%rd15+4];
	ld.global.u32 	%r13, [%rd15];
	mul.wide.s32 	%rd36, %r13, 4;
	add.s64 	%rd37, %rd2, %rd36;
	ld.local.u32 	%r139, [%rd37];
	@%p7 bra 	$L__BB6_11;
	ld.local.u32 	%r106, [%rd13];
	mul.wide.s32 	%rd38, %r106, 4;
	add.s64 	%rd39, %rd2, %rd38;
	ld.local.u32 	%r107, [%rd39];
	max.s32 	%r139, %r139, %r107;
$L__BB6_11:
	add.s32 	%r108, %r139, %r12;
	setp.lt.s32 	%p9, %r108, %r143;
	min.s32 	%r17, %r108, %r143;
	selp.b32 	%r18, %r135, %r144, %p9;
	selp.b32 	%r19, %r13, %r145, %p9;
	ld.global.u32 	%r20, [%rd14+8];
	ld.global.u32 	%r21, [%rd15+8];
	mul.wide.s32 	%rd40, %r21, 4;
	add.s64 	%rd41, %rd2, %rd40;
	ld.local.u32 	%r140, [%rd41];
	@%p7 bra 	$L__BB6_13;
	ld.local.u32 	%r109, [%rd13];
	mul.wide.s32 	%rd42, %r109, 4;
	add.s64 	%rd43, %rd2, %rd42;
	ld.local.u32 	%r110, [%rd43];
	max.s32 	%r140, %r140, %r110;
$L__BB6_13:
	add.s32 	%r111, %r140, %r20;
	setp.lt.s32 	%p11, %r111, %r17;
	min.s32 	%r25, %r111, %r17;
	add.s32 	%r112, %r135, 1;
	selp.b32 	%r26, %r112, %r18, %p11;
	selp.b32 	%r27, %r21, %r19, %p11;
	ld.global.u32 	%r28, [%rd14+16];
	ld.global.u32 	%r29, [%rd15+16];
	mul.wide.s32 	%rd44, %r29, 4;
	add.s64 	%rd45, %rd2, %rd44;
	ld.local.u32 	%r141, [%rd45];
	@%p7 bra 	$L__BB6_15;
	ld.local.u32 	%r113, [%rd13];
	mul.wide.s32 	%rd46, %r113, 4;
	add.s64 	%rd47, %rd2, %rd46;
	ld.local.u32 	%r114, [%rd47];
	max.s32 	%r141, %r141, %r114;
$L__BB6_15:
	add.s32 	%r115, %r141, %r28;
	setp.lt.s32 	%p13, %r115, %r25;
	min.s32 	%r33, %r115, %r25;
	add.s32 	%r116, %r135, 2;
	selp.b32 	%r34, %r116, %r26, %p13;
	selp.b32 	%r35, %r29, %r27, %p13;
	ld.global.u32 	%r36, [%rd14+24];
	ld.global.u32 	%r37, [%rd15+24];
	mul.wide.s32 	%rd48, %r37, 4;
	add.s64 	%rd49, %rd2, %rd48;
	ld.local.u32 	%r142, [%rd49];
	@%p7 bra 	$L__BB6_17;
	ld.local.u32 	%r117, [%rd13];
	mul.wide.s32 	%rd50, %r117, 4;
	add.s64 	%rd51, %rd2, %rd50;
	ld.local.u32 	%r118, [%rd51];
	max.s32 	%r142, %r142, %r118;
$L__BB6_17:
	add.s32 	%r119, %r142, %r36;
	setp.lt.s32 	%p14, %r119, %r33;
	min.s32 	%r143, %r119, %r33;
	add.s32 	%r120, %r135, 3;
	selp.b32 	%r144, %r120, %r34, %p14;
	selp.b32 	%r145, %r37, %r35, %p14;
	add.s32 	%r135, %r135, 4;
	setp.eq.s32 	%p15, %r135, %r149;
	@%p15 bra 	$L__BB6_18;
	bra.uni 	$L__BB6_9;
$L__BB6_18:
	setp.eq.s32 	%p16, %r50, 0;
	@%p16 bra 	$L__BB6_7;
	setp.lt.s32 	%p17, %r6, 1;
	mul.wide.u32 	%rd52, %r149, 8;
	add.s64 	%rd18, %rd16, %rd52;
	add.s64 	%rd17, %rd18, 4;
	ld.global.u32 	%r59, [%rd18+4];
	ld.global.u32 	%r60, [%rd18];
	mul.wide.s32 	%rd53, %r60, 4;
	add.s64 	%rd54, %rd2, %rd53;
	ld.local.u32 	%r153, [%rd54];
	@%p17 bra 	$L__BB6_21;
	ld.local.u32 	%r121, [%rd13];
	mul.wide.s32 	%rd55, %r121, 4;
	add.s64 	%rd56, %rd2, %rd55;
	ld.local.u32 	%r122, [%rd56];
	max.s32 	%r153, %r153, %r122;
$L__BB6_21:
	add.s32 	%r123, %r153, %r59;
	setp.lt.s32 	%p18, %r123, %r143;
	min.s32 	%r143, %r123, %r143;
	selp.b32 	%r144, %r149, %r144, %p18;
	selp.b32 	%r145, %r60, %r145, %p18;
	setp.eq.s32 	%p19, %r50, 1;
	@%p19 bra 	$L__BB6_7;
	ld.global.u32 	%r67, [%rd17+8];
	ld.global.u32 	%r68, [%rd18+8];
	mul.wide.s32 	%rd57, %r68, 4;
	add.s64 	%rd58, %rd2, %rd57;
	ld.local.u32 	%r154, [%rd58];
	@%p17 bra 	$L__BB6_24;
	ld.local.u32 	%r124, [%rd13];
	mul.wide.s32 	%rd59, %r124, 4;
	add.s64 	%rd60, %rd2, %rd59;
	ld.local.u32 	%r125, [%rd60];
	max.s32 	%r154, %r154, %r125;
$L__BB6_24:
	add.s32 	%r126, %r154, %r67;
	setp.lt.s32 	%p21, %r126, %r143;
	min.s32 	%r143, %r126, %r143;
	add.s32 	%r127, %r149, 1;
	selp.b32 	%r144, %r127, %r144, %p21;
	selp.b32 	%r145, %r68, %r145, %p21;
	setp.eq.s32 	%p22, %r50, 2;
	@%p22 bra 	$L__BB6_7;
	ld.global.u32 	%r75, [%rd17+16];
	ld.global.u32 	%r76, [%rd18+16];
	mul.wide.s32 	%rd61, %r76, 4;
	add.s64 	%rd62, %rd2, %rd61;
	ld.local.u32 	%r155, [%rd62];
	@%p17 bra 	$L__BB6_27;
	ld.local.u32 	%r128, [%rd13];
	mul.wide.s32 	%rd63, %r128, 4;
	add.s64 	%rd64, %rd2, %rd63;
	ld.local.u32 	%r129, [%rd64];
	max.s32 	%r155, %r155, %r129;
$L__BB6_27:
	add.s32 	%r130, %r155, %r75;
	setp.lt.s32 	%p24, %r130, %r143;
	min.s32 	%r143, %r130, %r143;
	add.s32 	%r131, %r149, 2;
	selp.b32 	%r144, %r131, %r144, %p24;
	selp.b32 	%r145, %r76, %r145, %p24;
	bra.uni 	$L__BB6_7;
$L__BB6_28:
	add.s64 	%rd16, %rd12, 4;
	and.b32  	%r50, %r7, 3;
	setp.lt.u32 	%p6, %r7, 4;
	mov.b32 	%r143, 2147483647;
	mov.b32 	%r145, -1;
	mov.b32 	%r149, 0;
	mov.u32 	%r144, %r145;
	@%p6 bra 	$L__BB6_18;
	and.b32  	%r149, %r7, 2147483644;
	mov.b32 	%r143, 2147483647;
	mov.b32 	%r145, -1;
	mov.b32 	%r135, 0;
	bra.uni 	$L__BB6_9;
$L__BB6_30:
	mul.wide.s32 	%rd23, %r132, 4;
	add.s64 	%rd24, %rd1, %rd23;
	mov.b32 	%r92, 0;
	st.global.u32 	[%rd24], %r92;
	add.s32 	%r132, %r132, %r2;
	setp.lt.s32 	%p3, %r132, %r86;
	@%p3 bra 	$L__BB6_30;
$L__BB6_31:
	ret;

}
	// .globl	_Z23stage_2_evaluate_kernelPiP4GeneiiP3Job
.visible .entry _Z23stage_2_evaluate_kernelPiP4GeneiiP3Job(
	.param .u64 .ptr .align 1 _Z23stage_2_evaluate_kernelPiP4GeneiiP3Job_param_0,
	.param .u64 .ptr .align 1 _Z23stage_2_evaluate_kernelPiP4GeneiiP3Job_param_1,
	.param .u32 _Z23stage_2_evaluate_kernelPiP4GeneiiP3Job_param_2,
	.param .u32 _Z23stage_2_evaluate_kernelPiP4GeneiiP3Job_param_3,
	.param .u64 .ptr .align 1 _Z23stage_2_evaluate_kernelPiP4GeneiiP3Job_param_4
)
{
	.local .align 16 .b8 	__local_depot7[160];
	.reg .b64 	%SP;
	.reg .b64 	%SPL;
	.reg .pred 	%p<18>;
	.reg .b32 	%r<134>;
	.reg .b64 	%rd<113>;

	mov.u64 	%SPL, __local_depot7;
	ld.param.u64 	%rd27, [_Z23stage_2_evaluate_kernelPiP4GeneiiP3Job_param_0];
	ld.param.u32 	%r58, [_Z23stage_2_evaluate_kernelPiP4GeneiiP3Job_param_2];
	ld.param.u32 	%r59, [_Z23stage_2_evaluate_kernelPiP4GeneiiP3Job_param_3];
	ld.param.u64 	%rd28, [_Z23stage_2_evaluate_kernelPiP4GeneiiP3Job_param_4];
	cvta.to.global.u64 	%rd1, %rd28;
	cvta.to.global.u64 	%rd2, %rd27;
	add.u64 	%rd3, %SPL, 0;
	add.u64 	%rd4, %SPL, 80;
	mov.u32 	%r60, %ctaid.x;
	mov.u32 	%r61, %ntid.x;
	mov.u32 	%r62, %tid.x;
	mad.lo.s32 	%r119, %r60, %r61, %r62;
	mov.u32 	%r63, %nctaid.x;
	mul.lo.s32 	%r2, %r61, %r63;
	setp.ge.s32 	%p1, %r119, %r58;
	@%p1 bra 	$L__BB7_35;
	setp.gt.s32 	%p2, %r59, 0;
	@%p2 bra 	$L__BB7_2;
	bra.uni 	$L__BB7_34;
$L__BB7_2:
	and.b32  	%r3, %r59, 3;
	and.b32  	%r4, %r59, 2147483644;
$L__BB7_3:
	mov.b64 	%rd112, -1;
	mov.u64 	%rd111, %rd3;
$L__BB7_4:
	mov.b32 	%r65, 0;
	st.local.u32 	[%rd111], %r65;
	add.s64 	%rd112, %rd112, 1;
	add.s64 	%rd111, %rd111, 4;
	setp.lt.u64 	%p4, %rd112, 19;
	@%p4 bra 	$L__BB7_4;
	ld.param.u64 	%rd110, [_Z23stage_2_evaluate_kernelPiP4GeneiiP3Job_param_1];
	setp.lt.u32 	%p5, %r59, 4;
	mul.lo.s32 	%r68, %r119, %r59;
	cvta.to.global.u64 	%rd34, %rd110;
	mul.wide.s32 	%rd35, %r68, 16;
	add.s64 	%rd9, %rd34, %rd35;
	mov.b32 	%r127, 0;
	mov.u32 	%r132, %r127;
	@%p5 bra 	$L__BB7_20;
	mov.b32 	%r120, 0;
	mov.u32 	%r132, %r120;
$L__BB7_7:
	mul.wide.u32 	%rd36, %r120, 16;
	add.s64 	%rd10, %rd9, %rd36;
	ld.global.u32 	%r70, [%rd10];
	ld.global.u32 	%r71, [%rd10+4];
	ld.global.u32 	%r8, [%rd10+8];
	ld.global.u32 	%r72, [%rd10+12];
	mul.wide.s32 	%rd37, %r70, 884;
	add.s64 	%rd38, %rd1, %rd37;
	mul.wide.s32 	%rd39, %r71, 44;
	add.s64 	%rd40, %rd38, %rd39;
	mul.wide.s32 	%rd41, %r72, 8;
	add.s64 	%rd42, %rd40, %rd41;
	ld.global.u32 	%r9, [%rd42+12];
	mul.wide.s32 	%rd43, %r70, 4;
	add.s64 	%rd11, %rd4, %rd43;
	setp.gt.s32 	%p6, %r71, 0;
	mul.wide.s32 	%rd44, %r8, 4;
	add.s64 	%rd12, %rd3, %rd44;
	@%p6 bra 	$L__BB7_9;
	ld.local.u32 	%r122, [%rd12];
	bra.uni 	$L__BB7_10;
$L__BB7_9:
	ld.local.u32 	%r73, [%rd11];
	ld.local.u32 	%r74, [%rd12];
	mul.wide.s32 	%rd45, %r73, 4;
	add.s64 	%rd46, %rd3, %rd45;
	ld.local.u32 	%r75, [%rd46];
	max.s32 	%r122, %r74, %r75;
$L__BB7_10:
	add.s32 	%r76, %r122, %r9;
	st.local.u32 	[%rd12], %r76;
	max.s32 	%r13, %r76, %r132;
	st.local.u32 	[%rd11], %r8;
	ld.global.u32 	%r77, [%rd10+16];
	ld.global.u32 	%r78, [%rd10+20];
	ld.global.u32 	%r14, [%rd10+24];
	ld.global.u32 	%r79, [%rd10+28];
	mul.wide.s32 	%rd47, %r77, 884;
	add.s64 	%rd48, %rd1, %rd47;
	mul.wide.s32 	%rd49, %r78, 44;
	add.s64 	%rd50, %rd48, %rd49;
	mul.wide.s32 	%rd51, %r79, 8;
	add.s64 	%rd52, %rd50, %rd51;
	ld.global.u32 	%r15, [%rd52+12];
	mul.wide.s32 	%rd53, %r77, 4;
	add.s64 	%rd13, %rd4, %rd53;
	setp.gt.s32 	%p7, %r78, 0;
	mul.wide.s32 	%rd54, %r14, 4;
	add.s64 	%rd14, %rd3, %rd54;
	@%p7 bra 	$L__BB7_12;
	ld.local.u32 	%r123, [%rd14];
	bra.uni 	$L__BB7_13;
$L__BB7_12:
	ld.local.u32 	%r80, [%rd13];
	ld.local.u32 	%r81, [%rd14];
	mul.wide.s32 	%rd55, %r80, 4;
	add.s64 	%rd56, %rd3, %rd55;
	ld.local.u32 	%r82, [%rd56];
	max.s32 	%r123, %r81, %r82;
$L__BB7_13:
	add.s32 	%r83, %r123, %r15;
	st.local.u32 	[%rd14], %r83;
	max.s32 	%r19, %r83, %r13;
	st.local.u32 	[%rd13], %r14;
	ld.global.u32 	%r84, [%rd10+32];
	ld.global.u32 	%r85, [%rd10+36];
	ld.global.u32 	%r20, [%rd10+40];
	ld.global.u32 	%r86, [%rd10+44];
	mul.wide.s32 	%rd57, %r84, 884;
	add.s64 	%rd58, %rd1, %rd57;
	mul.wide.s32 	%rd59, %r85, 44;
	add.s64 	%rd60, %rd58, %rd59;
	mul.wide.s32 	%rd61, %r86, 8;
	add.s64 	%rd62, %rd60, %rd61;
	ld.global.u32 	%r21, [%rd62+12];
	mul.wide.s32 	%rd63, %r84, 4;
	add.s64 	%rd15, %rd4, %rd63;
	setp.gt.s32 	%p8, %r85, 0;
	mul.wide.s32 	%rd64, %r20, 4;
	add.s64 	%rd16, %rd3, %rd64;
	@%p8 bra 	$L__BB7_15;
	ld.local.u32 	%r124, [%rd16];
	bra.uni 	$L__BB7_16;
$L__BB7_15:
	ld.local.u32 	%r87, [%rd15];
	ld.local.u32 	%r88, [%rd16];
	mul.wide.s32 	%rd65, %r87, 4;
	add.s64 	%rd66, %rd3, %rd65;
	ld.local.u32 	%r89, [%rd66];
	max.s32 	%r124, %r88, %r89;
$L__BB7_16:
	add.s32 	%r90, %r124, %r21;
	st.local.u32 	[%rd16], %r90;
	max.s32 	%r25, %r90, %r19;
	st.local.u32 	[%rd15], %r20;
	ld.global.u32 	%r91, [%rd10+48];
	ld.global.u32 	%r92, [%rd10+52];
	ld.global.u32 	%r26, [%rd10+56];
	ld.global.u32 	%r93, [%rd10+60];
	mul.wide.s32 	%rd67, %r91, 884;
	add.s64 	%rd68, %rd1, %rd67;
	mul.wide.s32 	%rd69, %r92, 44;
	add.s64 	%rd70, %rd68, %rd69;
	mul.wide.s32 	%rd71, %r93, 8;
	add.s64 	%rd72, %rd70, %rd71;
	ld.global.u32 	%r27, [%rd72+12];
	mul.wide.s32 	%rd73, %r91, 4;
	add.s64 	%rd17, %rd4, %rd73;
	setp.gt.s32 	%p9, %r92, 0;
	mul.wide.s32 	%rd74, %r26, 4;
	add.s64 	%rd18, %rd3, %rd74;
	@%p9 bra 	$L__BB7_18;
	ld.local.u32 	%r125, [%rd18];
	bra.uni 	$L__BB7_19;
$L__BB7_18:
	ld.local.u32 	%r94, [%rd17];
	ld.local.u32 	%r95, [%rd18];
	mul.wide.s32 	%rd75, %r94, 4;
	add.s64 	%rd76, %rd3, %rd75;
	ld.local.u32 	%r96, [%rd76];
	max.s32 	%r125, %r95, %r96;
$L__BB7_19:
	add.s32 	%r97, %r125, %r27;
	st.local.u32 	[%rd18], %r97;
	max.s32 	%r132, %r97, %r25;
	st.local.u32 	[%rd17], %r26;
	add.s32 	%r120, %r120, 4;
	setp.ne.s32 	%p10, %r120, %r4;
	mov.u32 	%r127, %r4;
	@%p10 bra 	$L__BB7_7;
$L__BB7_20:
	setp.eq.s32 	%p11, %r3, 0;
	@%p11 bra 	$L__BB7_33;
	mul.wide.u32 	%rd77, %r127, 16;
	add.s64 	%rd19, %rd9, %rd77;
	ld.global.u32 	%r98, [%rd19];
	ld.global.u32 	%r99, [%rd19+4];
	ld.global.u32 	%r36, [%rd19+8];
	ld.global.u32 	%r100, [%rd19+12];
	mul.wide.s32 	%rd78, %r98, 884;
	add.s64 	%rd79, %rd1, %rd78;
	mul.wide.s32 	%rd80, %r99, 44;
	add.s64 	%rd81, %rd79, %rd80;
	mul.wide.s32 	%rd82, %r100, 8;
	add.s64 	%rd83, %rd81, %rd82;
	ld.global.u32 	%r37, [%rd83+12];
	mul.wide.s32 	%rd84, %r98, 4;
	add.s64 	%rd20, %rd4, %rd84;
	setp.gt.s32 	%p12, %r99, 0;
	mul.wide.s32 	%rd85, %r36, 4;
	add.s64 	%rd21, %rd3, %rd85;
	@%p12 bra 	$L__BB7_23;
	ld.local.u32 	%r129, [%rd21];
	bra.uni 	$L__BB7_24;
$L__BB7_23:
	ld.local.u32 	%r101, [%rd20];
	ld.local.u32 	%r102, [%rd21];
	mul.wide.s32 	%rd86, %r101, 4;
	add.s64 	%rd87, %rd3, %rd86;
	ld.local.u32 	%r103, [%rd87];
	max.s32 	%r129, %r102, %r103;
$L__BB7_24:
	setp.eq.s32 	%p13, %r3, 1;
	add.s32 	%r104, %r129, %r37;
	st.local.u32 	[%rd21], %r104;
	max.s32 	%r132, %r104, %r132;
	st.local.u32 	[%rd20], %r36;
	@%p13 bra 	$L__BB7_33;
	ld.global.u32 	%r105, [%rd19+16];
	ld.global.u32 	%r106, [%rd19+20];
	ld.global.u32 	%r42, [%rd19+24];
	ld.global.u32 	%r107, [%rd19+28];
	mul.wide.s32 	%rd88, %r105, 884;
	add.s64 	%rd89, %rd1, %rd88;
	mul.wide.s32 	%rd90, %r106, 44;
	add.s64 	%rd91, %rd89, %rd90;
	mul.wide.s32 	%rd92, %r107, 8;
	add.s64 	%rd93, %rd91, %rd92;
	ld.global.u32 	%r43, [%rd93+12];
	mul.wide.s32 	%rd94, %r105, 4;
	add.s64 	%rd22, %rd4, %rd94;
	setp.gt.s32 	%p14, %r106, 0;
	mul.wide.s32 	%rd95, %r42, 4;
	add.s64 	%rd23, %rd3, %rd95;
	@%p14 bra 	$L__BB7_27;
	ld.local.u32 	%r130, [%rd23];
	bra.uni 	$L__BB7_28;
$L__BB7_27:
	ld.local.u32 	%r108, [%rd22];
	ld.local.u32 	%r109, [%rd23];
	mul.wide.s32 	%rd96, %r108, 4;
	add.s64 	%rd97, %rd3, %rd96;
	ld.local.u32 	%r110, [%rd97];
	max.s32 	%r130, %r109, %r110;
$L__BB7_28:
	setp.eq.s32 	%p15, %r3, 2;
	add.s32 	%r111, %r130, %r43;
	st.local.u32 	[%rd23], %r111;
	max.s32 	%r132, %r111, %r132;
	st.local.u32 	[%rd22], %r42;
	@%p15 bra 	$L__BB7_33;
	ld.global.u32 	%r112, [%rd19+32];
	ld.global.u32 	%r113, [%rd19+36];
	ld.global.u32 	%r48, [%rd19+40];
	ld.global.u32 	%r114, [%rd19+44];
	mul.wide.s32 	%rd98, %r112, 884;
	add.s64 	%rd99, %rd1, %rd98;
	mul.wide.s32 	%rd100, %r113, 44;
	add.s64 	%rd101, %rd99, %rd100;
	mul.wide.s32 	%rd102, %r114, 8;
	add.s64 	%rd103, %rd101, %rd102;
	ld.global.u32 	%r49, [%rd103+12];
	mul.wide.s32 	%rd104, %r112, 4;
	add.s64 	%rd24, %rd4, %rd104;
	setp.gt.s32 	%p16, %r113, 0;
	mul.wide.s32 	%rd105, %r48, 4;
	add.s64 	%rd25, %rd3, %rd105;
	@%p16 bra 	$L__BB7_31;
	ld.local.u32 	%r131, [%rd25];
	bra.uni 	$L__BB7_32;
$L__BB7_31:
	ld.local.u32 	%r115, [%rd24];
	ld.local.u32 	%r116, [%rd25];
	mul.wide.s32 	%rd106, %r115, 4;
	add.s64 	%rd107, %rd3, %rd106;
	ld.local.u32 	%r117, [%rd107];
	max.s32 	%r131, %r116, %r117;
$L__BB7_32:
	add.s32 	%r118, %r131, %r49;
	st.local.u32 	[%rd25], %r118;
	max.s32 	%r132, %r118, %r132;
	st.local.u32 	[%rd24], %r48;
$L__BB7_33:
	mul.wide.s32 	%rd108, %r119, 4;
	add.s64 	%rd109, %rd2, %rd108;
	st.global.u32 	[%rd109], %r132;
	add.s32 	%r119, %r119, %r2;
	setp.lt.s32 	%p17, %r119, %r58;
	@%p17 bra 	$L__BB7_3;
	bra.uni 	$L__BB7_35;
$L__BB7_34:
	mul.wide.s32 	%rd31, %r119, 4;
	add.s64 	%rd32, %rd2, %rd31;
	mov.b32 	%r64, 0;
	st.global.u32 	[%rd32], %r64;
	add.s32 	%r119, %r119, %r2;
	setp.lt.s32 	%p3, %r119, %r58;
	@%p3 bra 	$L__BB7_34;
$L__BB7_35:
	ret;

}
	// .globl	_ZN6thrust24THRUST_300001_SM_1000_NS8cuda_cub4core6detail13_kernel_agentINS1_8__reduce11ReduceAgentINS0_12zip_iteratorIN4cuda3std3__45tupleIJNS0_6detail15normal_iteratorINS0_10device_ptrIiEEEENS0_17counting_iteratorIlNS0_11use_defaultESI_SI_EEEEEEEPNSB_IJilEEESM_iNS1_9__extrema9arg_min_fIilNSA_4lessIiEEEEEEJSL_SN_iSS_EEEvDpT0_
.visible .entry _ZN6thrust24THRUST_300001_SM_1000_NS8cuda_cub4core6detail13_kernel_agentINS1_8__reduce11ReduceAgentINS0_12zip_iteratorIN4cuda3std3__45tupleIJNS0_6detail15normal_iteratorINS0_10device_ptrIiEEEENS0_17counting_iteratorIlNS0_11use_defaultESI_SI_EEEEEEEPNSB_IJilEEESM_iNS1_9__extrema9arg_min_fIilNSA_4lessIiEEEEEEJSL_SN_iSS_EEEvDpT0_(
	.param .align 8 .b8 _ZN6thrust24THRUST_300001_SM_1000_NS8cuda_cub4core6detail13_kernel_agentINS1_8__reduce11ReduceAgentINS0_12zip_iteratorIN4cuda3std3__45tupleIJNS0_6detail15normal_iteratorINS0_10device_ptrIiEEEENS0_17counting_iteratorIlNS0_11use_defaultESI_SI_EEEEEEEPNSB_IJilEEESM_iNS1_9__extrema9arg_min_fIilNSA_4lessIiEEEEEEJSL_SN_iSS_EEEvDpT0__param_0[16],
	.param .u64 .ptr .align 1 _ZN6thrust24THRUST_300001_SM_1000_NS8cuda_cub4core6detail13_kernel_agentINS1_8__reduce11ReduceAgentINS0_12zip_iteratorIN4cuda3std3__45tupleIJNS0_6detail15normal_iteratorINS0_10device_ptrIiEEEENS0_17counting_iteratorIlNS0_11use_defaultESI_SI_EEEEEEEPNSB_IJilEEESM_iNS1_9__extrema9arg_min_fIilNSA_4lessIiEEEEEEJSL_SN_iSS_EEEvDpT0__param_1,
	.param .u32 _ZN6thrust24THRUST_300001_SM_1000_NS8cuda_cub4core6detail13_kernel_agentINS1_8__reduce11ReduceAgentINS0_12zip_iteratorIN4cuda3std3__45tupleIJNS0_6detail15normal_iteratorINS0_10device_ptrIiEEEENS0_17counting_iteratorIlNS0_11use_defaultESI_SI_EEEEEEEPNSB_IJilEEESM_iNS1_9__extrema9arg_min_fIilNSA_4lessIiEEEEEEJSL_SN_iSS_EEEvDpT0__param_2,
	.param .align 1 .b8 _ZN6thrust24THRUST_300001_SM_1000_NS8cuda_cub4core6detail13_kernel_agentINS1_8__reduce11ReduceAgentINS0_12zip_iteratorIN4cuda3std3__45tupleIJNS0_6detail15normal_iteratorINS0_10device_ptrIiEEEENS0_17counting_iteratorIlNS0_11use_defaultESI_SI_EEEEEEEPNSB_IJilEEESM_iNS1_9__extrema9arg_min_fIilNSA_4lessIiEEEEEEJSL_SN_iSS_EEEvDpT0__param_3[1]
)
.maxntid 256
{
	.reg .pred 	%p<222>;
	.reg .b32 	%r<641>;
	.reg .b64 	%rd<305>;

	ld.param.u64 	%rd196, [_ZN6thrust24THRUST_300001_SM_1000_NS8cuda_cub4core6detail13_kernel_agentINS1_8__reduce11ReduceAgentINS0_12zip_iteratorIN4cuda3std3__45tupleIJNS0_6detail15normal_iteratorINS0_10device_ptrIiEEEENS0_17counting_iteratorIlNS0_11use_defaultESI_SI_EEEEEEEPNSB_IJilEEESM_iNS1_9__extrema9arg_min_fIilNSA_4lessIiEEEEEEJSL_SN_iSS_EEEvDpT0__param_0+8];
	ld.param.u64 	%rd195, [_ZN6thrust24THRUST_300001_SM_1000_NS8cuda_cub4core6detail13_kernel_agentINS1_8__reduce11ReduceAgentINS0_12zip_iteratorIN4cuda3std3__45tupleIJNS0_6detail15normal_iteratorINS0_10device_ptrIiEEEENS0_17counting_iteratorIlNS0_11use_defaultESI_SI_EEEEEEEPNSB_IJilEEESM_iNS1_9__extrema9arg_min_fIilNSA_4lessIiEEEEEEJSL_SN_iSS_EEEvDpT0__param_0];
	ld.param.u32 	%r205, [_ZN6thrust24THRUST_300001_SM_1000_NS8cuda_cub4core6detail13_kernel_agentINS1_8__reduce11ReduceAgentINS0_12zip_iteratorIN4cuda3std3__45tupleIJNS0_6detail15normal_iteratorINS0_10device_ptrIiEEEENS0_17counting_iteratorIlNS0_11use_defaultESI_SI_EEEEEEEPNSB_IJilEEESM_iNS1_9__extrema9arg_min_fIilNSA_4lessIiEEEEEEJSL_SN_iSS_EEEvDpT0__param_2];
	setp.eq.s32 	%p1, %r205, 0;
	@%p1 bra 	$L__BB8_197;
	cvta.to.global.u64 	%rd1, %rd195;
	setp.gt.s32 	%p2, %r205, 1279;
	@%p2 bra 	$L__BB8_112;
	mov.u32 	%r1, %tid.x;
	setp.ge.s32 	%p95, %r1, %r205;
	mov.b32 	%r580, 0;
	mov.b64 	%rd246, 0;
	mov.u32 	%r572, %r1;
	@%p95 bra 	$L__BB8_4;
	cvt.u64.u32 	%rd222, %r1;
	mul.wide.u32 	%rd223, %r1, 4;
	add.s64 	%rd224, %rd1, %rd223;
	add.s64 	%rd246, %rd196, %rd222;
	ld.global.u32 	%r580, [%rd224];
	add.s32 	%r572, %r1, 256;
$L__BB8_4:
	setp.ge.s32 	%p96, %r572, %r205;
	@%p96 bra 	$L__BB8_26;
	not.b32 	%r338, %r572;
	add.s32 	%r6, %r205, %r338;
	and.b32  	%r339, %r6, 768;
	setp.eq.s32 	%p97, %r339, 768;
	@%p97 bra 	$L__BB8_11;
	cvt.u64.u32 	%rd226, %r572;
	add.s64 	%rd237, %rd196, %rd226;
	mul.wide.u32 	%rd227, %r572, 4;
	add.s64 	%rd236, %rd1, %rd227;
	shr.u32 	%r340, %r6, 8;
	add.s32 	%r341, %r340, 1;
	and.b32  	%r342, %r341, 3;
	neg.s32 	%r568, %r342;
$L__BB8_7:
	.pragma "nounroll";
	mov.u64 	%rd9, %rd246;
	mov.u32 	%r10, %r580;
	ld.global.u32 	%r11, [%rd236];
	setp.lt.s32 	%p98, %r10, %r11;
	@%p98 bra 	$L__BB8_10;
	setp.lt.s32 	%p99, %r11, %r10;
	mov.u64 	%rd246, %rd237;
	mov.u32 	%r580, %r11;
	@%p99 bra 	$L__BB8_10;
	setp.lt.s64 	%p100, %rd9, %rd237;
	min.s64 	%rd246, %rd9, %rd237;
	selp.b32 	%r580, %r10, %r11, %p100;
$L__BB8_10:
	add.s32 	%r572, %r572, 256;
	add.s64 	%rd237, %rd237, 256;
	add.s64 	%rd236, %rd236, 1024;
	add.s32 	%r568, %r568, 1;
	setp.ne.s32 	%p101, %r568, 0;
	@%p101 bra 	$L__BB8_7;
$L__BB8_11:
	setp.lt.u32 	%p102, %r6, 768;
	@%p102 bra 	$L__BB8_26;
	add.s32 	%r575, %r572, 512;
$L__BB8_13:
	mov.u32 	%r20, %r575;
	add.s32 	%r343, %r20, -512;
	cvt.s64.s32 	%rd228, %r343;
	mul.wide.s32 	%rd229, %r343, 4;
	add.s64 	%rd17, %rd1, %rd229;
	add.s64 	%rd18, %rd196, %rd228;
	ld.global.u32 	%r22, [%rd17];
	setp.lt.s32 	%p103, %r580, %r22;
	mov.u64 	%rd243, %rd246;
	mov.u32 	%r577, %r580;
	@%p103 bra 	$L__BB8_16;
	setp.lt.s32 	%p104, %r22, %r580;
	mov.u64 	%rd243, %rd18;
	mov.u32 	%r577, %r22;
	@%p104 bra 	$L__BB8_16;
	setp.lt.s64 	%p105, %rd246, %rd18;
	min.s64 	%rd243, %rd246, %rd18;
	selp.b32 	%r577, %r580, %r22, %p105;
$L__BB8_16:
	add.s32 	%r344, %r20, -256;
	cvt.s64.s32 	%rd230, %r344;
	add.s64 	%rd21, %rd196, %rd230;
	ld.global.u32 	%r25, [%rd17+1024];
	setp.lt.s32 	%p106, %r577, %r25;
	mov.u64 	%rd244, %rd243;
	mov.u32 	%r578, %r577;
	@%p106 bra 	$L__BB8_19;
	setp.lt.s32 	%p107, %r25, %r577;
	mov.u64 	%rd244, %rd21;
	mov.u32 	%r578, %r25;
	@%p107 bra 	$L__BB8_19;
	setp.lt.s64 	%p108, %rd243, %rd21;
	min.s64 	%rd244, %rd243, %rd21;
	selp.b32 	%r578, %r577, %r25, %p108;
$L__BB8_19:
	cvt.s64.s32 	%rd231, %r20;
	add.s64 	%rd24, %rd196, %rd231;
	ld.global.u32 	%r28, [%rd17+2048];
	setp.lt.s32 	%p109, %r578, %r28;
	mov.u64 	%rd245, %rd244;
	mov.u32 	%r579, %r578;
	@%p109 bra 	$L__BB8_22;
	setp.lt.s32 	%p110, %r28, %r578;
	mov.u64 	%rd245, %rd24;
	mov.u32 	%r579, %r28;
	@%p110 bra 	$L__BB8_22;
	setp.lt.s64 	%p111, %rd244, %rd24;
	min.s64 	%rd245, %rd244, %rd24;
	selp.b32 	%r579, %r578, %r28, %p111;
$L__BB8_22:
	add.s32 	%r345, %r20, 256;
	cvt.s64.s32 	%rd232, %r345;
	add.s64 	%rd27, %rd196, %rd232;
	ld.global.u32 	%r31, [%rd17+3072];
	setp.lt.s32 	%p112, %r579, %r31;
	mov.u64 	%rd246, %rd245;
	mov.u32 	%r580, %r579;
	@%p112 bra 	$L__BB8_25;
	setp.lt.s32 	%p113, %r31, %r579;
	mov.u64 	%rd246, %rd27;
	mov.u32 	%r580, %r31;
	@%p113 bra 	$L__BB8_25;
	setp.lt.s64 	%p114, %rd245, %rd27;
	min.s64 	%rd246, %rd245, %rd27;
	selp.b32 	%r580, %r579, %r31, %p114;
$L__BB8_25:
	add.s32 	%r575, %r20, 1024;
	add.s32 	%r346, %r20, 512;
	setp.lt.s32 	%p115, %r346, %r205;
	@%p115 bra 	$L__BB8_13;
$L__BB8_26:
	setp.lt.s32 	%p116, %r205, 256;
	@%p116 bra 	$L__BB8_66;
	// begin inline asm
	mov.u32 %r460, %laneid;
	// end inline asm
	mov.b32 	%r478, 1;
	mov.b32 	%r479, 31;
	mov.b32 	%r480, -1;
	// begin inline asm
	shfl.sync.down.b32 %r461, %r580, %r478, %r479, %r480;
	// end inline asm
	// begin inline asm
	shfl.sync.down.b32 %r466, %r467, %r478, %r479, %r480;
	// end inline asm
	mov.b64 	{%r472, %r477}, %rd246;
	// begin inline asm
	shfl.sync.down.b32 %r471, %r472, %r478, %r479, %r480;
	// end inline asm
	// begin inline asm
	shfl.sync.down.b32 %r476, %r477, %r478, %r479, %r480;
	// end inline asm
	mov.b64 	%rd31, {%r471, %r476};
	setp.gt.s32 	%p173, %r460, 30;
	setp.lt.s32 	%p174, %r580, %r461;
	or.pred  	%p175, %p173, %p174;
	mov.u64 	%rd248, %rd246;
	mov.u32 	%r582, %r580;
	@%p175 bra 	$L__BB8_30;
	setp.lt.s32 	%p176, %r461, %r580;
	mov.u64 	%rd248, %rd31;
	mov.u32 	%r582, %r461;
	@%p176 bra 	$L__BB8_30;
	setp.lt.s64 	%p177, %rd246, %rd31;
	min.s64 	%rd248, %rd246, %rd31;
	selp.b32 	%r582, %r580, %r461, %p177;
$L__BB8_30:
	mov.b32 	%r498, 2;
	mov.b32 	%r499, 31;
	mov.b32 	%r500, -1;
	// begin inline asm
	shfl.sync.down.b32 %r481, %r582, %r498, %r499, %r500;
	// end inline asm
	// begin inline asm
	shfl.sync.down.b32 %r486, %r487, %r498, %r499, %r500;
	// end inline asm
	mov.b64 	{%r492, %r497}, %rd248;
	// begin inline asm
	shfl.sync.down.b32 %r491, %r492, %r498, %r499, %r500;
	// end inline asm
	// begin inline asm
	shfl.sync.down.b32 %r496, %r497, %r498, %r499, %r500;
	// end inline asm
	mov.b64 	%rd34, {%r491, %r496};
	setp.gt.s32 	%p178, %r460, 29;
	setp.lt.s32 	%p179, %r582, %r481;
	or.pred  	%p180, %p178, %p179;
	mov.u64 	%rd249, %rd248;
	mov.u32 	%r583, %r582;
	@%p180 bra 	$L__BB8_33;
	setp.lt.s32 	%p181, %r481, %r582;
	mov.u64 	%rd249, %rd34;
	mov.u32 	%r583, %r481;
	@%p181 bra 	$L__BB8_33;
	setp.lt.s64 	%p182, %rd248, %rd34;
	min.s64 	%rd249, %rd248, %rd34;
	selp.b32 	%r583, %r582, %r481, %p182;
$L__BB8_33:
	mov.b32 	%r518, 4;
	mov.b32 	%r519, 31;
	mov.b32 	%r520, -1;
	// begin inline asm
	shfl.sync.down.b32 %r501, %r583, %r518, %r519, %r520;
	// end inline asm
	// begin inline asm
	shfl.sync.down.b32 %r506, %r507, %r518, %r519, %r520;
	// end inline asm
	mov.b64 	{%r512, %r517}, %rd249;
	// begin inline asm
	shfl.sync.down.b32 %r511, %r512, %r518, %r519, %r520;
	// end inline asm
	// begin inline asm
	shfl.sync.down.b32 %r516, %r517, %r518, %r519, %r520;
	// end inline asm
	mov.b64 	%rd37, {%r511, %r516};
	setp.gt.s32 	%p183, %r460, 27;
	setp.lt.s32 	%p184, %r583, %r501;
	or.pred  	%p185, %p183, %p184;
	mov.u64 	%rd250, %rd249;
	mov.u32 	%r584, %r583;
	@%p185 bra 	$L__BB8_36;
	setp.lt.s32 	%p186, %r501, %r583;
	mov.u64 	%rd250, %rd37;
	mov.u32 	%r584, %r501;
	@%p186 bra 	$L__BB8_36;
	setp.lt.s64 	%p187, %rd249, %rd37;
	min.s64 	%rd250, %rd249, %rd37;
	selp.b32 	%r584, %r583, %r501, %p187;
$L__BB8_36:
	mov.b32 	%r538, 8;
	mov.b32 	%r539, 31;
	mov.b32 	%r540, -1;
	// begin inline asm
	shfl.sync.down.b32 %r521, %r584, %r538, %r539, %r540;
	// end inline asm
	// begin inline asm
	shfl.sync.down.b32 %r526, %r527, %r538, %r539, %r540;
	// end inline asm
	mov.b64 	{%r532, %r537}, %rd250;
	// begin inline asm
	shfl.sync.down.b32 %r531, %r532, %r538, %r539, %r540;
	// end inline asm
	// begin inline asm
	shfl.sync.down.b32 %r536, %r537, %r538, %r539, %r540;
	// end inline asm
	mov.b64 	%rd40, {%r531, %r536};
	setp.gt.s32 	%p188, %r460, 23;
	setp.lt.s32 	%p189, %r584, %r521;
	or.pred  	%p190, %p188, %p189;
	mov.u64 	%rd251, %rd250;
	mov.u32 	%r585, %r584;
	@%p190 bra 	$L__BB8_39;
	setp.lt.s32 	%p191, %r521, %r584;
	mov.u64 	%rd251, %rd40;
	mov.u32 	%r585, %r521;
	@%p191 bra 	$L__BB8_39;
	setp.lt.s64 	%p192, %rd250, %rd40;
	min.s64 	%rd251, %rd250, %rd40;
	selp.b32 	%r585, %r584, %r521, %p192;
$L__BB8_39:
	mov.b32 	%r558, 16;
	mov.b32 	%r559, 31;
	mov.b32 	%r560, -1;
	// begin inline asm
	shfl.sync.down.b32 %r541, %r585, %r558, %r559, %r560;
	// end inline asm
	// begin inline asm
	shfl.sync.down.b32 %r546, %r547, %r558, %r559, %r560;
	// end inline asm
	mov.b64 	{%r552, %r557}, %rd251;
	// begin inline asm
	shfl.sync.down.b32 %r551, %r552, %r558, %r559, %r560;
	// end inline asm
	// begin inline asm
	shfl.sync.down.b32 %r556, %r557, %r558, %r559, %r560;
	// end inline asm
	mov.b64 	%rd43, {%r551, %r556};
	setp.gt.s32 	%p193, %r460, 15;
	setp.lt.s32 	%p194, %r585, %r541;
	or.pred  	%p195, %p193, %p194;
	mov.u64 	%rd304, %rd251;
	mov.u32 	%r640, %r585;
	@%p195 bra 	$L__BB8_42;
	setp.lt.s32 	%p196, %r541, %r585;
	mov.u64 	%rd304, %rd43;
	mov.u32 	%r640, %r541;
	@%p196 bra 	$L__BB8_42;
	setp.lt.s64 	%p197, %rd251, %rd43;
	min.s64 	%rd304, %rd251, %rd43;
	selp.b32 	%r640, %r585, %r541, %p197;
$L__BB8_42:
	setp.ne.s32 	%p198, %r460, 0;
	@%p198 bra 	$L__BB8_44;
	shr.u32 	%r561, %r1, 1;
	and.b32  	%r562, %r561, 496;
	mov.u32 	%r563, _ZN6thrust24THRUST_300001_SM_1000_NS8cuda_cub4core6detail5shmemE;
	add.s32 	%r564, %r563, %r562;
	st.shared.u32 	[%r564+8], %r640;
	st.shared.u64 	[%r564+16], %rd304;
$L__BB8_44:
	bar.sync 	0;
	setp.ne.s32 	%p199, %r1, 0;
	@%p199 bra 	$L__BB8_195;
	ld.shared.u32 	%r52, [_ZN6thrust24THRUST_300001_SM_1000_NS8cuda_cub4core6detail5shmemE+24];
	ld.shared.u64 	%rd46, [_ZN6thrust24THRUST_300001_SM_1000_NS8cuda_cub4core6detail5shmemE+32];
	setp.lt.s32 	%p200, %r640, %r52;
	mov.u64 	%rd253, %rd304;
	mov.u32 	%r587, %r640;
	@%p200 bra 	$L__BB8_48;
	setp.lt.s32 	%p201, %r52, %r640;
	mov.u64 	%rd253, %rd46;
	mov.u32 	%r587, %r52;
	@%p201 bra 	$L__BB8_48;
	setp.lt.s64 	%p202, %rd304, %rd46;
	min.s64 	%rd253, %rd304, %rd46;
	selp.b32 	%r587, %r640, %r52, %p202;
$L__BB8_48:
	ld.shared.u32 	%r55, [_ZN6thrust24THRUST_300001_SM_1000_NS8cuda_cub4core6detail5shmemE+40];
	ld.shared.u64 	%rd49, [_ZN6thrust24THRUST_300001_SM_1000_NS8cuda_cub4core6detail5shmemE+48];
	setp.lt.s32 	%p203, %r587, %r55;
	mov.u64 	%rd254, %rd253;
	mov.u32 	%r588, %r587;
	@%p203 bra 	$L__BB8_51;
	setp.lt.s32 	%p204, %r55, %r587;
	mov.u64 	%rd254, %rd49;
	mov.u32 	%r588, %r55;
	@%p204 bra 	$L__BB8_51;
	setp.lt.s64 	%p205, %rd253, %rd49;
	min.s64 	%rd254, %rd253, %rd49;
	selp.b32 	%r588, %r587, %r55, %p205;
$L__BB8_51:
	ld.shared.u32 	%r58, [_ZN6thrust24THRUST_300001_SM_1000_NS8cuda_cub4core6detail5shmemE+56];
	ld.shared.u64 	%rd52, [_ZN6thrust24THRUST_300001_SM_1000_NS8cuda_cub4core6detail5shmemE+64];
	setp.lt.s32 	%p206, %r588, %r58;
	mov.u64 	%rd255, %rd254;
	mov.u32 	%r589, %r588;
	@%p206 bra 	$L__BB8_54;
	setp.lt.s32 	%p207, %r58, %r588;
	mov.u64 	%rd255, %rd52;
	mov.u32 	%r589, %r58;
	@%p207 bra 	$L__BB8_54;
	setp.lt.s64 	%p208, %rd254, %rd52;
	min.s64 	%rd255, %rd254, %rd52;
	selp.b32 	%r589, %r588, %r58, %p208;
$L__BB8_54:
	ld.shared.u32 	%r61, [_ZN6thrust24THRUST_300001_SM_1000_NS8cuda_cub4core6detail5shmemE+72];
	ld.shared.u64 	%rd55, [_ZN6thrust24THRUST_300001_SM_1000_NS8cuda_cub4core6detail5shmemE+80];
	setp.lt.s32 	%p209, %r589, %r61;
	mov.u64 	%rd256, %rd255;
	mov.u32 	%r590, %r589;
	@%p209 bra 	$L__BB8_57;
	setp.lt.s32 	%p210, %r61, %r589;
	mov.u64 	%rd256, %rd55;
	mov.u32 	%r590, %r61;
	@%p210 bra 	$L__BB8_57;
	setp.lt.s64 	%p211, %rd255, %rd55;
	min.s64 	%rd256, %rd255, %rd55;
	selp.b32 	%r590, %r589, %r61, %p211;
$L__BB8_57:
	ld.shared.u32 	%r64, [_ZN6thrust24THRUST_300001_SM_1000_NS8cuda_cub4core6detail5shmemE+88];
	ld.shared.u64 	%rd58, [_ZN6thrust24THRUST_300001_SM_1000_NS8cuda_cub4core6detail5shmemE+96];
	setp.lt.s32 	%p212, %r590, %r64;
	mov.u64 	%rd257, %rd256;
	mov.u32 	%r591, %r590;
	@%p212 bra 	$L__BB8_60;
	setp.lt.s32 	%p213, %r64, %r590;
	mov.u64 	%rd257, %rd58;
	mov.u32 	%r591, %r64;
	@%p213 bra 	$L__BB8_60;
	setp.lt.s64 	%p214, %rd256, %rd58;
	min.s64 	%rd257, %rd256, %rd58;
	selp.b32 	%r591, %r590, %r64, %p214;
$L__BB8_60:
	ld.shared.u32 	%r67, [_ZN6thrust24THRUST_300001_SM_1000_NS8cuda_cub4core6detail5shmemE+104];
	ld.shared.u64 	%rd61, [_ZN6thrust24THRUST_300001_SM_1000_NS8cuda_cub4core6detail5shmemE+112];
	setp.lt.s32 	%p215, %r591, %r67;
	mov.u64 	%rd258, %rd257;
	mov.u32 	%r592, %r591;
	@%p215 bra 	$L__BB8_63;
	setp.lt.s32 	%p216, %r67, %r591;
	mov.u64 	%rd258, %rd61;
	mov.u32 	%r592, %r67;
	@%p216 bra 	$L__BB8_63;
	setp.lt.s64 	%p217, %rd257, %rd61;
	min.s64 	%rd258, %rd257, %rd61;
	selp.b32 	%r592, %r591, %r67, %p217;
$L__BB8_63:
	ld.shared.u32 	%r70, [_ZN6thrust24THRUST_300001_SM_1000_NS8cuda_cub4core6detail5shmemE+120];
	ld.shared.u64 	%rd64, [_ZN6thrust24THRUST_300001_SM_1000_NS8cuda_cub4core6detail5shmemE+128];
	setp.lt.s32 	%p218, %r592, %r70;
	mov.u32 	%r640, %r592;
	mov.u64 	%rd304, %rd258;
	@%p218 bra 	$L__BB8_195;
	setp.lt.s32 	%p219, %r70, %r592;
	mov.u32 	%r640, %r70;
	mov.u64 	%rd304, %rd64;
	@%p219 bra 	$L__BB8_195;
	setp.lt.s64 	%p220, %rd258, %rd64;
	min.s64 	%rd304, %rd258, %rd64;
	selp.b32 	%r640, %r592, %r70, %p220;
	bra.uni 	$L__BB8_195;
$L__BB8_66:
	// begin inline asm
	mov.u32 %r347, %laneid;
	// end inline asm
	and.b32  	%r368, %r1, 992;
	add.s32 	%r369, %r368, 32;
	setp.gt.s32 	%p117, %r369, %r205;
	not.b32 	%r370, %r368;
	add.s32 	%r371, %r205, %r370;
	selp.b32 	%r366, %r371, 31, %p117;
	mov.b32 	%r365, 1;
	mov.b32 	%r367, -1;
	// begin inline asm
	shfl.sync.down.b32 %r348, %r580, %r365, %r366, %r367;
	// end inline asm
	// begin inline asm
	shfl.sync.down.b32 %r353, %r354, %r365, %r366, %r367;
	// end inline asm
	mov.b64 	{%r359, %r364}, %rd246;
	// begin inline asm
	shfl.sync.down.b32 %r358, %r359, %r365, %r366, %r367;
	// end inline asm
	// begin inline asm
	shfl.sync.down.b32 %r363, %r364, %r365, %r366, %r367;
	// end inline asm
	mov.b64 	%rd66, {%r358, %r363};
	setp.ge.s32 	%p118, %r347, %r366;
	setp.lt.s32 	%p119, %r580, %r348;
	or.pred  	%p120, %p118, %p119;
	mov.u32 	%r593, %r580;
	mov.u64 	%rd259, %rd246;
	@%p120 bra 	$L__BB8_69;
	setp.lt.s32 	%p121, %r348, %r580;
	mov.u32 	%r593, %r348;
	mov.u64 	%rd259, %rd66;
	@%p121 bra 	$L__BB8_69;
	setp.lt.s64 	%p122, %rd246, %rd66;
	selp.b32 	%r593, %r580, %r348, %p122;
	min.s64 	%rd259, %rd246, %rd66;
$L__BB8_69:
	mov.b32 	%r389, 2;
	mov.b32 	%r391, -1;
	// begin inline asm
	shfl.sync.down.b32 %r372, %r593, %r389, %r366, %r391;
	// end inline asm
	// begin inline asm
	shfl.sync.down.b32 %r377, %r378, %r389, %r366, %r391;
	// end inline asm
	mov.b64 	{%r383, %r388}, %rd259;
	// begin inline asm
	shfl.sync.down.b32 %r382, %r383, %r389, %r366, %r391;
	// end inline asm
	// begin inline asm
	shfl.sync.down.b32 %r387, %r388, %r389, %r366, %r391;
	// end inline asm
	mov.b64 	%rd69, {%r382, %r387};
	add.s32 	%r392, %r347, 2;
	setp.gt.s32 	%p123, %r392, %r366;
	setp.lt.s32 	%p124, %r593, %r372;
	or.pred  	%p125, %p123, %p124;
	mov.u32 	%r594, %r593;
	mov.u64 	%rd260, %rd259;
	@%p125 bra 	$L__BB8_72;
	setp.lt.s32 	%p126, %r372, %r593;
	mov.u32 	%r594, %r372;
	mov.u64 	%rd260, %rd69;
	@%p126 bra 	$L__BB8_72;
	setp.lt.s64 	%p127, %rd259, %rd69;
	selp.b32 	%r594, %r593, %r372, %p127;
	min.s64 	%rd260, %rd259, %rd69;
$L__BB8_72:
	mov.b32 	%r410, 4;
	mov.b32 	%r412, -1;
	// begin inline asm
	shfl.sync.down.b32 %r393, %r594, %r410, %r366, %r412;
	// end inline asm
	// begin inline asm
	shfl.sync.down.b32 %r398, %r399, %r410, %r366, %r412;
	// end inline asm
	mov.b64 	{%r404, %r409}, %rd260;
	// begin inline asm
	shfl.sync.down.b32 %r403, %r404, %r410, %r366, %r412;
	// end inline asm
	// begin inline asm
	shfl.sync.down.b32 %r408, %r409, %r410, %r366, %r412;
	// end inline asm
	mov.b64 	%rd72, {%r403, %r408};
	add.s32 	%r413, %r347, 4;
	setp.gt.s32 	%p128, %r413, %r366;
	setp.lt.s32 	%p129, %r594, %r393;
	or.pred  	%p130, %p128, %p129;
	mov.u32 	%r595, %r594;
	mov.u64 	%rd261, %rd260;
	@%p130 bra 	$L__BB8_75;
	setp.lt.s32 	%p131, %r393, %r594;
	mov.u32 	%r595, %r393;
	mov.u64 	%rd261, %rd72;
	@%p131 bra 	$L__BB8_75;
	setp.lt.s64 	%p132, %rd260, %rd72;
	selp.b32 	%r595, %r594, %r393, %p132;
	min.s64 	%rd261, %rd260, %rd72;
$L__BB8_75:
	mov.b32 	%r431, 8;
	mov.b32 	%r433, -1;
	// begin inline asm
	shfl.sync.down.b32 %r414, %r595, %r431, %r366, %r433;
	// end inline asm
	// begin inline asm
	shfl.sync.down.b32 %r419, %r420, %r431, %r366, %r433;
	// end inline asm
	mov.b64 	{%r425, %r430}, %rd261;
	// begin inline asm
	shfl.sync.down.b32 %r424, %r425, %r431, %r366, %r433;
	// end inline asm
	// begin inline asm
	shfl.sync.down.b32 %r429, %r430, %r431, %r366, %r433;
	// end inline asm
	mov.b64 	%rd75, {%r424, %r429};
	add.s32 	%r434, %r347, 8;
	setp.gt.s32 	%p133, %r434, %r366;
	setp.lt.s32 	%p134, %r595, %r414;
	or.pred  	%p135, %p133, %p134;
	mov.u32 	%r596, %r595;
	mov.u64 	%rd262, %rd261;
	@%p135 bra 	$L__BB8_78;
	setp.lt.s32 	%p136, %r414, %r595;
	mov.u32 	%r596, %r414;
	mov.u64 	%rd262, %rd75;
	@%p136 bra 	$L__BB8_78;
	setp.lt.s64 	%p137, %rd261, %rd75;
	selp.b32 	%r596, %r595, %r414, %p137;
	min.s64 	%rd262, %rd261, %rd75;
$L__BB8_78:
	mov.b32 	%r452, 16;
	mov.b32 	%r454, -1;
	// begin inline asm
	shfl.sync.down.b32 %r435, %r596, %r452, %r366, %r454;
	// end inline asm
	// begin inline asm
	shfl.sync.down.b32 %r440, %r441, %r452, %r366, %r454;
	// end inline asm
	mov.b64 	{%r446, %r451}, %rd262;
	// begin inline asm
	shfl.sync.down.b32 %r445, %r446, %r452, %r366, %r454;
	// end inline asm
	// begin inline asm
	shfl.sync.down.b32 %r450, %r451, %r452, %r366, %r454;
	// end inline asm
	mov.b64 	%rd78, {%r445, %r450};
	add.s32 	%r455, %r347, 16;
	setp.gt.s32 	%p138, %r455, %r366;
	setp.lt.s32 	%p139, %r596, %r435;
	or.pred  	%p140, %p138, %p139;
	mov.u32 	%r640, %r596;
	mov.u64 	%rd304, %rd262;
	@%p140 bra 	$L__BB8_81;
	setp.lt.s32 	%p141, %r435, %r596;
	mov.u32 	%r640, %r435;
	mov.u64 	%rd304, %rd78;
	@%p141 bra 	$L__BB8_81;
	setp.lt.s64 	%p142, %rd262, %rd78;
	selp.b32 	%r640, %r596, %r435, %p142;
	min.s64 	%rd304, %rd262, %rd78;
$L__BB8_81:
	setp.ne.s32 	%p143, %r347, 0;
	@%p143 bra 	$L__BB8_83;
	shr.u32 	%r456, %r1, 1;
	and.b32  	%r457, %r456, 496;
	mov.u32 	%r458, _ZN6thrust24THRUST_300001_SM_1000_NS8cuda_cub4core6detail5shmemE;
	add.s32 	%r459, %r458, %r457;
	st.shared.u32 	[%r459+8], %r640;
	st.shared.u64 	[%r459+16], %rd304;
$L__BB8_83:
	bar.sync 	0;
	setp.ne.s32 	%p144, %r1, 0;
	@%p144 bra 	$L__BB8_195;
	setp.lt.s32 	%p145, %r205, 33;
	mov.u32 	%r598, %r640;
	mov.u64 	%rd264, %rd304;
	@%p145 bra 	$L__BB8_88;
	ld.shared.u32 	%r89, [_ZN6thrust24THRUST_300001_SM_1000_NS8cuda_cub4core6detail5shmemE+24];
	ld.shared.u64 	%rd81, [_ZN6thrust24THRUST_300001_SM_1000_NS8cuda_cub4core6detail5shmemE+32];
	setp.lt.s32 	%p146, %r640, %r89;
	mov.u32 	%r598, %r640;
	mov.u64 	%rd264, %rd304;
	@%p146 bra 	$L__BB8_88;
	setp.lt.s32 	%p147, %r89, %r640;
	mov.u32 	%r598, %r89;
	mov.u64 	%rd264, %rd81;
	@%p147 bra 	$L__BB8_88;
	setp.lt.s64 	%p148, %rd304, %rd81;
	selp.b32 	%r598, %r640, %r89, %p148;
	min.s64 	%rd264, %rd304, %rd81;
$L__BB8_88:
	setp.lt.s32 	%p149, %r205, 65;
	mov.u32 	%r599, %r598;
	mov.u64 	%rd265, %rd264;
	@%p149 bra 	$L__BB8_92;
	ld.shared.u32 	%r92, [_ZN6thrust24THRUST_300001_SM_1000_NS8cuda_cub4core6detail5shmemE+40];
	ld.shared.u64 	%rd84, [_ZN6thrust24THRUST_300001_SM_1000_NS8cuda_cub4core6detail5shmemE+48];
	setp.lt.s32 	%p150, %r598, %r92;
	mov.u32 	%r599, %r598;
	mov.u64 	%rd265, %rd264;
	@%p150 bra 	$L__BB8_92;
	setp.lt.s32 	%p151, %r92, %r598;
	mov.u32 	%r599, %r92;
	mov.u64 	%rd265, %rd84;
	@%p151 bra 	$L__BB8_92;
	setp.lt.s64 	%p152, %rd264, %rd84;
	selp.b32 	%r599, %r598, %r92, %p152;
	min.s64 	%rd265, %rd264, %rd84;
$L__BB8_92:
	setp.lt.s32 	%p153, %r205, 97;
	mov.u32 	%r600, %r599;
	mov.u64 	%rd266, %rd265;
	@%p153 bra 	$L__BB8_96;
	ld.shared.u32 	%r95, [_ZN6thrust24THRUST_300001_SM_1000_NS8cuda_cub4core6detail5shmemE+56];
	ld.shared.u64 	%rd87, [_ZN6thrust24THRUST_300001_SM_1000_NS8cuda_cub4core6detail5shmemE+64];
	setp.lt.s32 	%p154, %r599, %r95;
	mov.u32 	%r600, %r599;
	mov.u64 	%rd266, %rd265;
	@%p154 bra 	$L__BB8_96;
	setp.lt.s32 	%p155, %r95, %r599;
	mov.u32 	%r600, %r95;
	mov.u64 	%rd266, %rd87;
	@%p155 bra 	$L__BB8_96;
	setp.lt.s64 	%p156, %rd265, %rd87;
	selp.b32 	%r600, %r599, %r95, %p156;
	min.s64 	%rd266, %rd265, %rd87;
$L__BB8_96:
	setp.lt.s32 	%p157, %r205, 129;
	mov.u32 	%r601, %r600;
	mov.u64 	%rd267, %rd266;
	@%p157 bra 	$L__BB8_100;
	ld.shared.u32 	%r98, [_ZN6thrust24THRUST_300001_SM_1000_NS8cuda_cub4core6detail5shmemE+72];
	ld.shared.u64 	%rd90, [_ZN6thrust24THRUST_300001_SM_1000_NS8cuda_cub4core6detail5shmemE+80];
	setp.lt.s32 	%p158, %r600, %r98;
	mov.u32 	%r601, %r600;
	mov.u64 	%rd267, %rd266;
	@%p158 bra 	$L__BB8_100;
	setp.lt.s32 	%p159, %r98, %r600;
	mov.u32 	%r601, %r98;
	mov.u64 	%rd267, %rd90;
	@%p159 bra 	$L__BB8_100;
	setp.lt.s64 	%p160, %rd266, %rd90;
	selp.b32 	%r601, %r600, %r98, %p160;
	min.s64 	%rd267, %rd266, %rd90;
$L__BB8_100:
	setp.lt.s32 	%p161, %r205, 161;
	mov.u32 	%r602, %r601;
	mov.u64 	%rd268, %rd267;
	@%p161 bra 	$L__BB8_104;
	ld.shared.u32 	%r101, [_ZN6thrust24THRUST_300001_SM_1000_NS8cuda_cub4core6detail5shmemE+88];
	ld.shared.u64 	%rd93, [_ZN6thrust24THRUST_300001_SM_1000_NS8cuda_cub4core6detail5shmemE+96];
	setp.lt.s32 	%p162, %r601, %r101;
	mov.u32 	%r602, %r601;
	mov.u64 	%rd268, %rd267;
	@%p162 bra 	$L__BB8_104;
	setp.lt.s32 	%p163, %r101, %r601;
	mov.u32 	%r602, %r101;
	mov.u64 	%rd268, %rd93;
	@%p163 bra 	$L__BB8_104;
	setp.lt.s64 	%p164, %rd267, %rd93;
	selp.b32 	%r602, %r601, %r101, %p164;
	min.s64 	%rd268, %rd267, %rd93;
$L__BB8_104:
	setp.lt.s32 	%p165, %r205, 193;
	mov.u32 	%r603, %r602;
	mov.u64 	%rd269, %rd268;
	@%p165 bra 	$L__BB8_108;
	ld.shared.u32 	%r104, [_ZN6thrust24THRUST_300001_SM_1000_NS8cuda_cub4core6detail5shmemE+104];
	ld.shared.u64 	%rd96, [_ZN6thrust24THRUST_300001_SM_1000_NS8cuda_cub4core6detail5shmemE+112];
	setp.lt.s32 	%p166, %r602, %r104;
	mov.u32 	%r603, %r602;
	mov.u64 	%rd269, %rd268;
	@%p166 bra 	$L__BB8_108;
	setp.lt.s32 	%p167, %r104, %r602;
	mov.u32 	%r603, %r104;
	mov.u64 	%rd269, %rd96;
	@%p167 bra 	$L__BB8_108;
	setp.lt.s64 	%p168, %rd268, %rd96;
	selp.b32 	%r603, %r602, %r104, %p168;
	min.s64 	%rd269, %rd268, %rd96;
$L__BB8_108:
	setp.lt.s32 	%p169, %r205, 225;
	mov.u32 	%r640, %r603;
	mov.u64 	%rd304, %rd269;
	@%p169 bra 	$L__BB8_195;
	ld.shared.u32 	%r107, [_ZN6thrust24THRUST_300001_SM_1000_NS8cuda_cub4core6detail5shmemE+120];
	ld.shared.u64 	%rd99, [_ZN6thrust24THRUST_300001_SM_1000_NS8cuda_cub4core6detail5shmemE+128];
	setp.lt.s32 	%p170, %r603, %r107;
	mov.u32 	%r640, %r603;
	mov.u64 	%rd304, %rd269;
	@%p170 bra 	$L__BB8_195;
	setp.lt.s32 	%p171, %r107, %r603;
	mov.u32 	%r640, %r107;
	mov.u64 	%rd304, %rd99;
	@%p171 bra 	$L__BB8_195;
	setp.lt.s64 	%p172, %rd269, %rd99;
	selp.b32 	%r640, %r603, %r107, %p172;
	min.s64 	%rd304, %rd269, %rd99;
	bra.uni 	$L__BB8_195;
$L__BB8_112:
	mov.u32 	%r109, %tid.x;
	cvt.u64.u32 	%rd101, %r109;
	mul.wide.u32 	%rd198, %r109, 4;
	add.s64 	%rd102, %rd1, %rd198;
	ld.global.u32 	%r206, [%rd102];
	add.s32 	%r207, %r109, 256;
	cvt.u64.u32 	%rd199, %r207;
	ld.global.u32 	%r208, [%rd102+1024];
	add.s32 	%r209, %r109, 512;
	cvt.u64.u32 	%rd200, %r209;
	ld.global.u32 	%r210, [%rd102+2048];
	add.s32 	%r211, %r109, 768;
	cvt.u64.u32 	%rd201, %r211;
	ld.global.u32 	%r212, [%rd102+3072];
	or.b32  	%r213, %r109, 1024;
	cvt.u64.u32 	%rd103, %r213;
	add.s64 	%rd104, %rd196, %rd103;
	ld.global.u32 	%r110, [%rd102+4096];
	setp.lt.s32 	%p3, %r208, %r206;
	min.s32 	%r214, %r208, %r206;
	selp.b64 	%rd202, %rd199, %rd101, %p3;
	setp.lt.s32 	%p4, %r210, %r214;
	min.s32 	%r215, %r210, %r214;
	selp.b64 	%rd203, %rd200, %rd202, %p4;
	setp.lt.s32 	%p5, %r212, %r215;
	min.s32 	%r111, %r212, %r215;
	selp.b64 	%rd105, %rd201, %rd203, %p5;
	add.s64 	%rd106, %rd196, %rd105;
	setp.lt.s32 	%p6, %r111, %r110;
	mov.u32 	%r627, %r111;
	mov.u64 	%rd291, %rd106;
	@%p6 bra 	$L__BB8_115;
	setp.lt.s32 	%p7, %r110, %r111;
	mov.u32 	%r627, %r110;
	mov.u64 	%rd291, %rd104;
	@%p7 bra 	$L__BB8_115;
	setp.lt.u64 	%p8, %rd105, %rd103;
	selp.b32 	%r627, %r111, %r110, %p8;
	selp.b64 	%rd291, %rd106, %rd104, %p8;
$L__BB8_115:
	setp.lt.u32 	%p9, %r205, 2560;
	mov.b32 	%r613, 1280;
	@%p9 bra 	$L__BB8_133;
	mov.b32 	%r613, 1280;
$L__BB8_117:
	mov.u32 	%r114, %r613;
	cvt.u64.u32 	%rd204, %r114;
	add.s64 	%rd205, %rd101, %rd204;
	mul.wide.u32 	%rd206, %r114, 4;
	add.s64 	%rd207, %rd102, %rd206;
	add.s64 	%rd110, %rd205, %rd196;
	ld.global.u32 	%r116, [%rd207];
	add.s64 	%rd111, %rd110, 256;
	ld.global.u32 	%r117, [%rd207+1024];
	add.s64 	%rd112, %rd110, 512;
	ld.global.u32 	%r118, [%rd207+2048];
	add.s64 	%rd113, %rd110, 768;
	ld.global.u32 	%r119, [%rd207+3072];
	add.s64 	%rd114, %rd110, 1024;
	ld.global.u32 	%r120, [%rd207+4096];
	setp.lt.s32 	%p10, %r627, %r116;
	mov.u32 	%r607, %r627;
	mov.u64 	%rd272, %rd291;
	@%p10 bra 	$L__BB8_120;
	setp.lt.s32 	%p11, %r116, %r627;
	mov.u32 	%r607, %r116;
	mov.u64 	%rd272, %rd110;
	@%p11 bra 	$L__BB8_120;
	setp.lt.s64 	%p12, %rd291, %rd110;
	selp.b32 	%r607, %r627, %r116, %p12;
	min.s64 	%rd272, %rd291, %rd110;
$L__BB8_120:
	setp.lt.s32 	%p13, %r607, %r117;
	mov.u32 	%r608, %r607;
	mov.u64 	%rd273, %rd272;
	@%p13 bra 	$L__BB8_123;
	setp.lt.s32 	%p14, %r117, %r607;
	mov.u32 	%r608, %r117;
	mov.u64 	%rd273, %rd111;
	@%p14 bra 	$L__BB8_123;
	setp.lt.s64 	%p15, %rd272, %rd111;
	selp.b32 	%r608, %r607, %r117, %p15;
	min.s64 	%rd273, %rd272, %rd111;
$L__BB8_123:
	setp.lt.s32 	%p16, %r608, %r118;
	mov.u32 	%r609, %r608;
	mov.u64 	%rd274, %rd273;
	@%p16 bra 	$L__BB8_126;
	setp.lt.s32 	%p17, %r118, %r608;
	mov.u32 	%r609, %r118;
	mov.u64 	%rd274, %rd112;
	@%p17 bra 	$L__BB8_126;
	setp.lt.s64 	%p18, %rd273, %rd112;
	selp.b32 	%r609, %r608, %r118, %p18;
	min.s64 	%rd274, %rd273, %rd112;
$L__BB8_126:
	setp.lt.s32 	%p19, %r609, %r119;
	mov.u32 	%r610, %r609;
	mov.u64 	%rd275, %rd274;
	@%p19 bra 	$L__BB8_129;
	setp.lt.s32 	%p20, %r119, %r609;
	mov.u32 	%r610, %r119;
	mov.u64 	%rd275, %rd113;
	@%p20 bra 	$L__BB8_129;
	setp.lt.s64 	%p21, %rd274, %rd113;
	selp.b32 	%r610, %r609, %r119, %p21;
	min.s64 	%rd275, %rd274, %rd113;
$L__BB8_129:
	setp.lt.s32 	%p22, %r610, %r120;
	mov.u32 	%r627, %r610;
	mov.u64 	%rd291, %rd275;
	@%p22 bra 	$L__BB8_132;
	setp.lt.s32 	%p23, %r120, %r610;
	mov.u32 	%r627, %r120;
	mov.u64 	%rd291, %rd114;
	@%p23 bra 	$L__BB8_132;
	setp.lt.s64 	%p24, %rd275, %rd114;
	selp.b32 	%r627, %r610, %r120, %p24;
	min.s64 	%rd291, %rd275, %rd114;
$L__BB8_132:
	add.s32 	%r613, %r114, 1280;
	add.s32 	%r218, %r114, 2560;
	setp.le.s32 	%p25, %r218, %r205;
	@%p25 bra 	$L__BB8_117;
$L__BB8_133:
	setp.le.s32 	%p26, %r205, %r613;
	@%p26 bra 	$L__BB8_156;
	sub.s32 	%r134, %r205, %r613;
	setp.ge.s32 	%p27, %r109, %r134;
	@%p27 bra 	$L__BB8_156;
	not.b32 	%r220, %r109;
	add.s32 	%r221, %r205, %r220;
	sub.s32 	%r135, %r221, %r613;
	and.b32  	%r222, %r135, 768;
	setp.eq.s32 	%p28, %r222, 768;
	mov.u32 	%r618, %r109;
	@%p28 bra 	$L__BB8_141;
	add.s32 	%r223, %r109, %r613;
	cvt.u64.u32 	%rd209, %r223;
	add.s64 	%rd279, %rd196, %rd209;
	mul.wide.u32 	%rd210, %r223, 4;
	add.s64 	%rd278, %rd1, %rd210;
	shr.u32 	%r224, %r135, 8;
	add.s32 	%r225, %r224, 1;
	and.b32  	%r226, %r225, 3;
	neg.s32 	%r614, %r226;
	mov.u32 	%r618, %r109;
$L__BB8_137:
	.pragma "nounroll";
	mov.u64 	%rd130, %rd291;
	mov.u32 	%r139, %r627;
	ld.global.u32 	%r140, [%rd278];
	setp.lt.s32 	%p29, %r139, %r140;
	@%p29 bra 	$L__BB8_140;
	setp.lt.s32 	%p30, %r140, %r139;
	mov.u32 	%r627, %r140;
	mov.u64 	%rd291, %rd279;
	@%p30 bra 	$L__BB8_140;
	setp.lt.s64 	%p31, %rd130, %rd279;
	selp.b32 	%r627, %r139, %r140, %p31;
	min.s64 	%rd291, %rd130, %rd279;
$L__BB8_140:
	add.s32 	%r618, %r618, 256;
	add.s64 	%rd279, %rd279, 256;
	add.s64 	%rd278, %rd278, 1024;
	add.s32 	%r614, %r614, 1;
	setp.ne.s32 	%p32, %r614, 0;
	@%p32 bra 	$L__BB8_137;
$L__BB8_141:
	setp.lt.u32 	%p33, %r135, 768;
	@%p33 bra 	$L__BB8_156;
	add.s32 	%r621, %r618, %r613;
	cvt.u64.u32 	%rd211, %r621;
	add.s64 	%rd286, %rd196, %rd211;
	cvt.u64.u32 	%rd212, %r618;
	cvt.u64.u32 	%rd213, %r613;
	add.s64 	%rd214, %rd212, %rd213;
	shl.b64 	%rd215, %rd214, 2;
	add.s64 	%rd216, %rd215, %rd1;
	add.s64 	%rd285, %rd216, 3072;
	mul.wide.u32 	%rd217, %r621, 4;
	add.s64 	%rd284, %rd1, %rd217;
	add.s32 	%r622, %r618, 512;
$L__BB8_143:
	mov.u32 	%r151, %r622;
	ld.global.u32 	%r153, [%rd284];
	setp.lt.s32 	%p34, %r627, %r153;
	mov.u32 	%r624, %r627;
	mov.u64 	%rd288, %rd291;
	@%p34 bra 	$L__BB8_146;
	setp.lt.s32 	%p35, %r153, %r627;
	mov.u32 	%r624, %r153;
	mov.u64 	%rd288, %rd286;
	@%p35 bra 	$L__BB8_146;
	setp.lt.s64 	%p36, %rd291, %rd286;
	selp.b32 	%r624, %r627, %r153, %p36;
	min.s64 	%rd288, %rd291, %rd286;
$L__BB8_146:
	add.s32 	%r227, %r621, 256;
	cvt.u64.u32 	%rd218, %r227;
	add.s64 	%rd146, %rd196, %rd218;
	ld.global.u32 	%r156, [%rd285+-2048];
	setp.lt.s32 	%p37, %r624, %r156;
	mov.u32 	%r625, %r624;
	mov.u64 	%rd289, %rd288;
	@%p37 bra 	$L__BB8_149;
	setp.lt.s32 	%p38, %r156, %r624;
	mov.u32 	%r625, %r156;
	mov.u64 	%rd289, %rd146;
	@%p38 bra 	$L__BB8_149;
	setp.lt.s64 	%p39, %rd288, %rd146;
	selp.b32 	%r625, %r624, %r156, %p39;
	min.s64 	%rd289, %rd288, %rd146;
$L__BB8_149:
	add.s32 	%r228, %r621, 512;
	cvt.u64.u32 	%rd219, %r228;
	add.s64 	%rd149, %rd196, %rd219;
	ld.global.u32 	%r159, [%rd285+-1024];
	setp.lt.s32 	%p40, %r625, %r159;
	mov.u32 	%r626, %r625;
	mov.u64 	%rd290, %rd289;
	@%p40 bra 	$L__BB8_152;
	setp.lt.s32 	%p41, %r159, %r625;
	mov.u32 	%r626, %r159;
	mov.u64 	%rd290, %rd149;
	@%p41 bra 	$L__BB8_152;
	setp.lt.s64 	%p42, %rd289, %rd149;
	selp.b32 	%r626, %r625, %r159, %p42;
	min.s64 	%rd290, %rd289, %rd149;
$L__BB8_152:
	add.s32 	%r229, %r621, 768;
	cvt.u64.u32 	%rd220, %r229;
	add.s64 	%rd152, %rd196, %rd220;
	ld.global.u32 	%r162, [%rd285];
	setp.lt.s32 	%p43, %r626, %r162;
	mov.u32 	%r627, %r626;
	mov.u64 	%rd291, %rd290;
	@%p43 bra 	$L__BB8_155;
	setp.lt.s32 	%p44, %r162, %r626;
	mov.u32 	%r627, %r162;
	mov.u64 	%rd291, %rd152;
	@%p44 bra 	$L__BB8_155;
	setp.lt.s64 	%p45, %rd290, %rd152;
	selp.b32 	%r627, %r626, %r162, %p45;
	min.s64 	%rd291, %rd290, %rd152;
$L__BB8_155:
	add.s64 	%rd286, %rd286, 1024;
	add.s64 	%rd285, %rd285, 4096;
	add.s64 	%rd284, %rd284, 4096;
	add.s32 	%r622, %r151, 1024;
	add.s32 	%r230, %r151, 512;
	add.s32 	%r621, %r621, 1024;
	setp.lt.s32 	%p46, %r230, %r134;
	@%p46 bra 	$L__BB8_143;
$L__BB8_156:
	// begin inline asm
	mov.u32 %r231, %laneid;
	// end inline asm
	mov.b32 	%r249, 1;
	mov.b32 	%r250, 31;
	mov.b32 	%r251, -1;
	// begin inline asm
	shfl.sync.down.b32 %r232, %r627, %r249, %r250, %r251;
	// end inline asm
	// begin inline asm
	shfl.sync.down.b32 %r237, %r238, %r249, %r250, %r251;
	// end inline asm
	mov.b64 	{%r243, %r248}, %rd291;
	// begin inline asm
	shfl.sync.down.b32 %r242, %r243, %r249, %r250, %r251;
	// end inline asm
	// begin inline asm
	shfl.sync.down.b32 %r247, %r248, %r249, %r250, %r251;
	// end inline asm
	mov.b64 	%rd159, {%r242, %r247};
	setp.gt.s32 	%p47, %r231, 30;
	setp.lt.s32 	%p48, %r627, %r232;
	or.pred  	%p49, %p47, %p48;
	mov.u32 	%r629, %r627;
	mov.u64 	%rd293, %rd291;
	@%p49 bra 	$L__BB8_159;
	setp.lt.s32 	%p50, %r232, %r627;
	mov.u32 	%r629, %r232;
	mov.u64 	%rd293, %rd159;
	@%p50 bra 	$L__BB8_159;
	setp.lt.s64 	%p51, %rd291, %rd159;
	selp.b32 	%r629, %r627, %r232, %p51;
	min.s64 	%rd293, %rd291, %rd159;
$L__BB8_159:
	mov.b32 	%r269, 2;
	mov.b32 	%r270, 31;
	mov.b32 	%r271, -1;
	// begin inline asm
	shfl.sync.down.b32 %r252, %r629, %r269, %r270, %r271;
	// end inline asm
	// begin inline asm
	shfl.sync.down.b32 %r257, %r258, %r269, %r270, %r271;
	// end inline asm
	mov.b64 	{%r263, %r268}, %rd293;
	// begin inline asm
	shfl.sync.down.b32 %r262, %r263, %r269, %r270, %r271;
	// end inline asm
	// begin inline asm
	shfl.sync.down.b32 %r267, %r268, %r269, %r270, %r271;
	// end inline asm
	mov.b64 	%rd162, {%r262, %r267};
	setp.gt.s32 	%p52, %r231, 29;
	setp.lt.s32 	%p53, %r629, %r252;
	or.pred  	%p54, %p52, %p53;
	mov.u32 	%r630, %r629;
	mov.u64 	%rd294, %rd293;
	@%p54 bra 	$L__BB8_162;
	setp.lt.s32 	%p55, %r252, %r629;
	mov.u32 	%r630, %r252;
	mov.u64 	%rd294, %rd162;
	@%p55 bra 	$L__BB8_162;
	setp.lt.s64 	%p56, %rd293, %rd162;
	selp.b32 	%r630, %r629, %r252, %p56;
	min.s64 	%rd294, %rd293, %rd162;
$L__BB8_162:
	mov.b32 	%r289, 4;
	mov.b32 	%r290, 31;
	mov.b32 	%r291, -1;
	// begin inline asm
	shfl.sync.down.b32 %r272, %r630, %r289, %r290, %r291;
	// end inline asm
	// begin inline asm
	shfl.sync.down.b32 %r277, %r278, %r289, %r290, %r291;
	// end inline asm
	mov.b64 	{%r283, %r288}, %rd294;
	// begin inline asm
	shfl.sync.down.b32 %r282, %r283, %r289, %r290, %r291;
	// end inline asm
	// begin inline asm
	shfl.sync.down.b32 %r287, %r288, %r289, %r290, %r291;
	// end inline asm
	mov.b64 	%rd165, {%r282, %r287};
	setp.gt.s32 	%p57, %r231, 27;
	setp.lt.s32 	%p58, %r630, %r272;
	or.pred  	%p59, %p57, %p58;
	mov.u32 	%r631, %r630;
	mov.u64 	%rd295, %rd294;
	@%p59 bra 	$L__BB8_165;
	setp.lt.s32 	%p60, %r272, %r630;
	mov.u32 	%r631, %r272;
	mov.u64 	%rd295, %rd165;
	@%p60 bra 	$L__BB8_165;
	setp.lt.s64 	%p61, %rd294, %rd165;
	selp.b32 	%r631, %r630, %r272, %p61;
	min.s64 	%rd295, %rd294, %rd165;
$L__BB8_165:
	mov.b32 	%r309, 8;
	mov.b32 	%r310, 31;
	mov.b32 	%r311, -1;
	// begin inline asm
	shfl.sync.down.b32 %r292, %r631, %r309, %r310, %r311;
	// end inline asm
	// begin inline asm
	shfl.sync.down.b32 %r297, %r298, %r309, %r310, %r311;
	// end inline asm
	mov.b64 	{%r303, %r308}, %rd295;
	// begin inline asm
	shfl.sync.down.b32 %r302, %r303, %r309, %r310, %r311;
	// end inline asm
	// begin inline asm
	shfl.sync.down.b32 %r307, %r308, %r309, %r310, %r311;
	// end inline asm
	mov.b64 	%rd168, {%r302, %r307};
	setp.gt.s32 	%p62, %r231, 23;
	setp.lt.s32 	%p63, %r631, %r292;
	or.pred  	%p64, %p62, %p63;
	mov.u32 	%r632, %r631;
	mov.u64 	%rd296, %rd295;
	@%p64 bra 	$L__BB8_168;
	setp.lt.s32 	%p65, %r292, %r631;
	mov.u32 	%r632, %r292;
	mov.u64 	%rd296, %rd168;
	@%p65 bra 	$L__BB8_168;
	setp.lt.s64 	%p66, %rd295, %rd168;
	selp.b32 	%r632, %r631, %r292, %p66;
	min.s64 	%rd296, %rd295, %rd168;
$L__BB8_168:
	mov.b32 	%r329, 16;
	mov.b32 	%r330, 31;
	mov.b32 	%r331, -1;
	// begin inline asm
	shfl.sync.down.b32 %r312, %r632, %r329, %r330, %r331;
	// end inline asm
	// begin inline asm
	shfl.sync.down.b32 %r317, %r318, %r329, %r330, %r331;
	// end inline asm
	mov.b64 	{%r323, %r328}, %rd296;
	// begin inline asm
	shfl.sync.down.b32 %r322, %r323, %r329, %r330, %r331;
	// end inline asm
	// begin inline asm
	shfl.sync.down.b32 %r327, %r328, %r329, %r330, %r331;
	// end inline asm
	mov.b64 	%rd171, {%r322, %r327};
	setp.gt.s32 	%p67, %r231, 15;
	setp.lt.s32 	%p68, %r632, %r312;
	or.pred  	%p69, %p67, %p68;
	mov.u32 	%r640, %r632;
	mov.u64 	%rd304, %rd296;
	@%p69 bra 	$L__BB8_171;
	setp.lt.s32 	%p70, %r312, %r632;
	mov.u32 	%r640, %r312;
	mov.u64 	%rd304, %rd171;
	@%p70 bra 	$L__BB8_171;
	setp.lt.s64 	%p71, %rd296, %rd171;
	selp.b32 	%r640, %r632, %r312, %p71;
	min.s64 	%rd304, %rd296, %rd171;
$L__BB8_171:
	setp.ne.s32 	%p72, %r231, 0;
	@%p72 bra 	$L__BB8_173;
	shr.u32 	%r332, %r109, 1;
	and.b32  	%r333, %r332, 496;
	mov.u32 	%r334, _ZN6thrust24THRUST_300001_SM_1000_NS8cuda_cub4core6detail5shmemE;
	add.s32 	%r335, %r334, %r333;
	st.shared.u32 	[%r335+8], %r640;
	st.shared.u64 	[%r335+16], %rd304;
$L__BB8_173:
	bar.sync 	0;
	setp.ne.s32 	%p73, %r109, 0;
	@%p73 bra 	$L__BB8_195;
	ld.shared.u32 	%r184, [_ZN6thrust24THRUST_300001_SM_1000_NS8cuda_cub4core6detail5shmemE+24];
	ld.shared.u64 	%rd174, [_ZN6thrust24THRUST_300001_SM_1000_NS8cuda_cub4core6detail5shmemE+32];
	setp.lt.s32 	%p74, %r640, %r184;
	mov.u32 	%r634, %r640;
	mov.u64 	%rd298, %rd304;
	@%p74 bra 	$L__BB8_177;
	setp.lt.s32 	%p75, %r184, %r640;
	mov.u32 	%r634, %r184;
	mov.u64 	%rd298, %rd174;
	@%p75 bra 	$L__BB8_177;
	setp.lt.s64 	%p76, %rd304, %rd174;
	selp.b32 	%r634, %r640, %r184, %p76;
	min.s64 	%rd298, %rd304, %rd174;
$L__BB8_177:
	ld.shared.u32 	%r187, [_ZN6thrust24THRUST_300001_SM_1000_NS8cuda_cub4core6detail5shmemE+40];
	ld.shared.u64 	%rd177, [_ZN6thrust24THRUST_300001_SM_1000_NS8cuda_cub4core6detail5shmemE+48];
	setp.lt.s32 	%p77, %r634, %r187;
	mov.u32 	%r635, %r634;
	mov.u64 	%rd299, %rd298;
	@%p77 bra 	$L__BB8_180;
	setp.lt.s32 	%p78, %r187, %r634;
	mov.u32 	%r635, %r187;
	mov.u64 	%rd299, %rd177;
	@%p78 bra 	$L__BB8_180;
	setp.lt.s64 	%p79, %rd298, %rd177;
	selp.b32 	%r635, %r634, %r187, %p79;
	min.s64 	%rd299, %rd298, %rd177;
$L__BB8_180:
	ld.shared.u32 	%r190, [_ZN6thrust24THRUST_300001_SM_1000_NS8cuda_cub4core6detail5shmemE+56];
	ld.shared.u64 	%rd180, [_ZN6thrust24THRUST_300001_SM_1000_NS8cuda_cub4core6detail5shmemE+64];
	setp.lt.s32 	%p80, %r635, %r190;
	mov.u32 	%r636, %r635;
	mov.u64 	%rd300, %rd299;
	@%p80 bra 	$L__BB8_183;
	setp.lt.s32 	%p81, %r190, %r635;
	mov.u32 	%r636, %r190;
	mov.u64 	%rd300, %rd180;
	@%p81 bra 	$L__BB8_183;
	setp.lt.s64 	%p82, %rd299, %rd180;
	selp.b32 	%r636, %r635, %r190, %p82;
	min.s64 	%rd300, %rd299, %rd180;
$L__BB8_183:
	ld.shared.u32 	%r193, [_ZN6thrust24THRUST_300001_SM_1000_NS8cuda_cub4core6detail5shmemE+72];
	ld.shared.u64 	%rd183, [_ZN6thrust24THRUST_300001_SM_1000_NS8cuda_cub4core6detail5shmemE+80];
	setp.lt.s32 	%p83, %r636, %r193;
	mov.u32 	%r637, %r636;
	mov.u64 	%rd301, %rd300;
	@%p83 bra 	$L__BB8_186;
	setp.lt.s32 	%p84, %r193, %r636;
	mov.u32 	%r637, %r193;
	mov.u64 	%rd301, %rd183;
	@%p84 bra 	$L__BB8_186;
	setp.lt.s64 	%p85, %rd300, %rd183;
	selp.b32 	%r637, %r636, %r193, %p85;
	min.s64 	%rd301, %rd300, %rd183;
$L__BB8_186:
	ld.shared.u32 	%r196, [_ZN6thrust24THRUST_300001_SM_1000_NS8cuda_cub4core6detail5shmemE+88];
	ld.shared.u64 	%rd186, [_ZN6thrust24THRUST_300001_SM_1000_NS8cuda_cub4core6detail5shmemE+96];
	setp.lt.s32 	%p86, %r637, %r196;
	mov.u32 	%r638, %r637;
	mov.u64 	%rd302, %rd301;
	@%p86 bra 	$L__BB8_189;
	setp.lt.s32 	%p87, %r196, %r637;
	mov.u32 	%r638, %r196;
	mov.u64 	%rd302, %rd186;
	@%p87 bra 	$L__BB8_189;
	setp.lt.s64 	%p88, %rd301, %rd186;
	selp.b32 	%r638, %r637, %r196, %p88;
	min.s64 	%rd302, %rd301, %rd186;
$L__BB8_189:
	ld.shared.u32 	%r199, [_ZN6thrust24THRUST_300001_SM_1000_NS8cuda_cub4core6detail5shmemE+104];
	ld.shared.u64 	%rd189, [_ZN6thrust24THRUST_300001_SM_1000_NS8cuda_cub4core6detail5shmemE+112];
	setp.lt.s32 	%p89, %r638, %r199;
	mov.u32 	%r639, %r638;
	mov.u64 	%rd303, %rd302;
	@%p89 bra 	$L__BB8_192;
	setp.lt.s32 	%p90, %r199, %r638;
	mov.u32 	%r639, %r199;
	mov.u64 	%rd303, %rd189;
	@%p90 bra 	$L__BB8_192;
	setp.lt.s64 	%p91, %rd302, %rd189;
	selp.b32 	%r639, %r638, %r199, %p91;
	min.s64 	%rd303, %rd302, %rd189;
$L__BB8_192:
	ld.shared.u32 	%r202, [_ZN6thrust24THRUST_300001_SM_1000_NS8cuda_cub4core6detail5shmemE+120];
	ld.shared.u64 	%rd192, [_ZN6thrust24THRUST_300001_SM_1000_NS8cuda_cub4core6detail5shmemE+128];
	setp.lt.s32 	%p92, %r639, %r202;
	mov.u32 	%r640, %r639;
	mov.u64 	%rd304, %rd303;
	@%p92 bra 	$L__BB8_195;
	setp.lt.s32 	%p93, %r202, %r639;
	mov.u32 	%r640, %r202;
	mov.u64 	%rd304, %rd192;
	@%p93 bra 	$L__BB8_195;
	setp.lt.s64 	%p94, %rd303, %rd192;
	selp.b32 	%r640, %r639, %r202, %p94;
	min.s64 	%rd304, %rd303, %rd192;
$L__BB8_195:
	mov.u32 	%r565, %tid.x;
	setp.ne.s32 	%p221, %r565, 0;
	@%p221 bra 	$L__BB8_197;
	ld.param.u64 	%rd234, [_ZN6thrust24THRUST_300001_SM_1000_NS8cuda_cub4core6detail13_kernel_agentINS1_8__reduce11ReduceAgentINS0_12zip_iteratorIN4cuda3std3__45tupleIJNS0_6detail15normal_iteratorINS0_10device_ptrIiEEEENS0_17counting_iteratorIlNS0_11use_defaultESI_SI_EEEEEEEPNSB_IJilEEESM_iNS1_9__extrema9arg_min_fIilNSA_4lessIiEEEEEEJSL_SN_iSS_EEEvDpT0__param_1];
	cvta.to.global.u64 	%rd233, %rd234;
	st.global.u32 	[%rd233], %r640;
	st.global.u64 	[%rd233+8], %rd304;
$L__BB8_197:
	ret;

}
	// .globl	_ZN6thrust24THRUST_300001_SM_1000_NS8cuda_cub4core6detail13_kernel_agentINS1_8__reduce11ReduceAgentINS0_12zip_iteratorIN4cuda3std3__45tupleIJNS0_6detail15normal_iteratorINS0_10device_ptrIiEEEENS0_17counting_iteratorIlNS0_11use_defaultESI_SI_EEEEEEEPNSB_IJilEEESM_iNS1_9__extrema9arg_min_fIilNSA_4lessIiEEEEEEJSL_SN_iN3cub18CUB_300001_SM_100013GridEvenShareIiEENSV_9GridQueueIjEESS_EEEvDpT0_
.visible .entry _ZN6thrust24THRUST_300001_SM_1000_NS8cuda_cub4core6detail13_kernel_agentINS1_8__reduce11ReduceAgentINS0_12zip_iteratorIN4cuda3std3__45tupleIJNS0_6detail15normal_iteratorINS0_10device_ptrIiEEEENS0_17counting_iteratorIlNS0_11use_defaultESI_SI_EEEEEEEPNSB_IJilEEESM_iNS1_9__extrema9arg_min_fIilNSA_4lessIiEEEEEEJSL_SN_iN3cub18CUB_300001_SM_100013GridEvenShareIiEENSV_9GridQueueIjEESS_EEEvDpT0_(
	.param .align 8 .b8 _ZN6thrust24THRUST_300001_SM_1000_NS8cuda_cub4core6detail13_kernel_agentINS1_8__reduce11ReduceAgentINS0_12zip_iteratorIN4cuda3std3__45tupleIJNS0_6detail15normal_iteratorINS0_10device_ptrIiEEEENS0_17counting_iteratorIlNS0_11use_defaultESI_SI_EEEEEEEPNSB_IJilEEESM_iNS1_9__extrema9arg_min_fIilNSA_4lessIiEEEEEEJSL_SN_iN3cub18CUB_300001_SM_100013GridEvenShareIiEENSV_9GridQueueIjEESS_EEEvDpT0__param_0[16],
	.param .u64 .ptr .align 1 _ZN6thrust24THRUST_300001_SM_1000_NS8cuda_cub4core6detail13_kernel_agentINS1_8__reduce11ReduceAgentINS0_12zip_iteratorIN4cuda3std3__45tupleIJNS0_6detail15normal_iteratorINS0_10device_ptrIiEEEENS0_17counting_iteratorIlNS0_11use_defaultESI_SI_EEEEEEEPNSB_IJilEEESM_iNS1_9__extrema9arg_min_fIilNSA_4lessIiEEEEEEJSL_SN_iN3cub18CUB_300001_SM_100013GridEvenShareIiEENSV_9GridQueueIjEESS_EEEvDpT0__param_1,
	.param .u32 _ZN6thrust24THRUST_300001_SM_1000_NS8cuda_cub4core6detail13_kernel_agentINS1_8__reduce11ReduceAgentINS0_12zip_iteratorIN4cuda3std3__45tupleIJNS0_6detail15normal_iteratorINS0_10device_ptrIiEEEENS0_17counting_iteratorIlNS0_11use_defaultESI_SI_EEEEEEEPNSB_IJilEEESM_iNS1_9__extrema9arg_min_fIilNSA_4lessIiEEEEEEJSL_SN_iN3cub18CUB_300001_SM_100013GridEvenShareIiEENSV_9GridQueueIjEESS_EEEvDpT0__param_2,
	.param .align 4 .b8 _ZN6thrust24THRUST_300001_SM_1000_NS8cuda_cub4core6detail13_kernel_agentINS1_8__reduce11ReduceAgentINS0_12zip_iteratorIN4cuda3std3__45tupleIJNS0_6detail15normal_iteratorINS0_10device_ptrIiEEEENS0_17counting_iteratorIlNS0_11use_defaultESI_SI_EEEEEEEPNSB_IJilEEESM_iNS1_9__extrema9arg_min_fIilNSA_4lessIiEEEEEEJSL_SN_iN3cub18CUB_300001_SM_100013GridEvenShareIiEENSV_9GridQueueIjEESS_EEEvDpT0__param_3[40],
	.param .align 8 .b8 _ZN6thrust24THRUST_300001_SM_1000_NS8cuda_cub4core6detail13_kernel_agentINS1_8__reduce11ReduceAgentINS0_12zip_iteratorIN4cuda3std3__45tupleIJNS0_6detail15normal_iteratorINS0_10device_ptrIiEEEENS0_17counting_iteratorIlNS0_11use_defaultESI_SI_EEEEEEEPNSB_IJilEEESM_iNS1_9__extrema9arg_min_fIilNSA_4lessIiEEEEEEJSL_SN_iN3cub18CUB_300001_SM_100013GridEvenShareIiEENSV_9GridQueueIjEESS_EEEvDpT0__param_4[8],
	.param .align 1 .b8 _ZN6thrust24THRUST_300001_SM_1000_NS8cuda_cub4core6detail13_kernel_agentINS1_8__reduce11ReduceAgentINS0_12zip_iteratorIN4cuda3std3__45tupleIJNS0_6detail15normal_iteratorINS0_10device_ptrIiEEEENS0_17counting_iteratorIlNS0_11use_defaultESI_SI_EEEEEEEPNSB_IJilEEESM_iNS1_9__extrema9arg_min_fIilNSA_4lessIiEEEEEEJSL_SN_iN3cub18CUB_300001_SM_100013GridEvenShareIiEENSV_9GridQueueIjEESS_EEEvDpT0__param_5[1]
)
.maxntid 256
{
	.reg .pred 	%p<224>;
	.reg .b32 	%r<678>;
	.reg .b64 	%rd<286>;

	ld.param.u64 	%rd3, [_ZN6thrust24THRUST_300001_SM_1000_NS8cuda_cub4core6detail13_kernel_agentINS1_8__reduce11ReduceAgentINS0_12zip_iteratorIN4cuda3std3__45tupleIJNS0_6detail15normal_iteratorINS0_10device_ptrIiEEEENS0_17counting_iteratorIlNS0_11use_defaultESI_SI_EEEEEEEPNSB_IJilEEESM_iNS1_9__extrema9arg_min_fIilNSA_4lessIiEEEEEEJSL_SN_iN3cub18CUB_300001_SM_100013GridEvenShareIiEENSV_9GridQueueIjEESS_EEEvDpT0__param_0+8];
	ld.param.u64 	%rd181, [_ZN6thrust24THRUST_300001_SM_1000_NS8cuda_cub4core6detail13_kernel_agentINS1_8__reduce11ReduceAgentINS0_12zip_iteratorIN4cuda3std3__45tupleIJNS0_6detail15normal_iteratorINS0_10device_ptrIiEEEENS0_17counting_iteratorIlNS0_11use_defaultESI_SI_EEEEEEEPNSB_IJilEEESM_iNS1_9__extrema9arg_min_fIilNSA_4lessIiEEEEEEJSL_SN_iN3cub18CUB_300001_SM_100013GridEvenShareIiEENSV_9GridQueueIjEESS_EEEvDpT0__param_0];
	ld.param.u64 	%rd182, [_ZN6thrust24THRUST_300001_SM_1000_NS8cuda_cub4core6detail13_kernel_agentINS1_8__reduce11ReduceAgentINS0_12zip_iteratorIN4cuda3std3__45tupleIJNS0_6detail15normal_iteratorINS0_10device_ptrIiEEEENS0_17counting_iteratorIlNS0_11use_defaultESI_SI_EEEEEEEPNSB_IJilEEESM_iNS1_9__extrema9arg_min_fIilNSA_4lessIiEEEEEEJSL_SN_iN3cub18CUB_300001_SM_100013GridEvenShareIiEENSV_9GridQueueIjEESS_EEEvDpT0__param_4];
	ld.param.u32 	%r235, [_ZN6thrust24THRUST_300001_SM_1000_NS8cuda_cub4core6detail13_kernel_agentINS1_8__reduce11ReduceAgentINS0_12zip_iteratorIN4cuda3std3__45tupleIJNS0_6detail15normal_iteratorINS0_10device_ptrIiEEEENS0_17counting_iteratorIlNS0_11use_defaultESI_SI_EEEEEEEPNSB_IJilEEESM_iNS1_9__extrema9arg_min_fIilNSA_4lessIiEEEEEEJSL_SN_iN3cub18CUB_300001_SM_100013GridEvenShareIiEENSV_9GridQueueIjEESS_EEEvDpT0__param_2];
	cvta.to.global.u64 	%rd1, %rd182;
	cvta.to.global.u64 	%rd2, %rd181;
	mov.u32 	%r1, %ctaid.x;
	mul.lo.s32 	%r2, %r1, 1280;
	mov.u32 	%r236, %nctaid.x;
	mul.lo.s32 	%r3, %r236, 1280;
	add.s32 	%r237, %r2, 1280;
	setp.le.s32 	%p1, %r237, %r235;
	@%p1 bra 	$L__BB9_111;
	sub.s32 	%r4, %r235, %r2;
	mov.u32 	%r5, %tid.x;
	setp.ge.s32 	%p97, %r5, %r4;
	mov.b32 	%r613, 0;
	mov.b64 	%rd232, 0;
	mov.u32 	%r601, %r5;
	@%p97 bra 	$L__BB9_3;
	add.s32 	%r367, %r2, %r5;
	cvt.s64.s32 	%rd207, %r367;
	mul.wide.s32 	%rd208, %r367, 4;
	add.s64 	%rd209, %rd2, %rd208;
	add.s64 	%rd232, %rd3, %rd207;
	ld.global.u32 	%r613, [%rd209];
	add.s32 	%r601, %r5, 256;
$L__BB9_3:
	setp.ge.s32 	%p98, %r601, %r4;
	@%p98 bra 	$L__BB9_25;
	not.b32 	%r369, %r601;
	add.s32 	%r370, %r235, %r369;
	sub.s32 	%r10, %r370, %r2;
	and.b32  	%r371, %r10, 768;
	setp.eq.s32 	%p99, %r371, 768;
	@%p99 bra 	$L__BB9_10;
	add.s32 	%r597, %r601, %r2;
	shr.u32 	%r372, %r10, 8;
	add.s32 	%r373, %r372, 1;
	and.b32  	%r374, %r373, 3;
	neg.s32 	%r596, %r374;
$L__BB9_6:
	.pragma "nounroll";
	mov.u64 	%rd6, %rd232;
	mov.u32 	%r16, %r613;
	cvt.s64.s32 	%rd211, %r597;
	add.s64 	%rd7, %rd3, %rd211;
	mul.wide.s32 	%rd212, %r597, 4;
	add.s64 	%rd213, %rd2, %rd212;
	ld.global.u32 	%r17, [%rd213];
	setp.lt.s32 	%p100, %r16, %r17;
	@%p100 bra 	$L__BB9_9;
	setp.lt.s32 	%p101, %r17, %r16;
	mov.u64 	%rd232, %rd7;
	mov.u32 	%r613, %r17;
	@%p101 bra 	$L__BB9_9;
	setp.lt.s64 	%p102, %rd6, %rd7;
	min.s64 	%rd232, %rd6, %rd7;
	selp.b32 	%r613, %r16, %r17, %p102;
$L__BB9_9:
	add.s32 	%r601, %r601, 256;
	add.s32 	%r597, %r597, 256;
	add.s32 	%r596, %r596, 1;
	setp.ne.s32 	%p103, %r596, 0;
	@%p103 bra 	$L__BB9_6;
$L__BB9_10:
	setp.lt.u32 	%p104, %r10, 768;
	@%p104 bra 	$L__BB9_25;
	add.s32 	%r604, %r601, %r2;
	add.s32 	%r607, %r604, 256;
	add.s32 	%r606, %r604, 512;
	add.s32 	%r605, %r604, 768;
	add.s64 	%rd12, %rd2, 2048;
$L__BB9_12:
	cvt.s64.s32 	%rd214, %r607;
	add.s64 	%rd14, %rd3, %rd214;
	cvt.s64.s32 	%rd215, %r606;
	add.s64 	%rd15, %rd3, %rd215;
	cvt.s64.s32 	%rd216, %r605;
	add.s64 	%rd16, %rd3, %rd216;
	cvt.s64.s32 	%rd217, %r604;
	mul.wide.s32 	%rd218, %r604, 4;
	add.s64 	%rd17, %rd12, %rd218;
	add.s64 	%rd18, %rd3, %rd217;
	ld.global.u32 	%r36, [%rd17+-2048];
	setp.lt.s32 	%p105, %r613, %r36;
	mov.u64 	%rd229, %rd232;
	mov.u32 	%r610, %r613;
	@%p105 bra 	$L__BB9_15;
	setp.lt.s32 	%p106, %r36, %r613;
	mov.u64 	%rd229, %rd18;
	mov.u32 	%r610, %r36;
	@%p106 bra 	$L__BB9_15;
	setp.lt.s64 	%p107, %rd232, %rd18;
	min.s64 	%rd229, %rd232, %rd18;
	selp.b32 	%r610, %r613, %r36, %p107;
$L__BB9_15:
	ld.global.u32 	%r39, [%rd17+-1024];
	setp.lt.s32 	%p108, %r610, %r39;
	mov.u64 	%rd230, %rd229;
	mov.u32 	%r611, %r610;
	@%p108 bra 	$L__BB9_18;
	setp.lt.s32 	%p109, %r39, %r610;
	mov.u64 	%rd230, %rd14;
	mov.u32 	%r611, %r39;
	@%p109 bra 	$L__BB9_18;
	setp.lt.s64 	%p110, %rd229, %rd14;
	min.s64 	%rd230, %rd229, %rd14;
	selp.b32 	%r611, %r610, %r39, %p110;
$L__BB9_18:
	ld.global.u32 	%r42, [%rd17];
	setp.lt.s32 	%p111, %r611, %r42;
	mov.u64 	%rd231, %rd230;
	mov.u32 	%r612, %r611;
	@%p111 bra 	$L__BB9_21;
	setp.lt.s32 	%p112, %r42, %r611;
	mov.u64 	%rd231, %rd15;
	mov.u32 	%r612, %r42;
	@%p112 bra 	$L__BB9_21;
	setp.lt.s64 	%p113, %rd230, %rd15;
	min.s64 	%rd231, %rd230, %rd15;
	selp.b32 	%r612, %r611, %r42, %p113;
$L__BB9_21:
	ld.global.u32 	%r45, [%rd17+1024];
	setp.lt.s32 	%p114, %r612, %r45;
	mov.u64 	%rd232, %rd231;
	mov.u32 	%r613, %r612;
	@%p114 bra 	$L__BB9_24;
	setp.lt.s32 	%p115, %r45, %r612;
	mov.u64 	%rd232, %rd16;
	mov.u32 	%r613, %r45;
	@%p115 bra 	$L__BB9_24;
	setp.lt.s64 	%p116, %rd231, %rd16;
	min.s64 	%rd232, %rd231, %rd16;
	selp.b32 	%r613, %r612, %r45, %p116;
$L__BB9_24:
	add.s32 	%r601, %r601, 1024;
	add.s32 	%r607, %r607, 1024;
	add.s32 	%r606, %r606, 1024;
	add.s32 	%r605, %r605, 1024;
	add.s32 	%r604, %r604, 1024;
	setp.lt.s32 	%p117, %r601, %r4;
	@%p117 bra 	$L__BB9_12;
$L__BB9_25:
	setp.lt.s32 	%p118, %r4, 256;
	@%p118 bra 	$L__BB9_65;
	// begin inline asm
	mov.u32 %r488, %laneid;
	// end inline asm
	mov.b32 	%r506, 1;
	mov.b32 	%r507, 31;
	mov.b32 	%r508, -1;
	// begin inline asm
	shfl.sync.down.b32 %r489, %r613, %r506, %r507, %r508;
	// end inline asm
	// begin inline asm
	shfl.sync.down.b32 %r494, %r495, %r506, %r507, %r508;
	// end inline asm
	mov.b64 	{%r500, %r505}, %rd232;
	// begin inline asm
	shfl.sync.down.b32 %r499, %r500, %r506, %r507, %r508;
	// end inline asm
	// begin inline asm
	shfl.sync.down.b32 %r504, %r505, %r506, %r507, %r508;
	// end inline asm
	mov.b64 	%rd28, {%r499, %r504};
	setp.gt.s32 	%p175, %r488, 30;
	setp.lt.s32 	%p176, %r613, %r489;
	or.pred  	%p177, %p175, %p176;
	mov.u64 	%rd234, %rd232;
	mov.u32 	%r615, %r613;
	@%p177 bra 	$L__BB9_29;
	setp.lt.s32 	%p178, %r489, %r613;
	mov.u64 	%rd234, %rd28;
	mov.u32 	%r615, %r489;
	@%p178 bra 	$L__BB9_29;
	setp.lt.s64 	%p179, %rd232, %rd28;
	min.s64 	%rd234, %rd232, %rd28;
	selp.b32 	%r615, %r613, %r489, %p179;
$L__BB9_29:
	mov.b32 	%r526, 2;
	mov.b32 	%r527, 31;
	mov.b32 	%r528, -1;
	// begin inline asm
	shfl.sync.down.b32 %r509, %r615, %r526, %r527, %r528;
	// end inline asm
	// begin inline asm
	shfl.sync.down.b32 %r514, %r515, %r526, %r527, %r528;
	// end inline asm
	mov.b64 	{%r520, %r525}, %rd234;
	// begin inline asm
	shfl.sync.down.b32 %r519, %r520, %r526, %r527, %r528;
	// end inline asm
	// begin inline asm
	shfl.sync.down.b32 %r524, %r525, %r526, %r527, %r528;
	// end inline asm
	mov.b64 	%rd31, {%r519, %r524};
	setp.gt.s32 	%p180, %r488, 29;
	setp.lt.s32 	%p181, %r615, %r509;
	or.pred  	%p182, %p180, %p181;
	mov.u64 	%rd235, %rd234;
	mov.u32 	%r616, %r615;
	@%p182 bra 	$L__BB9_32;
	setp.lt.s32 	%p183, %r509, %r615;
	mov.u64 	%rd235, %rd31;
	mov.u32 	%r616, %r509;
	@%p183 bra 	$L__BB9_32;
	setp.lt.s64 	%p184, %rd234, %rd31;
	min.s64 	%rd235, %rd234, %rd31;
	selp.b32 	%r616, %r615, %r509, %p184;
$L__BB9_32:
	mov.b32 	%r546, 4;
	mov.b32 	%r547, 31;
	mov.b32 	%r548, -1;
	// begin inline asm
	shfl.sync.down.b32 %r529, %r616, %r546, %r547, %r548;
	// end inline asm
	// begin inline asm
	shfl.sync.down.b32 %r534, %r535, %r546, %r547, %r548;
	// end inline asm
	mov.b64 	{%r540, %r545}, %rd235;
	// begin inline asm
	shfl.sync.down.b32 %r539, %r540, %r546, %r547, %r548;
	// end inline asm
	// begin inline asm
	shfl.sync.down.b32 %r544, %r545, %r546, %r547, %r548;
	// end inline asm
	mov.b64 	%rd34, {%r539, %r544};
	setp.gt.s32 	%p185, %r488, 27;
	setp.lt.s32 	%p186, %r616, %r529;
	or.pred  	%p187, %p185, %p186;
	mov.u64 	%rd236, %rd235;
	mov.u32 	%r617, %r616;
	@%p187 bra 	$L__BB9_35;
	setp.lt.s32 	%p188, %r529, %r616;
	mov.u64 	%rd236, %rd34;
	mov.u32 	%r617, %r529;
	@%p188 bra 	$L__BB9_35;
	setp.lt.s64 	%p189, %rd235, %rd34;
	min.s64 	%rd236, %rd235, %rd34;
	selp.b32 	%r617, %r616, %r529, %p189;
$L__BB9_35:
	mov.b32 	%r566, 8;
	mov.b32 	%r567, 31;
	mov.b32 	%r568, -1;
	// begin inline asm
	shfl.sync.down.b32 %r549, %r617, %r566, %r567, %r568;
	// end inline asm
	// begin inline asm
	shfl.sync.down.b32 %r554, %r555, %r566, %r567, %r568;
	// end inline asm
	mov.b64 	{%r560, %r565}, %rd236;
	// begin inline asm
	shfl.sync.down.b32 %r559, %r560, %r566, %r567, %r568;
	// end inline asm
	// begin inline asm
	shfl.sync.down.b32 %r564, %r565, %r566, %r567, %r568;
	// end inline asm
	mov.b64 	%rd37, {%r559, %r564};
	setp.gt.s32 	%p190, %r488, 23;
	setp.lt.s32 	%p191, %r617, %r549;
	or.pred  	%p192, %p190, %p191;
	mov.u64 	%rd237, %rd236;
	mov.u32 	%r618, %r617;
	@%p192 bra 	$L__BB9_38;
	setp.lt.s32 	%p193, %r549, %r617;
	mov.u64 	%rd237, %rd37;
	mov.u32 	%r618, %r549;
	@%p193 bra 	$L__BB9_38;
	setp.lt.s64 	%p194, %rd236, %rd37;
	min.s64 	%rd237, %rd236, %rd37;
	selp.b32 	%r618, %r617, %r549, %p194;
$L__BB9_38:
	mov.b32 	%r586, 16;
	mov.b32 	%r587, 31;
	mov.b32 	%r588, -1;
	// begin inline asm
	shfl.sync.down.b32 %r569, %r618, %r586, %r587, %r588;
	// end inline asm
	// begin inline asm
	shfl.sync.down.b32 %r574, %r575, %r586, %r587, %r588;
	// end inline asm
	mov.b64 	{%r580, %r585}, %rd237;
	// begin inline asm
	shfl.sync.down.b32 %r579, %r580, %r586, %r587, %r588;
	// end inline asm
	// begin inline asm
	shfl.sync.down.b32 %r584, %r585, %r586, %r587, %r588;
	// end inline asm
	mov.b64 	%rd40, {%r579, %r584};
	setp.gt.s32 	%p195, %r488, 15;
	setp.lt.s32 	%p196, %r618, %r569;
	or.pred  	%p197, %p195, %p196;
	mov.u64 	%rd285, %rd237;
	mov.u32 	%r677, %r618;
	@%p197 bra 	$L__BB9_41;
	setp.lt.s32 	%p198, %r569, %r618;
	mov.u64 	%rd285, %rd40;
	mov.u32 	%r677, %r569;
	@%p198 bra 	$L__BB9_41;
	setp.lt.s64 	%p199, %rd237, %rd40;
	min.s64 	%rd285, %rd237, %rd40;
	selp.b32 	%r677, %r618, %r569, %p199;
$L__BB9_41:
	setp.ne.s32 	%p200, %r488, 0;
	@%p200 bra 	$L__BB9_43;
	shr.u32 	%r589, %r5, 1;
	and.b32  	%r590, %r589, 496;
	mov.u32 	%r591, _ZN6thrust24THRUST_300001_SM_1000_NS8cuda_cub4core6detail5shmemE;
	add.s32 	%r592, %r591, %r590;
	st.shared.u32 	[%r592+8], %r677;
	st.shared.u64 	[%r592+16], %rd285;
$L__BB9_43:
	bar.sync 	0;
	setp.ne.s32 	%p201, %r5, 0;
	@%p201 bra 	$L__BB9_198;
	ld.shared.u32 	%r70, [_ZN6thrust24THRUST_300001_SM_1000_NS8cuda_cub4core6detail5shmemE+24];
	ld.shared.u64 	%rd43, [_ZN6thrust24THRUST_300001_SM_1000_NS8cuda_cub4core6detail5shmemE+32];
	setp.lt.s32 	%p202, %r677, %r70;
	mov.u64 	%rd239, %rd285;
	mov.u32 	%r620, %r677;
	@%p202 bra 	$L__BB9_47;
	setp.lt.s32 	%p203, %r70, %r677;
	mov.u64 	%rd239, %rd43;
	mov.u32 	%r620, %r70;
	@%p203 bra 	$L__BB9_47;
	setp.lt.s64 	%p204, %rd285, %rd43;
	min.s64 	%rd239, %rd285, %rd43;
	selp.b32 	%r620, %r677, %r70, %p204;
$L__BB9_47:
	ld.shared.u32 	%r73, [_ZN6thrust24THRUST_300001_SM_1000_NS8cuda_cub4core6detail5shmemE+40];
	ld.shared.u64 	%rd46, [_ZN6thrust24THRUST_300001_SM_1000_NS8cuda_cub4core6detail5shmemE+48];
	setp.lt.s32 	%p205, %r620, %r73;
	mov.u64 	%rd240, %rd239;
	mov.u32 	%r621, %r620;
	@%p205 bra 	$L__BB9_50;
	setp.lt.s32 	%p206, %r73, %r620;
	mov.u64 	%rd240, %rd46;
	mov.u32 	%r621, %r73;
	@%p206 bra 	$L__BB9_50;
	setp.lt.s64 	%p207, %rd239, %rd46;
	min.s64 	%rd240, %rd239, %rd46;
	selp.b32 	%r621, %r620, %r73, %p207;
$L__BB9_50:
	ld.shared.u32 	%r76, [_ZN6thrust24THRUST_300001_SM_1000_NS8cuda_cub4core6detail5shmemE+56];
	ld.shared.u64 	%rd49, [_ZN6thrust24THRUST_300001_SM_1000_NS8cuda_cub4core6detail5shmemE+64];
	setp.lt.s32 	%p208, %r621, %r76;
	mov.u64 	%rd241, %rd240;
	mov.u32 	%r622, %r621;
	@%p208 bra 	$L__BB9_53;
	setp.lt.s32 	%p209, %r76, %r621;
	mov.u64 	%rd241, %rd49;
	mov.u32 	%r622, %r76;
	@%p209 bra 	$L__BB9_53;
	setp.lt.s64 	%p210, %rd240, %rd49;
	min.s64 	%rd241, %rd240, %rd49;
	selp.b32 	%r622, %r621, %r76, %p210;
$L__BB9_53:
	ld.shared.u32 	%r79, [_ZN6thrust24THRUST_300001_SM_1000_NS8cuda_cub4core6detail5shmemE+72];
	ld.shared.u64 	%rd52, [_ZN6thrust24THRUST_300001_SM_1000_NS8cuda_cub4core6detail5shmemE+80];
	setp.lt.s32 	%p211, %r622, %r79;
	mov.u64 	%rd242, %rd241;
	mov.u32 	%r623, %r622;
	@%p211 bra 	$L__BB9_56;
	setp.lt.s32 	%p212, %r79, %r622;
	mov.u64 	%rd242, %rd52;
	mov.u32 	%r623, %r79;
	@%p212 bra 	$L__BB9_56;
	setp.lt.s64 	%p213, %rd241, %rd52;
	min.s64 	%rd242, %rd241, %rd52;
	selp.b32 	%r623, %r622, %r79, %p213;
$L__BB9_56:
	ld.shared.u32 	%r82, [_ZN6thrust24THRUST_300001_SM_1000_NS8cuda_cub4core6detail5shmemE+88];
	ld.shared.u64 	%rd55, [_ZN6thrust24THRUST_300001_SM_1000_NS8cuda_cub4core6detail5shmemE+96];
	setp.lt.s32 	%p214, %r623, %r82;
	mov.u32 	%r624, %r623;
	mov.u64 	%rd243, %rd242;
	@%p214 bra 	$L__BB9_59;
	setp.lt.s32 	%p215, %r82, %r623;
	mov.u32 	%r624, %r82;
	mov.u64 	%rd243, %rd55;
	@%p215 bra 	$L__BB9_59;
	setp.lt.s64 	%p216, %rd242, %rd55;
	selp.b32 	%r624, %r623, %r82, %p216;
	min.s64 	%rd243, %rd242, %rd55;
$L__BB9_59:
	ld.shared.u32 	%r85, [_ZN6thrust24THRUST_300001_SM_1000_NS8cuda_cub4core6detail5shmemE+104];
	ld.shared.u64 	%rd58, [_ZN6thrust24THRUST_300001_SM_1000_NS8cuda_cub4core6detail5shmemE+112];
	setp.lt.s32 	%p217, %r624, %r85;
	mov.u32 	%r625, %r624;
	mov.u64 	%rd244, %rd243;
	@%p217 bra 	$L__BB9_62;
	setp.lt.s32 	%p218, %r85, %r624;
	mov.u32 	%r625, %r85;
	mov.u64 	%rd244, %rd58;
	@%p218 bra 	$L__BB9_62;
	setp.lt.s64 	%p219, %rd243, %rd58;
	selp.b32 	%r625, %r624, %r85, %p219;
	min.s64 	%rd244, %rd243, %rd58;
$L__BB9_62:
	ld.shared.u32 	%r88, [_ZN6thrust24THRUST_300001_SM_1000_NS8cuda_cub4core6detail5shmemE+120];
	ld.shared.u64 	%rd61, [_ZN6thrust24THRUST_300001_SM_1000_NS8cuda_cub4core6detail5shmemE+128];
	setp.lt.s32 	%p220, %r625, %r88;
	mov.u32 	%r677, %r625;
	mov.u64 	%rd285, %rd244;
	@%p220 bra 	$L__BB9_198;
	setp.lt.s32 	%p221, %r88, %r625;
	mov.u32 	%r677, %r88;
	mov.u64 	%rd285, %rd61;
	@%p221 bra 	$L__BB9_198;
	setp.lt.s64 	%p222, %rd244, %rd61;
	selp.b32 	%r677, %r625, %r88, %p222;
	min.s64 	%rd285, %rd244, %rd61;
	bra.uni 	$L__BB9_198;
$L__BB9_65:
	// begin inline asm
	mov.u32 %r375, %laneid;
	// end inline asm
	and.b32  	%r396, %r5, 992;
	add.s32 	%r397, %r396, 32;
	setp.gt.s32 	%p119, %r397, %r4;
	not.b32 	%r398, %r396;
	add.s32 	%r399, %r4, %r398;
	selp.b32 	%r394, %r399, 31, %p119;
	mov.b32 	%r393, 1;
	mov.b32 	%r395, -1;
	// begin inline asm
	shfl.sync.down.b32 %r376, %r613, %r393, %r394, %r395;
	// end inline asm
	// begin inline asm
	shfl.sync.down.b32 %r381, %r382, %r393, %r394, %r395;
	// end inline asm
	mov.b64 	{%r387, %r392}, %rd232;
	// begin inline asm
	shfl.sync.down.b32 %r386, %r387, %r393, %r394, %r395;
	// end inline asm
	// begin inline asm
	shfl.sync.down.b32 %r391, %r392, %r393, %r394, %r395;
	// end inline asm
	mov.b64 	%rd63, {%r386, %r391};
	setp.ge.s32 	%p120, %r375, %r394;
	setp.lt.s32 	%p121, %r613, %r376;
	or.pred  	%p122, %p120, %p121;
	mov.u32 	%r626, %r613;
	mov.u64 	%rd245, %rd232;
	@%p122 bra 	$L__BB9_68;
	setp.lt.s32 	%p123, %r376, %r613;
	mov.u32 	%r626, %r376;
	mov.u64 	%rd245, %rd63;
	@%p123 bra 	$L__BB9_68;
	setp.lt.s64 	%p124, %rd232, %rd63;
	selp.b32 	%r626, %r613, %r376, %p124;
	min.s64 	%rd245, %rd232, %rd63;
$L__BB9_68:
	mov.b32 	%r417, 2;
	mov.b32 	%r419, -1;
	// begin inline asm
	shfl.sync.down.b32 %r400, %r626, %r417, %r394, %r419;
	// end inline asm
	// begin inline asm
	shfl.sync.down.b32 %r405, %r406, %r417, %r394, %r419;
	// end inline asm
	mov.b64 	{%r411, %r416}, %rd245;
	// begin inline asm
	shfl.sync.down.b32 %r410, %r411, %r417, %r394, %r419;
	// end inline asm
	// begin inline asm
	shfl.sync.down.b32 %r415, %r416, %r417, %r394, %r419;
	// end inline asm
	mov.b64 	%rd66, {%r410, %r415};
	add.s32 	%r420, %r375, 2;
	setp.gt.s32 	%p125, %r420, %r394;
	setp.lt.s32 	%p126, %r626, %r400;
	or.pred  	%p127, %p125, %p126;
	mov.u32 	%r627, %r626;
	mov.u64 	%rd246, %rd245;
	@%p127 bra 	$L__BB9_71;
	setp.lt.s32 	%p128, %r400, %r626;
	mov.u32 	%r627, %r400;
	mov.u64 	%rd246, %rd66;
	@%p128 bra 	$L__BB9_71;
	setp.lt.s64 	%p129, %rd245, %rd66;
	selp.b32 	%r627, %r626, %r400, %p129;
	min.s64 	%rd246, %rd245, %rd66;
$L__BB9_71:
	mov.b32 	%r438, 4;
	mov.b32 	%r440, -1;
	// begin inline asm
	shfl.sync.down.b32 %r421, %r627, %r438, %r394, %r440;
	// end inline asm
	// begin inline asm
	shfl.sync.down.b32 %r426, %r427, %r438, %r394, %r440;
	// end inline asm
	mov.b64 	{%r432, %r437}, %rd246;
	// begin inline asm
	shfl.sync.down.b32 %r431, %r432, %r438, %r394, %r440;
	// end inline asm
	// begin inline asm
	shfl.sync.down.b32 %r436, %r437, %r438, %r394, %r440;
	// end inline asm
	mov.b64 	%rd69, {%r431, %r436};
	add.s32 	%r441, %r375, 4;
	setp.gt.s32 	%p130, %r441, %r394;
	setp.lt.s32 	%p131, %r627, %r421;
	or.pred  	%p132, %p130, %p131;
	mov.u32 	%r628, %r627;
	mov.u64 	%rd247, %rd246;
	@%p132 bra 	$L__BB9_74;
	setp.lt.s32 	%p133, %r421, %r627;
	mov.u32 	%r628, %r421;
	mov.u64 	%rd247, %rd69;
	@%p133 bra 	$L__BB9_74;
	setp.lt.s64 	%p134, %rd246, %rd69;
	selp.b32 	%r628, %r627, %r421, %p134;
	min.s64 	%rd247, %rd246, %rd69;
$L__BB9_74:
	mov.b32 	%r459, 8;
	mov.b32 	%r461, -1;
	// begin inline asm
	shfl.sync.down.b32 %r442, %r628, %r459, %r394, %r461;
	// end inline asm
	// begin inline asm
	shfl.sync.down.b32 %r447, %r448, %r459, %r394, %r461;
	// end inline asm
	mov.b64 	{%r453, %r458}, %rd247;
	// begin inline asm
	shfl.sync.down.b32 %r452, %r453, %r459, %r394, %r461;
	// end inline asm
	// begin inline asm
	shfl.sync.down.b32 %r457, %r458, %r459, %r394, %r461;
	// end inline asm
	mov.b64 	%rd72, {%r452, %r457};
	add.s32 	%r462, %r375, 8;
	setp.gt.s32 	%p135, %r462, %r394;
	setp.lt.s32 	%p136, %r628, %r442;
	or.pred  	%p137, %p135, %p136;
	mov.u32 	%r629, %r628;
	mov.u64 	%rd248, %rd247;
	@%p137 bra 	$L__BB9_77;
	setp.lt.s32 	%p138, %r442, %r628;
	mov.u32 	%r629, %r442;
	mov.u64 	%rd248, %rd72;
	@%p138 bra 	$L__BB9_77;
	setp.lt.s64 	%p139, %rd247, %rd72;
	selp.b32 	%r629, %r628, %r442, %p139;
	min.s64 	%rd248, %rd247, %rd72;
$L__BB9_77:
	mov.b32 	%r480, 16;
	mov.b32 	%r482, -1;
	// begin inline asm
	shfl.sync.down.b32 %r463, %r629, %r480, %r394, %r482;
	// end inline asm
	// begin inline asm
	shfl.sync.down.b32 %r468, %r469, %r480, %r394, %r482;
	// end inline asm
	mov.b64 	{%r474, %r479}, %rd248;
	// begin inline asm
	shfl.sync.down.b32 %r473, %r474, %r480, %r394, %r482;
	// end inline asm
	// begin inline asm
	shfl.sync.down.b32 %r478, %r479, %r480, %r394, %r482;
	// end inline asm
	mov.b64 	%rd75, {%r473, %r478};
	add.s32 	%r483, %r375, 16;
	setp.gt.s32 	%p140, %r483, %r394;
	setp.lt.s32 	%p141, %r629, %r463;
	or.pred  	%p142, %p140, %p141;
	mov.u32 	%r677, %r629;
	mov.u64 	%rd285, %rd248;
	@%p142 bra 	$L__BB9_80;
	setp.lt.s32 	%p143, %r463, %r629;
	mov.u32 	%r677, %r463;
	mov.u64 	%rd285, %rd75;
	@%p143 bra 	$L__BB9_80;
	setp.lt.s64 	%p144, %rd248, %rd75;
	selp.b32 	%r677, %r629, %r463, %p144;
	min.s64 	%rd285, %rd248, %rd75;
$L__BB9_80:
	setp.ne.s32 	%p145, %r375, 0;
	@%p145 bra 	$L__BB9_82;
	shr.u32 	%r484, %r5, 1;
	and.b32  	%r485, %r484, 496;
	mov.u32 	%r486, _ZN6thrust24THRUST_300001_SM_1000_NS8cuda_cub4core6detail5shmemE;
	add.s32 	%r487, %r486, %r485;
	st.shared.u32 	[%r487+8], %r677;
	st.shared.u64 	[%r487+16], %rd285;
$L__BB9_82:
	bar.sync 	0;
	setp.ne.s32 	%p146, %r5, 0;
	@%p146 bra 	$L__BB9_198;
	setp.lt.s32 	%p147, %r4, 33;
	mov.u32 	%r631, %r677;
	mov.u64 	%rd250, %rd285;
	@%p147 bra 	$L__BB9_87;
	ld.shared.u32 	%r107, [_ZN6thrust24THRUST_300001_SM_1000_NS8cuda_cub4core6detail5shmemE+24];
	ld.shared.u64 	%rd78, [_ZN6thrust24THRUST_300001_SM_1000_NS8cuda_cub4core6detail5shmemE+32];
	setp.lt.s32 	%p148, %r677, %r107;
	mov.u32 	%r631, %r677;
	mov.u64 	%rd250, %rd285;
	@%p148 bra 	$L__BB9_87;
	setp.lt.s32 	%p149, %r107, %r677;
	mov.u32 	%r631, %r107;
	mov.u64 	%rd250, %rd78;
	@%p149 bra 	$L__BB9_87;
	setp.lt.s64 	%p150, %rd285, %rd78;
	selp.b32 	%r631, %r677, %r107, %p150;
	min.s64 	%rd250, %rd285, %rd78;
$L__BB9_87:
	setp.lt.s32 	%p151, %r4, 65;
	mov.u32 	%r632, %r631;
	mov.u64 	%rd251, %rd250;
	@%p151 bra 	$L__BB9_91;
	ld.shared.u32 	%r110, [_ZN6thrust24THRUST_300001_SM_1000_NS8cuda_cub4core6detail5shmemE+40];
	ld.shared.u64 	%rd81, [_ZN6thrust24THRUST_300001_SM_1000_NS8cuda_cub4core6detail5shmemE+48];
	setp.lt.s32 	%p152, %r631, %r110;
	mov.u32 	%r632, %r631;
	mov.u64 	%rd251, %rd250;
	@%p152 bra 	$L__BB9_91;
	setp.lt.s32 	%p153, %r110, %r631;
	mov.u32 	%r632, %r110;
	mov.u64 	%rd251, %rd81;
	@%p153 bra 	$L__BB9_91;
	setp.lt.s64 	%p154, %rd250, %rd81;
	selp.b32 	%r632, %r631, %r110, %p154;
	min.s64 	%rd251, %rd250, %rd81;
$L__BB9_91:
	setp.lt.s32 	%p155, %r4, 97;
	mov.u32 	%r633, %r632;
	mov.u64 	%rd252, %rd251;
	@%p155 bra 	$L__BB9_95;
	ld.shared.u32 	%r113, [_ZN6thrust24THRUST_300001_SM_1000_NS8cuda_cub4core6detail5shmemE+56];
	ld.shared.u64 	%rd84, [_ZN6thrust24THRUST_300001_SM_1000_NS8cuda_cub4core6detail5shmemE+64];
	setp.lt.s32 	%p156, %r632, %r113;
	mov.u32 	%r633, %r632;
	mov.u64 	%rd252, %rd251;
	@%p156 bra 	$L__BB9_95;
	setp.lt.s32 	%p157, %r113, %r632;
	mov.u32 	%r633, %r113;
	mov.u64 	%rd252, %rd84;
	@%p157 bra 	$L__BB9_95;
	setp.lt.s64 	%p158, %rd251, %rd84;
	selp.b32 	%r633, %r632, %r113, %p158;
	min.s64 	%rd252, %rd251, %rd84;
$L__BB9_95:
	setp.lt.s32 	%p159, %r4, 129;
	mov.u32 	%r634, %r633;
	mov.u64 	%rd253, %rd252;
	@%p159 bra 	$L__BB9_99;
	ld.shared.u32 	%r116, [_ZN6thrust24THRUST_300001_SM_1000_NS8cuda_cub4core6detail5shmemE+72];
	ld.shared.u64 	%rd87, [_ZN6thrust24THRUST_300001_SM_1000_NS8cuda_cub4core6detail5shmemE+80];
	setp.lt.s32 	%p160, %r633, %r116;
	mov.u32 	%r634, %r633;
	mov.u64 	%rd253, %rd252;
	@%p160 bra 	$L__BB9_99;
	setp.lt.s32 	%p161, %r116, %r633;
	mov.u32 	%r634, %r116;
	mov.u64 	%rd253, %rd87;
	@%p161 bra 	$L__BB9_99;
	setp.lt.s64 	%p162, %rd252, %rd87;
	selp.b32 	%r634, %r633, %r116, %p162;
	min.s64 	%rd253, %rd252, %rd87;
$L__BB9_99:
	setp.lt.s32 	%p163, %r4, 161;
	mov.u32 	%r635, %r634;
	mov.u64 	%rd254, %rd253;
	@%p163 bra 	$L__BB9_103;
	ld.shared.u32 	%r119, [_ZN6thrust24THRUST_300001_SM_1000_NS8cuda_cub4core6detail5shmemE+88];
	ld.shared.u64 	%rd90, [_ZN6thrust24THRUST_300001_SM_1000_NS8cuda_cub4core6detail5shmemE+96];
	setp.lt.s32 	%p164, %r634, %r119;
	mov.u32 	%r635, %r634;
	mov.u64 	%rd254, %rd253;
	@%p164 bra 	$L__BB9_103;
	setp.lt.s32 	%p165, %r119, %r634;
	mov.u32 	%r635, %r119;
	mov.u64 	%rd254, %rd90;
	@%p165 bra 	$L__BB9_103;
	setp.lt.s64 	%p166, %rd253, %rd90;
	selp.b32 	%r635, %r634, %r119, %p166;
	min.s64 	%rd254, %rd253, %rd90;
$L__BB9_103:
	setp.lt.s32 	%p167, %r4, 193;
	mov.u32 	%r636, %r635;
	mov.u64 	%rd255, %rd254;
	@%p167 bra 	$L__BB9_107;
	ld.shared.u32 	%r122, [_ZN6thrust24THRUST_300001_SM_1000_NS8cuda_cub4core6detail5shmemE+104];
	ld.shared.u64 	%rd93, [_ZN6thrust24THRUST_300001_SM_1000_NS8cuda_cub4core6detail5shmemE+112];
	setp.lt.s32 	%p168, %r635, %r122;
	mov.u32 	%r636, %r635;
	mov.u64 	%rd255, %rd254;
	@%p168 bra 	$L__BB9_107;
	setp.lt.s32 	%p169, %r122, %r635;
	mov.u32 	%r636, %r122;
	mov.u64 	%rd255, %rd93;
	@%p169 bra 	$L__BB9_107;
	setp.lt.s64 	%p170, %rd254, %rd93;
	selp.b32 	%r636, %r635, %r122, %p170;
	min.s64 	%rd255, %rd254, %rd93;
$L__BB9_107:
	setp.lt.s32 	%p171, %r4, 225;
	mov.u32 	%r677, %r636;
	mov.u64 	%rd285, %rd255;
	@%p171 bra 	$L__BB9_198;
	ld.shared.u32 	%r125, [_ZN6thrust24THRUST_300001_SM_1000_NS8cuda_cub4core6detail5shmemE+120];
	ld.shared.u64 	%rd96, [_ZN6thrust24THRUST_300001_SM_1000_NS8cuda_cub4core6detail5shmemE+128];
	setp.lt.s32 	%p172, %r636, %r125;
	mov.u32 	%r677, %r636;
	mov.u64 	%rd285, %rd255;
	@%p172 bra 	$L__BB9_198;
	setp.lt.s32 	%p173, %r125, %r636;
	mov.u32 	%r677, %r125;
	mov.u64 	%rd285, %rd96;
	@%p173 bra 	$L__BB9_198;
	setp.lt.s64 	%p174, %rd255, %rd96;
	selp.b32 	%r677, %r636, %r125, %p174;
	min.s64 	%rd285, %rd255, %rd96;
	bra.uni 	$L__BB9_198;
$L__BB9_111:
	mov.u32 	%r127, %tid.x;
	cvt.s64.s32 	%rd183, %r2;
	add.s64 	%rd184, %rd3, %rd183;
	cvt.u64.u32 	%rd98, %r127;
	add.s64 	%rd185, %rd98, %rd183;
	shl.b64 	%rd186, %rd185, 2;
	add.s64 	%rd187, %rd2, %rd186;
	ld.global.u32 	%r238, [%rd187];
	add.s32 	%r239, %r127, 256;
	cvt.u64.u32 	%rd188, %r239;
	ld.global.u32 	%r240, [%rd187+1024];
	add.s32 	%r241, %r127, 512;
	cvt.u64.u32 	%rd189, %r241;
	ld.global.u32 	%r242, [%rd187+2048];
	add.s32 	%r243, %r127, 768;
	cvt.u64.u32 	%rd190, %r243;
	ld.global.u32 	%r244, [%rd187+3072];
	or.b32  	%r245, %r127, 1024;
	cvt.u64.u32 	%rd99, %r245;
	add.s64 	%rd100, %rd184, %rd99;
	ld.global.u32 	%r128, [%rd187+4096];
	setp.lt.s32 	%p2, %r240, %r238;
	min.s32 	%r246, %r240, %r238;
	selp.b64 	%rd191, %rd188, %rd98, %p2;
	setp.lt.s32 	%p3, %r242, %r246;
	min.s32 	%r247, %r242, %r246;
	selp.b64 	%rd192, %rd189, %rd191, %p3;
	setp.lt.s32 	%p4, %r244, %r247;
	min.s32 	%r129, %r244, %r247;
	selp.b64 	%rd101, %rd190, %rd192, %p4;
	add.s64 	%rd102, %rd184, %rd101;
	setp.lt.s32 	%p5, %r129, %r128;
	mov.u32 	%r665, %r129;
	mov.u64 	%rd273, %rd102;
	@%p5 bra 	$L__BB9_114;
	setp.lt.s32 	%p6, %r128, %r129;
	mov.u32 	%r665, %r128;
	mov.u64 	%rd273, %rd100;
	@%p6 bra 	$L__BB9_114;
	setp.lt.u64 	%p7, %rd101, %rd99;
	selp.b32 	%r665, %r129, %r128, %p7;
	selp.b64 	%rd273, %rd102, %rd100, %p7;
$L__BB9_114:
	setp.le.s32 	%p8, %r235, %r3;
	@%p8 bra 	$L__BB9_159;
	setp.ne.s32 	%p9, %r127, 0;
	@%p9 bra 	$L__BB9_117;
	atom.global.add.u32 	%r248, [%rd1+4], 1280;
	add.s32 	%r249, %r248, %r3;
	st.shared.u32 	[_ZN6thrust24THRUST_300001_SM_1000_NS8cuda_cub4core6detail5shmemE+152], %r249;
$L__BB9_117:
	bar.sync 	0;
	ld.shared.u32 	%r646, [_ZN6thrust24THRUST_300001_SM_1000_NS8cuda_cub4core6detail5shmemE+152];
	add.s32 	%r250, %r646, 1280;
	setp.gt.s32 	%p10, %r250, %r235;
	@%p10 bra 	$L__BB9_136;
$L__BB9_118:
	cvt.s64.s32 	%rd193, %r646;
	add.s64 	%rd194, %rd98, %rd193;
	shl.b64 	%rd195, %rd194, 2;
	add.s64 	%rd196, %rd2, %rd195;
	add.s64 	%rd106, %rd194, %rd3;
	ld.global.u32 	%r135, [%rd196];
	add.s64 	%rd107, %rd106, 256;
	ld.global.u32 	%r136, [%rd196+1024];
	add.s64 	%rd108, %rd106, 512;
	ld.global.u32 	%r137, [%rd196+2048];
	add.s64 	%rd109, %rd106, 768;
	ld.global.u32 	%r138, [%rd196+3072];
	add.s64 	%rd110, %rd106, 1024;
	ld.global.u32 	%r139, [%rd196+4096];
	setp.lt.s32 	%p11, %r665, %r135;
	mov.u32 	%r640, %r665;
	mov.u64 	%rd258, %rd273;
	@%p11 bra 	$L__BB9_121;
	setp.lt.s32 	%p12, %r135, %r665;
	mov.u32 	%r640, %r135;
	mov.u64 	%rd258, %rd106;
	@%p12 bra 	$L__BB9_121;
	setp.lt.s64 	%p13, %rd273, %rd106;
	selp.b32 	%r640, %r665, %r135, %p13;
	min.s64 	%rd258, %rd273, %rd106;
$L__BB9_121:
	setp.lt.s32 	%p14, %r640, %r136;
	mov.u32 	%r641, %r640;
	mov.u64 	%rd259, %rd258;
	@%p14 bra 	$L__BB9_124;
	setp.lt.s32 	%p15, %r136, %r640;
	mov.u32 	%r641, %r136;
	mov.u64 	%rd259, %rd107;
	@%p15 bra 	$L__BB9_124;
	setp.lt.s64 	%p16, %rd258, %rd107;
	selp.b32 	%r641, %r640, %r136, %p16;
	min.s64 	%rd259, %rd258, %rd107;
$L__BB9_124:
	setp.lt.s32 	%p17, %r641, %r137;
	mov.u32 	%r642, %r641;
	mov.u64 	%rd260, %rd259;
	@%p17 bra 	$L__BB9_127;
	setp.lt.s32 	%p18, %r137, %r641;
	mov.u32 	%r642, %r137;
	mov.u64 	%rd260, %rd108;
	@%p18 bra 	$L__BB9_127;
	setp.lt.s64 	%p19, %rd259, %rd108;
	selp.b32 	%r642, %r641, %r137, %p19;
	min.s64 	%rd260, %rd259, %rd108;
$L__BB9_127:
	setp.lt.s32 	%p20, %r642, %r138;
	mov.u32 	%r643, %r642;
	mov.u64 	%rd261, %rd260;
	@%p20 bra 	$L__BB9_130;
	setp.lt.s32 	%p21, %r138, %r642;
	mov.u32 	%r643, %r138;
	mov.u64 	%rd261, %rd109;
	@%p21 bra 	$L__BB9_130;
	setp.lt.s64 	%p22, %rd260, %rd109;
	selp.b32 	%r643, %r642, %r138, %p22;
	min.s64 	%rd261, %rd260, %rd109;
$L__BB9_130:
	setp.lt.s32 	%p23, %r643, %r139;
	mov.u32 	%r665, %r643;
	mov.u64 	%rd273, %rd261;
	@%p23 bra 	$L__BB9_133;
	setp.lt.s32 	%p24, %r139, %r643;
	mov.u32 	%r665, %r139;
	mov.u64 	%rd273, %rd110;
	@%p24 bra 	$L__BB9_133;
	setp.lt.s64 	%p25, %rd261, %rd110;
	selp.b32 	%r665, %r643, %r139, %p25;
	min.s64 	%rd273, %rd261, %rd110;
$L__BB9_133:
	setp.ne.s32 	%p26, %r127, 0;
	bar.sync 	0;
	@%p26 bra 	$L__BB9_135;
	atom.global.add.u32 	%r251, [%rd1+4], 1280;
	add.s32 	%r252, %r251, %r3;
	st.shared.u32 	[_ZN6thrust24THRUST_300001_SM_1000_NS8cuda_cub4core6detail5shmemE+152], %r252;
$L__BB9_135:
	bar.sync 	0;
	ld.shared.u32 	%r646, [_ZN6thrust24THRUST_300001_SM_1000_NS8cuda_cub4core6detail5shmemE+152];
	add.s32 	%r253, %r646, 1280;
	setp.le.s32 	%p27, %r253, %r235;
	@%p27 bra 	$L__BB9_118;
$L__BB9_136:
	setp.le.s32 	%p28, %r235, %r646;
	@%p28 bra 	$L__BB9_159;
	sub.s32 	%r153, %r235, %r646;
	setp.ge.s32 	%p29, %r127, %r153;
	@%p29 bra 	$L__BB9_159;
	not.b32 	%r255, %r127;
	add.s32 	%r256, %r235, %r255;
	sub.s32 	%r154, %r256, %r646;
	and.b32  	%r257, %r154, 768;
	setp.eq.s32 	%p30, %r257, 768;
	mov.u32 	%r652, %r127;
	@%p30 bra 	$L__BB9_144;
	add.s32 	%r648, %r127, %r646;
	shr.u32 	%r258, %r154, 8;
	add.s32 	%r259, %r258, 1;
	and.b32  	%r260, %r259, 3;
	neg.s32 	%r647, %r260;
	mov.u32 	%r652, %r127;
$L__BB9_140:
	.pragma "nounroll";
	mov.u64 	%rd122, %rd273;
	mov.u32 	%r160, %r665;
	cvt.s64.s32 	%rd198, %r648;
	add.s64 	%rd123, %rd3, %rd198;
	mul.wide.s32 	%rd199, %r648, 4;
	add.s64 	%rd200, %rd2, %rd199;
	ld.global.u32 	%r161, [%rd200];
	setp.lt.s32 	%p31, %r160, %r161;
	@%p31 bra 	$L__BB9_143;
	setp.lt.s32 	%p32, %r161, %r160;
	mov.u32 	%r665, %r161;
	mov.u64 	%rd273, %rd123;
	@%p32 bra 	$L__BB9_143;
	setp.lt.s64 	%p33, %rd122, %rd123;
	selp.b32 	%r665, %r160, %r161, %p33;
	min.s64 	%rd273, %rd122, %rd123;
$L__BB9_143:
	add.s32 	%r652, %r652, 256;
	add.s32 	%r648, %r648, 256;
	add.s32 	%r647, %r647, 1;
	setp.ne.s32 	%p34, %r647, 0;
	@%p34 bra 	$L__BB9_140;
$L__BB9_144:
	setp.lt.u32 	%p35, %r154, 768;
	@%p35 bra 	$L__BB9_159;
	add.s32 	%r655, %r652, %r646;
	add.s32 	%r658, %r655, 256;
	add.s32 	%r657, %r655, 512;
	add.s32 	%r656, %r655, 768;
	add.s64 	%rd128, %rd2, 2048;
$L__BB9_146:
	cvt.s64.s32 	%rd201, %r658;
	add.s64 	%rd130, %rd3, %rd201;
	cvt.s64.s32 	%rd202, %r657;
	add.s64 	%rd131, %rd3, %rd202;
	cvt.s64.s32 	%rd203, %r656;
	add.s64 	%rd132, %rd3, %rd203;
	cvt.s64.s32 	%rd204, %r655;
	mul.wide.s32 	%rd205, %r655, 4;
	add.s64 	%rd133, %rd128, %rd205;
	add.s64 	%rd134, %rd3, %rd204;
	ld.global.u32 	%r180, [%rd133+-2048];
	setp.lt.s32 	%p36, %r665, %r180;
	mov.u32 	%r661, %r665;
	mov.u64 	%rd269, %rd273;
	@%p36 bra 	$L__BB9_149;
	setp.lt.s32 	%p37, %r180, %r665;
	mov.u32 	%r661, %r180;
	mov.u64 	%rd269, %rd134;
	@%p37 bra 	$L__BB9_149;
	setp.lt.s64 	%p38, %rd273, %rd134;
	selp.b32 	%r661, %r665, %r180, %p38;
	min.s64 	%rd269, %rd273, %rd134;
$L__BB9_149:
	ld.global.u32 	%r183, [%rd133+-1024];
	setp.lt.s32 	%p39, %r661, %r183;
	mov.u32 	%r662, %r661;
	mov.u64 	%rd270, %rd269;
	@%p39 bra 	$L__BB9_152;
	setp.lt.s32 	%p40, %r183, %r661;
	mov.u32 	%r662, %r183;
	mov.u64 	%rd270, %rd130;
	@%p40 bra 	$L__BB9_152;
	setp.lt.s64 	%p41, %rd269, %rd130;
	selp.b32 	%r662, %r661, %r183, %p41;
	min.s64 	%rd270, %rd269, %rd130;
$L__BB9_152:
	ld.global.u32 	%r186, [%rd133];
	setp.lt.s32 	%p42, %r662, %r186;
	mov.u32 	%r663, %r662;
	mov.u64 	%rd271, %rd270;
	@%p42 bra 	$L__BB9_155;
	setp.lt.s32 	%p43, %r186, %r662;
	mov.u32 	%r663, %r186;
	mov.u64 	%rd271, %rd131;
	@%p43 bra 	$L__BB9_155;
	setp.lt.s64 	%p44, %rd270, %rd131;
	selp.b32 	%r663, %r662, %r186, %p44;
	min.s64 	%rd271, %rd270, %rd131;
$L__BB9_155:
	ld.global.u32 	%r189, [%rd133+1024];
	setp.lt.s32 	%p45, %r663, %r189;
	mov.u32 	%r665, %r663;
	mov.u64 	%rd273, %rd271;
	@%p45 bra 	$L__BB9_158;
	setp.lt.s32 	%p46, %r189, %r663;
	mov.u32 	%r665, %r189;
	mov.u64 	%rd273, %rd132;
	@%p46 bra 	$L__BB9_158;
	setp.lt.s64 	%p47, %rd271, %rd132;
	selp.b32 	%r665, %r663, %r189, %p47;
	min.s64 	%rd273, %rd271, %rd132;
$L__BB9_158:
	add.s32 	%r652, %r652, 1024;
	add.s32 	%r658, %r658, 1024;
	add.s32 	%r657, %r657, 1024;
	add.s32 	%r656, %r656, 1024;
	add.s32 	%r655, %r655, 1024;
	setp.lt.s32 	%p48, %r652, %r153;
	@%p48 bra 	$L__BB9_146;
$L__BB9_159:
	// begin inline asm
	mov.u32 %r261, %laneid;
	// end inline asm
	mov.b32 	%r279, 1;
	mov.b32 	%r280, 31;
	mov.b32 	%r281, -1;
	// begin inline asm
	shfl.sync.down.b32 %r262, %r665, %r279, %r280, %r281;
	// end inline asm
	// begin inline asm
	shfl.sync.down.b32 %r267, %r268, %r279, %r280, %r281;
	// end inline asm
	mov.b64 	{%r273, %r278}, %rd273;
	// begin inline asm
	shfl.sync.down.b32 %r272, %r273, %r279, %r280, %r281;
	// end inline asm
	// begin inline asm
	shfl.sync.down.b32 %r277, %r278, %r279, %r280, %r281;
	// end inline asm
	mov.b64 	%rd144, {%r272, %r277};
	setp.gt.s32 	%p49, %r261, 30;
	setp.lt.s32 	%p50, %r665, %r262;
	or.pred  	%p51, %p49, %p50;
	mov.u32 	%r666, %r665;
	mov.u64 	%rd274, %rd273;
	@%p51 bra 	$L__BB9_162;
	setp.lt.s32 	%p52, %r262, %r665;
	mov.u32 	%r666, %r262;
	mov.u64 	%rd274, %rd144;
	@%p52 bra 	$L__BB9_162;
	setp.lt.s64 	%p53, %rd273, %rd144;
	selp.b32 	%r666, %r665, %r262, %p53;
	min.s64 	%rd274, %rd273, %rd144;
$L__BB9_162:
	mov.b32 	%r299, 2;
	mov.b32 	%r300, 31;
	mov.b32 	%r301, -1;
	// begin inline asm
	shfl.sync.down.b32 %r282, %r666, %r299, %r300, %r301;
	// end inline asm
	// begin inline asm
	shfl.sync.down.b32 %r287, %r288, %r299, %r300, %r301;
	// end inline asm
	mov.b64 	{%r293, %r298}, %rd274;
	// begin inline asm
	shfl.sync.down.b32 %r292, %r293, %r299, %r300, %r301;
	// end inline asm
	// begin inline asm
	shfl.sync.down.b32 %r297, %r298, %r299, %r300, %r301;
	// end inline asm
	mov.b64 	%rd147, {%r292, %r297};
	setp.gt.s32 	%p54, %r261, 29;
	setp.lt.s32 	%p55, %r666, %r282;
	or.pred  	%p56, %p54, %p55;
	mov.u32 	%r667, %r666;
	mov.u64 	%rd275, %rd274;
	@%p56 bra 	$L__BB9_165;
	setp.lt.s32 	%p57, %r282, %r666;
	mov.u32 	%r667, %r282;
	mov.u64 	%rd275, %rd147;
	@%p57 bra 	$L__BB9_165;
	setp.lt.s64 	%p58, %rd274, %rd147;
	selp.b32 	%r667, %r666, %r282, %p58;
	min.s64 	%rd275, %rd274, %rd147;
$L__BB9_165:
	mov.b32 	%r319, 4;
	mov.b32 	%r320, 31;
	mov.b32 	%r321, -1;
	// begin inline asm
	shfl.sync.down.b32 %r302, %r667, %r319, %r320, %r321;
	// end inline asm
	// begin inline asm
	shfl.sync.down.b32 %r307, %r308, %r319, %r320, %r321;
	// end inline asm
	mov.b64 	{%r313, %r318}, %rd275;
	// begin inline asm
	shfl.sync.down.b32 %r312, %r313, %r319, %r320, %r321;
	// end inline asm
	// begin inline asm
	shfl.sync.down.b32 %r317, %r318, %r319, %r320, %r321;
	// end inline asm
	mov.b64 	%rd150, {%r312, %r317};
	setp.gt.s32 	%p59, %r261, 27;
	setp.lt.s32 	%p60, %r667, %r302;
	or.pred  	%p61, %p59, %p60;
	mov.u32 	%r668, %r667;
	mov.u64 	%rd276, %rd275;
	@%p61 bra 	$L__BB9_168;
	setp.lt.s32 	%p62, %r302, %r667;
	mov.u32 	%r668, %r302;
	mov.u64 	%rd276, %rd150;
	@%p62 bra 	$L__BB9_168;
	setp.lt.s64 	%p63, %rd275, %rd150;
	selp.b32 	%r668, %r667, %r302, %p63;
	min.s64 	%rd276, %rd275, %rd150;
$L__BB9_168:
	mov.b32 	%r339, 8;
	mov.b32 	%r340, 31;
	mov.b32 	%r341, -1;
	// begin inline asm
	shfl.sync.down.b32 %r322, %r668, %r339, %r340, %r341;
	// end inline asm
	// begin inline asm
	shfl.sync.down.b32 %r327, %r328, %r339, %r340, %r341;
	// end inline asm
	mov.b64 	{%r333, %r338}, %rd276;
	// begin inline asm
	shfl.sync.down.b32 %r332, %r333, %r339, %r340, %r341;
	// end inline asm
	// begin inline asm
	shfl.sync.down.b32 %r337, %r338, %r339, %r340, %r341;
	// end inline asm
	mov.b64 	%rd153, {%r332, %r337};
	setp.gt.s32 	%p64, %r261, 23;
	setp.lt.s32 	%p65, %r668, %r322;
	or.pred  	%p66, %p64, %p65;
	mov.u32 	%r669, %r668;
	mov.u64 	%rd277, %rd276;
	@%p66 bra 	$L__BB9_171;
	setp.lt.s32 	%p67, %r322, %r668;
	mov.u32 	%r669, %r322;
	mov.u64 	%rd277, %rd153;
	@%p67 bra 	$L__BB9_171;
	setp.lt.s64 	%p68, %rd276, %rd153;
	selp.b32 	%r669, %r668, %r322, %p68;
	min.s64 	%rd277, %rd276, %rd153;
$L__BB9_171:
	mov.b32 	%r359, 16;
	mov.b32 	%r360, 31;
	mov.b32 	%r361, -1;
	// begin inline asm
	shfl.sync.down.b32 %r342, %r669, %r359, %r360, %r361;
	// end inline asm
	// begin inline asm
	shfl.sync.down.b32 %r347, %r348, %r359, %r360, %r361;
	// end inline asm
	mov.b64 	{%r353, %r358}, %rd277;
	// begin inline asm
	shfl.sync.down.b32 %r352, %r353, %r359, %r360, %r361;
	// end inline asm
	// begin inline asm
	shfl.sync.down.b32 %r357, %r358, %r359, %r360, %r361;
	// end inline asm
	mov.b64 	%rd156, {%r352, %r357};
	setp.gt.s32 	%p69, %r261, 15;
	setp.lt.s32 	%p70, %r669, %r342;
	or.pred  	%p71, %p69, %p70;
	mov.u32 	%r677, %r669;
	mov.u64 	%rd285, %rd277;
	@%p71 bra 	$L__BB9_174;
	setp.lt.s32 	%p72, %r342, %r669;
	mov.u32 	%r677, %r342;
	mov.u64 	%rd285, %rd156;
	@%p72 bra 	$L__BB9_174;
	setp.lt.s64 	%p73, %rd277, %rd156;
	selp.b32 	%r677, %r669, %r342, %p73;
	min.s64 	%rd285, %rd277, %rd156;
$L__BB9_174:
	setp.ne.s32 	%p74, %r261, 0;
	@%p74 bra 	$L__BB9_176;
	shr.u32 	%r362, %r127, 1;
	and.b32  	%r363, %r362, 496;
	mov.u32 	%r364, _ZN6thrust24THRUST_300001_SM_1000_NS8cuda_cub4core6detail5shmemE;
	add.s32 	%r365, %r364, %r363;
	st.shared.u32 	[%r365+8], %r677;
	st.shared.u64 	[%r365+16], %rd285;
$L__BB9_176:
	bar.sync 	0;
	setp.ne.s32 	%p75, %r127, 0;
	@%p75 bra 	$L__BB9_198;
	ld.shared.u32 	%r214, [_ZN6thrust24THRUST_300001_SM_1000_NS8cuda_cub4core6detail5shmemE+24];
	ld.shared.u64 	%rd159, [_ZN6thrust24THRUST_300001_SM_1000_NS8cuda_cub4core6detail5shmemE+32];
	setp.lt.s32 	%p76, %r677, %r214;
	mov.u32 	%r671, %r677;
	mov.u64 	%rd279, %rd285;
	@%p76 bra 	$L__BB9_180;
	setp.lt.s32 	%p77, %r214, %r677;
	mov.u32 	%r671, %r214;
	mov.u64 	%rd279, %rd159;
	@%p77 bra 	$L__BB9_180;
	setp.lt.s64 	%p78, %rd285, %rd159;
	selp.b32 	%r671, %r677, %r214, %p78;
	min.s64 	%rd279, %rd285, %rd159;
$L__BB9_180:
	ld.shared.u32 	%r217, [_ZN6thrust24THRUST_300001_SM_1000_NS8cuda_cub4core6detail5shmemE+40];
	ld.shared.u64 	%rd162, [_ZN6thrust24THRUST_300001_SM_1000_NS8cuda_cub4core6detail5shmemE+48];
	setp.lt.s32 	%p79, %r671, %r217;
	mov.u32 	%r672, %r671;
	mov.u64 	%rd280, %rd279;
	@%p79 bra 	$L__BB9_183;
	setp.lt.s32 	%p80, %r217, %r671;
	mov.u32 	%r672, %r217;
	mov.u64 	%rd280, %rd162;
	@%p80 bra 	$L__BB9_183;
	setp.lt.s64 	%p81, %rd279, %rd162;
	selp.b32 	%r672, %r671, %r217, %p81;
	min.s64 	%rd280, %rd279, %rd162;
$L__BB9_183:
	ld.shared.u32 	%r220, [_ZN6thrust24THRUST_300001_SM_1000_NS8cuda_cub4core6detail5shmemE+56];
	ld.shared.u64 	%rd165, [_ZN6thrust24THRUST_300001_SM_1000_NS8cuda_cub4core6detail5shmemE+64];
	setp.lt.s32 	%p82, %r672, %r220;
	mov.u32 	%r673, %r672;
	mov.u64 	%rd281, %rd280;
	@%p82 bra 	$L__BB9_186;
	setp.lt.s32 	%p83, %r220, %r672;
	mov.u32 	%r673, %r220;
	mov.u64 	%rd281, %rd165;
	@%p83 bra 	$L__BB9_186;
	setp.lt.s64 	%p84, %rd280, %rd165;
	selp.b32 	%r673, %r672, %r220, %p84;
	min.s64 	%rd281, %rd280, %rd165;
$L__BB9_186:
	ld.shared.u32 	%r223, [_ZN6thrust24THRUST_300001_SM_1000_NS8cuda_cub4core6detail5shmemE+72];
	ld.shared.u64 	%rd168, [_ZN6thrust24THRUST_300001_SM_1000_NS8cuda_cub4core6detail5shmemE+80];
	setp.lt.s32 	%p85, %r673, %r223;
	mov.u32 	%r674, %r673;
	mov.u64 	%rd282, %rd281;
	@%p85 bra 	$L__BB9_189;
	setp.lt.s32 	%p86, %r223, %r673;
	mov.u32 	%r674, %r223;
	mov.u64 	%rd282, %rd168;
	@%p86 bra 	$L__BB9_189;
	setp.lt.s64 	%p87, %rd281, %rd168;
	selp.b32 	%r674, %r673, %r223, %p87;
	min.s64 	%rd282, %rd281, %rd168;
$L__BB9_189:
	ld.shared.u32 	%r226, [_ZN6thrust24THRUST_300001_SM_1000_NS8cuda_cub4core6detail5shmemE+88];
	ld.shared.u64 	%rd171, [_ZN6thrust24THRUST_300001_SM_1000_NS8cuda_cub4core6detail5shmemE+96];
	setp.lt.s32 	%p88, %r674, %r226;
	mov.u32 	%r675, %r674;
	mov.u64 	%rd283, %rd282;
	@%p88 bra 	$L__BB9_192;
	setp.lt.s32 	%p89, %r226, %r674;
	mov.u32 	%r675, %r226;
	mov.u64 	%rd283, %rd171;
	@%p89 bra 	$L__BB9_192;
	setp.lt.s64 	%p90, %rd282, %rd171;
	selp.b32 	%r675, %r674, %r226, %p90;
	min.s64 	%rd283, %rd282, %rd171;
$L__BB9_192:
	ld.shared.u32 	%r229, [_ZN6thrust24THRUST_300001_SM_1000_NS8cuda_cub4core6detail5shmemE+104];
	ld.shared.u64 	%rd174, [_ZN6thrust24THRUST_300001_SM_1000_NS8cuda_cub4core6detail5shmemE+112];
	setp.lt.s32 	%p91, %r675, %r229;
	mov.u32 	%r676, %r675;
	mov.u64 	%rd284, %rd283;
	@%p91 bra 	$L__BB9_195;
	setp.lt.s32 	%p92, %r229, %r675;
	mov.u32 	%r676, %r229;
	mov.u64 	%rd284, %rd174;
	@%p92 bra 	$L__BB9_195;
	setp.lt.s64 	%p93, %rd283, %rd174;
	selp.b32 	%r676, %r675, %r229, %p93;
	min.s64 	%rd284, %rd283, %rd174;
$L__BB9_195:
	ld.shared.u32 	%r232, [_ZN6thrust24THRUST_300001_SM_1000_NS8cuda_cub4core6detail5shmemE+120];
	ld.shared.u64 	%rd177, [_ZN6thrust24THRUST_300001_SM_1000_NS8cuda_cub4core6detail5shmemE+128];
	setp.lt.s32 	%p94, %r676, %r232;
	mov.u32 	%r677, %r676;
	mov.u64 	%rd285, %rd284;
	@%p94 bra 	$L__BB9_198;
	setp.lt.s32 	%p95, %r232, %r676;
	mov.u32 	%r677, %r232;
	mov.u64 	%rd285, %rd177;
	@%p95 bra 	$L__BB9_198;
	setp.lt.s64 	%p96, %rd284, %rd177;
	selp.b32 	%r677, %r676, %r232, %p96;
	min.s64 	%rd285, %rd284, %rd177;
$L__BB9_198:
	mov.u32 	%r593, %tid.x;
	setp.ne.s32 	%p223, %r593, 0;
	@%p223 bra 	$L__BB9_200;
	ld.param.u64 	%rd222, [_ZN6thrust24THRUST_300001_SM_1000_NS8cuda_cub4core6detail13_kernel_agentINS1_8__reduce11ReduceAgentINS0_12zip_iteratorIN4cuda3std3__45tupleIJNS0_6detail15normal_iteratorINS0_10device_ptrIiEEEENS0_17counting_iteratorIlNS0_11use_defaultESI_SI_EEEEEEEPNSB_IJilEEESM_iNS1_9__extrema9arg_min_fIilNSA_4lessIiEEEEEEJSL_SN_iN3cub18CUB_300001_SM_100013GridEvenShareIiEENSV_9GridQueueIjEESS_EEEvDpT0__param_1];
	cvta.to.global.u64 	%rd219, %rd222;
	mul.wide.u32 	%rd220, %r1, 16;
	add.s64 	%rd221, %rd219, %rd220;
	st.global.u32 	[%rd221], %r677;
	st.global.u64 	[%rd221+8], %rd285;
$L__BB9_200:
	ret;

}
	// .globl	_ZN6thrust24THRUST_300001_SM_1000_NS8cuda_cub4core6detail13_kernel_agentINS1_8__reduce10DrainAgentIiEEJN3cub18CUB_300001_SM_10009GridQueueIjEEiEEEvDpT0_
.visible .entry _ZN6thrust24THRUST_300001_SM_1000_NS8cuda_cub4core6detail13_kernel_agentINS1_8__reduce10DrainAgentIiEEJN3cub18CUB_300001_SM_10009GridQueueIjEEiEEEvDpT0_(
	.param .align 8 .b8 _ZN6thrust24THRUST_300001_SM_1000_NS8cuda_cub4core6detail13_kernel_agentINS1_8__reduce10DrainAgentIiEEJN3cub18CUB_300001_SM_10009GridQueueIjEEiEEEvDpT0__param_0[8],
	.param .u32 _ZN6thrust24THRUST_300001_SM_1000_NS8cuda_cub4core6detail13_kernel_agentINS1_8__reduce10DrainAgentIiEEJN3cub18CUB_300001_SM_10009GridQueueIjEEiEEEvDpT0__param_1
)
.maxntid 1
{
	.reg .b32 	%r<3>;
	.reg .b64 	%rd<3>;

	ld.param.u64 	%rd1, [_ZN6thrust24THRUST_300001_SM_1000_NS8cuda_cub4core6detail13_kernel_agentINS1_8__reduce10DrainAgentIiEEJN3cub18CUB_300001_SM_10009GridQueueIjEEiEEEvDpT0__param_0];
	ld.param.u32 	%r1, [_ZN6thrust24THRUST_300001_SM_1000_NS8cuda_cub4core6detail13_kernel_agentINS1_8__reduce10DrainAgentIiEEJN3cub18CUB_300001_SM_10009GridQueueIjEEiEEEvDpT0__param_1];
	cvta.to.global.u64 	%rd2, %rd1;
	st.global.u32 	[%rd2], %r1;
	mov.b32 	%r2, 0;
	st.global.u32 	[%rd2+4], %r2;
	ret;

}
	// .globl	_ZN6thrust24THRUST_300001_SM_1000_NS8cuda_cub4core6detail13_kernel_agentINS1_8__reduce11ReduceAgentIPN4cuda3std3__45tupleIJilEEESC_SB_iNS1_9__extrema9arg_min_fIilNS9_4lessIiEEEEEEJSC_SC_iSH_EEEvDpT0_
.visible .entry _ZN6thrust24THRUST_300001_SM_1000_NS8cuda_cub4core6detail13_kernel_agentINS1_8__reduce11ReduceAgentIPN4cuda3std3__45tupleIJilEEESC_SB_iNS1_9__extrema9arg_min_fIilNS9_4lessIiEEEEEEJSC_SC_iSH_EEEvDpT0_(
	.param .u64 .ptr .align 1 _ZN6thrust24THRUST_300001_SM_1000_NS8cuda_cub4core6detail13_kernel_agentINS1_8__reduce11ReduceAgentIPN4cuda3std3__45tupleIJilEEESC_SB_iNS1_9__extrema9arg_min_fIilNS9_4lessIiEEEEEEJSC_SC_iSH_EEEvDpT0__param_0,
	.param .u64 .ptr .align 1 _ZN6thrust24THRUST_300001_SM_1000_NS8cuda_cub4core6detail13_kernel_agentINS1_8__reduce11ReduceAgentIPN4cuda3std3__45tupleIJilEEESC_SB_iNS1_9__extrema9arg_min_fIilNS9_4lessIiEEEEEEJSC_SC_iSH_EEEvDpT0__param_1,
	.param .u32 _ZN6thrust24THRUST_300001_SM_1000_NS8cuda_cub4core6detail13_kernel_agentINS1_8__reduce11ReduceAgentIPN4cuda3std3__45tupleIJilEEESC_SB_iNS1_9__extrema9arg_min_fIilNS9_4lessIiEEEEEEJSC_SC_iSH_EEEvDpT0__param_2,
	.param .align 1 .b8 _ZN6thrust24THRUST_300001_SM_1000_NS8cuda_cub4core6detail13_kernel_agentINS1_8__reduce11ReduceAgentIPN4cuda3std3__45tupleIJilEEESC_SB_iNS1_9__extrema9arg_min_fIilNS9_4lessIiEEEEEEJSC_SC_iSH_EEEvDpT0__param_3[1]
)
.maxntid 256
{
	.reg .pred 	%p<228>;
	.reg .b32 	%r<637>;
	.reg .b64 	%rd<356>;

	ld.param.u64 	%rd186, [_ZN6thrust24THRUST_300001_SM_1000_NS8cuda_cub4core6detail13_kernel_agentINS1_8__reduce11ReduceAgentIPN4cuda3std3__45tupleIJilEEESC_SB_iNS1_9__extrema9arg_min_fIilNS9_4lessIiEEEEEEJSC_SC_iSH_EEEvDpT0__param_0];
	ld.param.u64 	%rd187, [_ZN6thrust24THRUST_300001_SM_1000_NS8cuda_cub4core6detail13_kernel_agentINS1_8__reduce11ReduceAgentIPN4cuda3std3__45tupleIJilEEESC_SB_iNS1_9__extrema9arg_min_fIilNS9_4lessIiEEEEEEJSC_SC_iSH_EEEvDpT0__param_1];
	ld.param.u32 	%r215, [_ZN6thrust24THRUST_300001_SM_1000_NS8cuda_cub4core6detail13_kernel_agentINS1_8__reduce11ReduceAgentIPN4cuda3std3__45tupleIJilEEESC_SB_iNS1_9__extrema9arg_min_fIilNS9_4lessIiEEEEEEJSC_SC_iSH_EEEvDpT0__param_2];
	setp.eq.s32 	%p1, %r215, 0;
	@%p1 bra 	$L__BB11_205;
	setp.gt.s32 	%p2, %r215, 1279;
	@%p2 bra 	$L__BB11_111;
	mov.u32 	%r1, %tid.x;
	setp.ge.s32 	%p101, %r1, %r215;
	mov.b32 	%r572, 0;
	mov.b64 	%rd298, 0;
	mov.u32 	%r564, %r1;
	@%p101 bra 	$L__BB11_4;
	mul.wide.u32 	%rd263, %r1, 16;
	add.s64 	%rd260, %rd186, %rd263;
	// begin inline asm
	ld.global.nc.u64 %rd259, [%rd260];
	// end inline asm
	add.s64 	%rd262, %rd260, 8;
	// begin inline asm
	ld.global.nc.u64 %rd298, [%rd262];
	// end inline asm
	cvt.u32.u64 	%r572, %rd259;
	add.s32 	%r564, %r1, 256;
$L__BB11_4:
	setp.ge.s32 	%p102, %r564, %r215;
	@%p102 bra 	$L__BB11_25;
	not.b32 	%r334, %r564;
	add.s32 	%r6, %r215, %r334;
	and.b32  	%r335, %r6, 768;
	setp.eq.s32 	%p103, %r335, 768;
	@%p103 bra 	$L__BB11_11;
	mul.wide.u32 	%rd265, %r564, 16;
	add.s64 	%rd289, %rd186, %rd265;
	shr.u32 	%r336, %r6, 8;
	add.s32 	%r337, %r336, 1;
	and.b32  	%r338, %r337, 3;
	neg.s32 	%r560, %r338;
$L__BB11_7:
	.pragma "nounroll";
	mov.u64 	%rd5, %rd298;
	mov.u32 	%r10, %r572;
	// begin inline asm
	ld.global.nc.u64 %rd266, [%rd289];
	// end inline asm
	add.s64 	%rd269, %rd289, 8;
	// begin inline asm
	ld.global.nc.u64 %rd268, [%rd269];
	// end inline asm
	cvt.u32.u64 	%r11, %rd266;
	setp.lt.s32 	%p104, %r10, %r11;
	@%p104 bra 	$L__BB11_10;
	setp.lt.s32 	%p105, %r11, %r10;
	mov.u64 	%rd298, %rd268;
	mov.u32 	%r572, %r11;
	@%p105 bra 	$L__BB11_10;
	setp.lt.s64 	%p106, %rd5, %rd268;
	min.s64 	%rd298, %rd5, %rd268;
	selp.b32 	%r572, %r10, %r11, %p106;
$L__BB11_10:
	add.s32 	%r564, %r564, 256;
	add.s64 	%rd289, %rd289, 4096;
	add.s32 	%r560, %r560, 1;
	setp.ne.s32 	%p107, %r560, 0;
	@%p107 bra 	$L__BB11_7;
$L__BB11_11:
	setp.lt.u32 	%p108, %r6, 768;
	@%p108 bra 	$L__BB11_25;
$L__BB11_12:
	mul.wide.s32 	%rd274, %r564, 16;
	add.s64 	%rd271, %rd186, %rd274;
	// begin inline asm
	ld.global.nc.u64 %rd270, [%rd271];
	// end inline asm
	add.s64 	%rd273, %rd271, 8;
	// begin inline asm
	ld.global.nc.u64 %rd272, [%rd273];
	// end inline asm
	cvt.u32.u64 	%r21, %rd270;
	setp.lt.s32 	%p109, %r572, %r21;
	mov.u64 	%rd295, %rd298;
	mov.u32 	%r569, %r572;
	@%p109 bra 	$L__BB11_15;
	setp.lt.s32 	%p110, %r21, %r572;
	mov.u64 	%rd295, %rd272;
	mov.u32 	%r569, %r21;
	@%p110 bra 	$L__BB11_15;
	setp.lt.s64 	%p111, %rd298, %rd272;
	min.s64 	%rd295, %rd298, %rd272;
	selp.b32 	%r569, %r572, %r21, %p111;
$L__BB11_15:
	add.s64 	%rd276, %rd271, 4096;
	// begin inline asm
	ld.global.nc.u64 %rd275, [%rd276];
	// end inline asm
	add.s64 	%rd278, %rd271, 4104;
	// begin inline asm
	ld.global.nc.u64 %rd277, [%rd278];
	// end inline asm
	cvt.u32.u64 	%r24, %rd275;
	setp.lt.s32 	%p112, %r569, %r24;
	mov.u64 	%rd296, %rd295;
	mov.u32 	%r570, %r569;
	@%p112 bra 	$L__BB11_18;
	setp.lt.s32 	%p113, %r24, %r569;
	mov.u64 	%rd296, %rd277;
	mov.u32 	%r570, %r24;
	@%p113 bra 	$L__BB11_18;
	setp.lt.s64 	%p114, %rd295, %rd277;
	min.s64 	%rd296, %rd295, %rd277;
	selp.b32 	%r570, %r569, %r24, %p114;
$L__BB11_18:
	add.s64 	%rd280, %rd271, 8192;
	// begin inline asm
	ld.global.nc.u64 %rd279, [%rd280];
	// end inline asm
	add.s64 	%rd282, %rd271, 8200;
	// begin inline asm
	ld.global.nc.u64 %rd281, [%rd282];
	// end inline asm
	cvt.u32.u64 	%r27, %rd279;
	setp.lt.s32 	%p115, %r570, %r27;
	mov.u64 	%rd297, %rd296;
	mov.u32 	%r571, %r570;
	@%p115 bra 	$L__BB11_21;
	setp.lt.s32 	%p116, %r27, %r570;
	mov.u64 	%rd297, %rd281;
	mov.u32 	%r571, %r27;
	@%p116 bra 	$L__BB11_21;
	setp.lt.s64 	%p117, %rd296, %rd281;
	min.s64 	%rd297, %rd296, %rd281;
	selp.b32 	%r571, %r570, %r27, %p117;
$L__BB11_21:
	add.s64 	%rd284, %rd271, 12288;
	// begin inline asm
	ld.global.nc.u64 %rd283, [%rd284];
	// end inline asm
	add.s64 	%rd286, %rd271, 12296;
	// begin inline asm
	ld.global.nc.u64 %rd285, [%rd286];
	// end inline asm
	cvt.u32.u64 	%r30, %rd283;
	setp.lt.s32 	%p118, %r571, %r30;
	mov.u64 	%rd298, %rd297;
	mov.u32 	%r572, %r571;
	@%p118 bra 	$L__BB11_24;
	setp.lt.s32 	%p119, %r30, %r571;
	mov.u64 	%rd298, %rd285;
	mov.u32 	%r572, %r30;
	@%p119 bra 	$L__BB11_24;
	setp.lt.s64 	%p120, %rd297, %rd285;
	min.s64 	%rd298, %rd297, %rd285;
	selp.b32 	%r572, %r571, %r30, %p120;
$L__BB11_24:
	add.s32 	%r564, %r564, 1024;
	setp.lt.s32 	%p121, %r564, %r215;
	@%p121 bra 	$L__BB11_12;
$L__BB11_25:
	setp.lt.s32 	%p122, %r215, 256;
	@%p122 bra 	$L__BB11_65;
	// begin inline asm
	mov.u32 %r452, %laneid;
	// end inline asm
	mov.b32 	%r470, 1;
	mov.b32 	%r471, 31;
	mov.b32 	%r472, -1;
	// begin inline asm
	shfl.sync.down.b32 %r453, %r572, %r470, %r471, %r472;
	// end inline asm
	// begin inline asm
	shfl.sync.down.b32 %r458, %r459, %r470, %r471, %r472;
	// end inline asm
	mov.b64 	{%r464, %r469}, %rd298;
	// begin inline asm
	shfl.sync.down.b32 %r463, %r464, %r470, %r471, %r472;
	// end inline asm
	// begin inline asm
	shfl.sync.down.b32 %r468, %r469, %r470, %r471, %r472;
	// end inline asm
	mov.b64 	%rd27, {%r463, %r468};
	setp.gt.s32 	%p179, %r452, 30;
	setp.lt.s32 	%p180, %r572, %r453;
	or.pred  	%p181, %p179, %p180;
	mov.u64 	%rd300, %rd298;
	mov.u32 	%r574, %r572;
	@%p181 bra 	$L__BB11_29;
	setp.lt.s32 	%p182, %r453, %r572;
	mov.u64 	%rd300, %rd27;
	mov.u32 	%r574, %r453;
	@%p182 bra 	$L__BB11_29;
	setp.lt.s64 	%p183, %rd298, %rd27;
	min.s64 	%rd300, %rd298, %rd27;
	selp.b32 	%r574, %r572, %r453, %p183;
$L__BB11_29:
	mov.b32 	%r490, 2;
	mov.b32 	%r491, 31;
	mov.b32 	%r492, -1;
	// begin inline asm
	shfl.sync.down.b32 %r473, %r574, %r490, %r491, %r492;
	// end inline asm
	// begin inline asm
	shfl.sync.down.b32 %r478, %r479, %r490, %r491, %r492;
	// end inline asm
	mov.b64 	{%r484, %r489}, %rd300;
	// begin inline asm
	shfl.sync.down.b32 %r483, %r484, %r490, %r491, %r492;
	// end inline asm
	// begin inline asm
	shfl.sync.down.b32 %r488, %r489, %r490, %r491, %r492;
	// end inline asm
	mov.b64 	%rd30, {%r483, %r488};
	setp.gt.s32 	%p184, %r452, 29;
	setp.lt.s32 	%p185, %r574, %r473;
	or.pred  	%p186, %p184, %p185;
	mov.u64 	%rd301, %rd300;
	mov.u32 	%r575, %r574;
	@%p186 bra 	$L__BB11_32;
	setp.lt.s32 	%p187, %r473, %r574;
	mov.u64 	%rd301, %rd30;
	mov.u32 	%r575, %r473;
	@%p187 bra 	$L__BB11_32;
	setp.lt.s64 	%p188, %rd300, %rd30;
	min.s64 	%rd301, %rd300, %rd30;
	selp.b32 	%r575, %r574, %r473, %p188;
$L__BB11_32:
	mov.b32 	%r510, 4;
	mov.b32 	%r511, 31;
	mov.b32 	%r512, -1;
	// begin inline asm
	shfl.sync.down.b32 %r493, %r575, %r510, %r511, %r512;
	// end inline asm
	// begin inline asm
	shfl.sync.down.b32 %r498, %r499, %r510, %r511, %r512;
	// end inline asm
	mov.b64 	{%r504, %r509}, %rd301;
	// begin inline asm
	shfl.sync.down.b32 %r503, %r504, %r510, %r511, %r512;
	// end inline asm
	// begin inline asm
	shfl.sync.down.b32 %r508, %r509, %r510, %r511, %r512;
	// end inline asm
	mov.b64 	%rd33, {%r503, %r508};
	setp.gt.s32 	%p189, %r452, 27;
	setp.lt.s32 	%p190, %r575, %r493;
	or.pred  	%p191, %p189, %p190;
	mov.u64 	%rd302, %rd301;
	mov.u32 	%r576, %r575;
	@%p191 bra 	$L__BB11_35;
	setp.lt.s32 	%p192, %r493, %r575;
	mov.u64 	%rd302, %rd33;
	mov.u32 	%r576, %r493;
	@%p192 bra 	$L__BB11_35;
	setp.lt.s64 	%p193, %rd301, %rd33;
	min.s64 	%rd302, %rd301, %rd33;
	selp.b32 	%r576, %r575, %r493, %p193;
$L__BB11_35:
	mov.b32 	%r530, 8;
	mov.b32 	%r531, 31;
	mov.b32 	%r532, -1;
	// begin inline asm
	shfl.sync.down.b32 %r513, %r576, %r530, %r531, %r532;
	// end inline asm
	// begin inline asm
	shfl.sync.down.b32 %r518, %r519, %r530, %r531, %r532;
	// end inline asm
	mov.b64 	{%r524, %r529}, %rd302;
	// begin inline asm
	shfl.sync.down.b32 %r523, %r524, %r530, %r531, %r532;
	// end inline asm
	// begin inline asm
	shfl.sync.down.b32 %r528, %r529, %r530, %r531, %r532;
	// end inline asm
	mov.b64 	%rd36, {%r523, %r528};
	setp.gt.s32 	%p194, %r452, 23;
	setp.lt.s32 	%p195, %r576, %r513;
	or.pred  	%p196, %p194, %p195;
	mov.u64 	%rd303, %rd302;
	mov.u32 	%r577, %r576;
	@%p196 bra 	$L__BB11_38;
	setp.lt.s32 	%p197, %r513, %r576;
	mov.u64 	%rd303, %rd36;
	mov.u32 	%r577, %r513;
	@%p197 bra 	$L__BB11_38;
	setp.lt.s64 	%p198, %rd302, %rd36;
	min.s64 	%rd303, %rd302, %rd36;
	selp.b32 	%r577, %r576, %r513, %p198;
$L__BB11_38:
	mov.b32 	%r550, 16;
	mov.b32 	%r551, 31;
	mov.b32 	%r552, -1;
	// begin inline asm
	shfl.sync.down.b32 %r533, %r577, %r550, %r551, %r552;
	// end inline asm
	// begin inline asm
	shfl.sync.down.b32 %r538, %r539, %r550, %r551, %r552;
	// end inline asm
	mov.b64 	{%r544, %r549}, %rd303;
	// begin inline asm
	shfl.sync.down.b32 %r543, %r544, %r550, %r551, %r552;
	// end inline asm
	// begin inline asm
	shfl.sync.down.b32 %r548, %r549, %r550, %r551, %r552;
	// end inline asm
	mov.b64 	%rd39, {%r543, %r548};
	setp.gt.s32 	%p199, %r452, 15;
	setp.lt.s32 	%p200, %r577, %r533;
	or.pred  	%p201, %p199, %p200;
	mov.u64 	%rd355, %rd303;
	mov.u32 	%r636, %r577;
	@%p201 bra 	$L__BB11_41;
	setp.lt.s32 	%p202, %r533, %r577;
	mov.u64 	%rd355, %rd39;
	mov.u32 	%r636, %r533;
	@%p202 bra 	$L__BB11_41;
	setp.lt.s64 	%p203, %rd303, %rd39;
	min.s64 	%rd355, %rd303, %rd39;
	selp.b32 	%r636, %r577, %r533, %p203;
$L__BB11_41:
	setp.ne.s32 	%p204, %r452, 0;
	@%p204 bra 	$L__BB11_43;
	shr.u32 	%r553, %r1, 1;
	and.b32  	%r554, %r553, 496;
	mov.u32 	%r555, _ZN6thrust24THRUST_300001_SM_1000_NS8cuda_cub4core6detail5shmemE;
	add.s32 	%r556, %r555, %r554;
	st.shared.u32 	[%r556+8], %r636;
	st.shared.u64 	[%r556+16], %rd355;
$L__BB11_43:
	bar.sync 	0;
	setp.ne.s32 	%p205, %r1, 0;
	@%p205 bra 	$L__BB11_203;
	ld.shared.u32 	%r51, [_ZN6thrust24THRUST_300001_SM_1000_NS8cuda_cub4core6detail5shmemE+24];
	ld.shared.u64 	%rd42, [_ZN6thrust24THRUST_300001_SM_1000_NS8cuda_cub4core6detail5shmemE+32];
	setp.lt.s32 	%p206, %r636, %r51;
	mov.u64 	%rd305, %rd355;
	mov.u32 	%r579, %r636;
	@%p206 bra 	$L__BB11_47;
	setp.lt.s32 	%p207, %r51, %r636;
	mov.u64 	%rd305, %rd42;
	mov.u32 	%r579, %r51;
	@%p207 bra 	$L__BB11_47;
	setp.lt.s64 	%p208, %rd355, %rd42;
	min.s64 	%rd305, %rd355, %rd42;
	selp.b32 	%r579, %r636, %r51, %p208;
$L__BB11_47:
	ld.shared.u32 	%r54, [_ZN6thrust24THRUST_300001_SM_1000_NS8cuda_cub4core6detail5shmemE+40];
	ld.shared.u64 	%rd45, [_ZN6thrust24THRUST_300001_SM_1000_NS8cuda_cub4core6detail5shmemE+48];
	setp.lt.s32 	%p209, %r579, %r54;
	mov.u64 	%rd306, %rd305;
	mov.u32 	%r580, %r579;
	@%p209 bra 	$L__BB11_50;
	setp.lt.s32 	%p210, %r54, %r579;
	mov.u64 	%rd306, %rd45;
	mov.u32 	%r580, %r54;
	@%p210 bra 	$L__BB11_50;
	setp.lt.s64 	%p211, %rd305, %rd45;
	min.s64 	%rd306, %rd305, %rd45;
	selp.b32 	%r580, %r579, %r54, %p211;
$L__BB11_50:
	ld.shared.u32 	%r57, [_ZN6thrust24THRUST_300001_SM_1000_NS8cuda_cub4core6detail5shmemE+56];
	ld.shared.u64 	%rd48, [_ZN6thrust24THRUST_300001_SM_1000_NS8cuda_cub4core6detail5shmemE+64];
	setp.lt.s32 	%p212, %r580, %r57;
	mov.u64 	%rd307, %rd306;
	mov.u32 	%r581, %r580;
	@%p212 bra 	$L__BB11_53;
	setp.lt.s32 	%p213, %r57, %r580;
	mov.u64 	%rd307, %rd48;
	mov.u32 	%r581, %r57;
	@%p213 bra 	$L__BB11_53;
	setp.lt.s64 	%p214, %rd306, %rd48;
	min.s64 	%rd307, %rd306, %rd48;
	selp.b32 	%r581, %r580, %r57, %p214;
$L__BB11_53:
	ld.shared.u32 	%r60, [_ZN6thrust24THRUST_300001_SM_1000_NS8cuda_cub4core6detail5shmemE+72];
	ld.shared.u64 	%rd51, [_ZN6thrust24THRUST_300001_SM_1000_NS8cuda_cub4core6detail5shmemE+80];
	setp.lt.s32 	%p215, %r581, %r60;
	mov.u64 	%rd308, %rd307;
	mov.u32 	%r582, %r581;
	@%p215 bra 	$L__BB11_56;
	setp.lt.s32 	%p216, %r60, %r581;
	mov.u64 	%rd308, %rd51;
	mov.u32 	%r582, %r60;
	@%p216 bra 	$L__BB11_56;
	setp.lt.s64 	%p217, %rd307, %rd51;
	min.s64 	%rd308, %rd307, %rd51;
	selp.b32 	%r582, %r581, %r60, %p217;
$L__BB11_56:
	ld.shared.u32 	%r63, [_ZN6thrust24THRUST_300001_SM_1000_NS8cuda_cub4core6detail5shmemE+88];
	ld.shared.u64 	%rd54, [_ZN6thrust24THRUST_300001_SM_1000_NS8cuda_cub4core6detail5shmemE+96];
	setp.lt.s32 	%p218, %r582, %r63;
	mov.u64 	%rd309, %rd308;
	mov.u32 	%r583, %r582;
	@%p218 bra 	$L__BB11_59;
	setp.lt.s32 	%p219, %r63, %r582;
	mov.u64 	%rd309, %rd54;
	mov.u32 	%r583, %r63;
	@%p219 bra 	$L__BB11_59;
	setp.lt.s64 	%p220, %rd308, %rd54;
	min.s64 	%rd309, %rd308, %rd54;
	selp.b32 	%r583, %r582, %r63, %p220;
$L__BB11_59:
	ld.shared.u32 	%r66, [_ZN6thrust24THRUST_300001_SM_1000_NS8cuda_cub4core6detail5shmemE+104];
	ld.shared.u64 	%rd57, [_ZN6thrust24THRUST_300001_SM_1000_NS8cuda_cub4core6detail5shmemE+112];
	setp.lt.s32 	%p221, %r583, %r66;
	mov.u64 	%rd310, %rd309;
	mov.u32 	%r584, %r583;
	@%p221 bra 	$L__BB11_62;
	setp.lt.s32 	%p222, %r66, %r583;
	mov.u64 	%rd310, %rd57;
	mov.u32 	%r584, %r66;
	@%p222 bra 	$L__BB11_62;
	setp.lt.s64 	%p223, %rd309, %rd57;
	min.s64 	%rd310, %rd309, %rd57;
	selp.b32 	%r584, %r583, %r66, %p223;
$L__BB11_62:
	ld.shared.u32 	%r69, [_ZN6thrust24THRUST_300001_SM_1000_NS8cuda_cub4core6detail5shmemE+120];
	ld.shared.u64 	%rd60, [_ZN6thrust24THRUST_300001_SM_1000_NS8cuda_cub4core6detail5shmemE+128];
	setp.lt.s32 	%p224, %r584, %r69;
	mov.u32 	%r636, %r584;
	mov.u64 	%rd355, %rd310;
	@%p224 bra 	$L__BB11_203;
	setp.lt.s32 	%p225, %r69, %r584;
	mov.u32 	%r636, %r69;
	mov.u64 	%rd355, %rd60;
	@%p225 bra 	$L__BB11_203;
	setp.lt.s64 	%p226, %rd310, %rd60;
	min.s64 	%rd355, %rd310, %rd60;
	selp.b32 	%r636, %r584, %r69, %p226;
	bra.uni 	$L__BB11_203;
$L__BB11_65:
	// begin inline asm
	mov.u32 %r339, %laneid;
	// end inline asm
	and.b32  	%r360, %r1, 992;
	add.s32 	%r361, %r360, 32;
	setp.gt.s32 	%p123, %r361, %r215;
	not.b32 	%r362, %r360;
	add.s32 	%r363, %r215, %r362;
	selp.b32 	%r358, %r363, 31, %p123;
	mov.b32 	%r357, 1;
	mov.b32 	%r359, -1;
	// begin inline asm
	shfl.sync.down.b32 %r340, %r572, %r357, %r358, %r359;
	// end inline asm
	// begin inline asm
	shfl.sync.down.b32 %r345, %r346, %r357, %r358, %r359;
	// end inline asm
	mov.b64 	{%r351, %r356}, %rd298;
	// begin inline asm
	shfl.sync.down.b32 %r350, %r351, %r357, %r358, %r359;
	// end inline asm
	// begin inline asm
	shfl.sync.down.b32 %r355, %r356, %r357, %r358, %r359;
	// end inline asm
	mov.b64 	%rd62, {%r350, %r355};
	setp.ge.s32 	%p124, %r339, %r358;
	setp.lt.s32 	%p125, %r572, %r340;
	or.pred  	%p126, %p124, %p125;
	mov.u64 	%rd311, %rd298;
	mov.u32 	%r585, %r572;
	@%p126 bra 	$L__BB11_68;
	setp.lt.s32 	%p127, %r340, %r572;
	mov.u64 	%rd311, %rd62;
	mov.u32 	%r585, %r340;
	@%p127 bra 	$L__BB11_68;
	setp.lt.s64 	%p128, %rd298, %rd62;
	min.s64 	%rd311, %rd298, %rd62;
	selp.b32 	%r585, %r572, %r340, %p128;
$L__BB11_68:
	mov.b32 	%r381, 2;
	mov.b32 	%r383, -1;
	// begin inline asm
	shfl.sync.down.b32 %r364, %r585, %r381, %r358, %r383;
	// end inline asm
	// begin inline asm
	shfl.sync.down.b32 %r369, %r370, %r381, %r358, %r383;
	// end inline asm
	mov.b64 	{%r375, %r380}, %rd311;
	// begin inline asm
	shfl.sync.down.b32 %r374, %r375, %r381, %r358, %r383;
	// end inline asm
	// begin inline asm
	shfl.sync.down.b32 %r379, %r380, %r381, %r358, %r383;
	// end inline asm
	mov.b64 	%rd65, {%r374, %r379};
	add.s32 	%r384, %r339, 2;
	setp.gt.s32 	%p129, %r384, %r358;
	setp.lt.s32 	%p130, %r585, %r364;
	or.pred  	%p131, %p129, %p130;
	mov.u64 	%rd312, %rd311;
	mov.u32 	%r586, %r585;
	@%p131 bra 	$L__BB11_71;
	setp.lt.s32 	%p132, %r364, %r585;
	mov.u64 	%rd312, %rd65;
	mov.u32 	%r586, %r364;
	@%p132 bra 	$L__BB11_71;
	setp.lt.s64 	%p133, %rd311, %rd65;
	min.s64 	%rd312, %rd311, %rd65;
	selp.b32 	%r586, %r585, %r364, %p133;
$L__BB11_71:
	mov.b32 	%r402, 4;
	mov.b32 	%r404, -1;
	// begin inline asm
	shfl.sync.down.b32 %r385, %r586, %r402, %r358, %r404;
	// end inline asm
	// begin inline asm
	shfl.sync.down.b32 %r390, %r391, %r402, %r358, %r404;
	// end inline asm
	mov.b64 	{%r396, %r401}, %rd312;
	// begin inline asm
	shfl.sync.down.b32 %r395, %r396, %r402, %r358, %r404;
	// end inline asm
	// begin inline asm
	shfl.sync.down.b32 %r400, %r401, %r402, %r358, %r404;
	// end inline asm
	mov.b64 	%rd68, {%r395, %r400};
	add.s32 	%r405, %r339, 4;
	setp.gt.s32 	%p134, %r405, %r358;
	setp.lt.s32 	%p135, %r586, %r385;
	or.pred  	%p136, %p134, %p135;
	mov.u32 	%r587, %r586;
	mov.u64 	%rd313, %rd312;
	@%p136 bra 	$L__BB11_74;
	setp.lt.s32 	%p137, %r385, %r586;
	mov.u32 	%r587, %r385;
	mov.u64 	%rd313, %rd68;
	@%p137 bra 	$L__BB11_74;
	setp.lt.s64 	%p138, %rd312, %rd68;
	selp.b32 	%r587, %r586, %r385, %p138;
	min.s64 	%rd313, %rd312, %rd68;
$L__BB11_74:
	mov.b32 	%r423, 8;
	mov.b32 	%r425, -1;
	// begin inline asm
	shfl.sync.down.b32 %r406, %r587, %r423, %r358, %r425;
	// end inline asm
	// begin inline asm
	shfl.sync.down.b32 %r411, %r412, %r423, %r358, %r425;
	// end inline asm
	mov.b64 	{%r417, %r422}, %rd313;
	// begin inline asm
	shfl.sync.down.b32 %r416, %r417, %r423, %r358, %r425;
	// end inline asm
	// begin inline asm
	shfl.sync.down.b32 %r421, %r422, %r423, %r358, %r425;
	// end inline asm
	mov.b64 	%rd71, {%r416, %r421};
	add.s32 	%r426, %r339, 8;
	setp.gt.s32 	%p139, %r426, %r358;
	setp.lt.s32 	%p140, %r587, %r406;
	or.pred  	%p141, %p139, %p140;
	mov.u32 	%r588, %r587;
	mov.u64 	%rd314, %rd313;
	@%p141 bra 	$L__BB11_77;
	setp.lt.s32 	%p142, %r406, %r587;
	mov.u32 	%r588, %r406;
	mov.u64 	%rd314, %rd71;
	@%p142 bra 	$L__BB11_77;
	setp.lt.s64 	%p143, %rd313, %rd71;
	selp.b32 	%r588, %r587, %r406, %p143;
	min.s64 	%rd314, %rd313, %rd71;
$L__BB11_77:
	mov.b32 	%r444, 16;
	mov.b32 	%r446, -1;
	// begin inline asm
	shfl.sync.down.b32 %r427, %r588, %r444, %r358, %r446;
	// end inline asm
	// begin inline asm
	shfl.sync.down.b32 %r432, %r433, %r444, %r358, %r446;
	// end inline asm
	mov.b64 	{%r438, %r443}, %rd314;
	// begin inline asm
	shfl.sync.down.b32 %r437, %r438, %r444, %r358, %r446;
	// end inline asm
	// begin inline asm
	shfl.sync.down.b32 %r442, %r443, %r444, %r358, %r446;
	// end inline asm
	mov.b64 	%rd74, {%r437, %r442};
	add.s32 	%r447, %r339, 16;
	setp.gt.s32 	%p144, %r447, %r358;
	setp.lt.s32 	%p145, %r588, %r427;
	or.pred  	%p146, %p144, %p145;
	mov.u32 	%r636, %r588;
	mov.u64 	%rd355, %rd314;
	@%p146 bra 	$L__BB11_80;
	setp.lt.s32 	%p147, %r427, %r588;
	mov.u32 	%r636, %r427;
	mov.u64 	%rd355, %rd74;
	@%p147 bra 	$L__BB11_80;
	setp.lt.s64 	%p148, %rd314, %rd74;
	selp.b32 	%r636, %r588, %r427, %p148;
	min.s64 	%rd355, %rd314, %rd74;
$L__BB11_80:
	setp.ne.s32 	%p149, %r339, 0;
	@%p149 bra 	$L__BB11_82;
	shr.u32 	%r448, %r1, 1;
	and.b32  	%r449, %r448, 496;
	mov.u32 	%r450, _ZN6thrust24THRUST_300001_SM_1000_NS8cuda_cub4core6detail5shmemE;
	add.s32 	%r451, %r450, %r449;
	st.shared.u32 	[%r451+8], %r636;
	st.shared.u64 	[%r451+16], %rd355;
$L__BB11_82:
	bar.sync 	0;
	setp.ne.s32 	%p150, %r1, 0;
	@%p150 bra 	$L__BB11_203;
	setp.lt.s32 	%p151, %r215, 33;
	mov.u32 	%r590, %r636;
	mov.u64 	%rd316, %rd355;
	@%p151 bra 	$L__BB11_87;
	ld.shared.u32 	%r88, [_ZN6thrust24THRUST_300001_SM_1000_NS8cuda_cub4core6detail5shmemE+24];
	ld.shared.u64 	%rd77, [_ZN6thrust24THRUST_300001_SM_1000_NS8cuda_cub4core6detail5shmemE+32];
	setp.lt.s32 	%p152, %r636, %r88;
	mov.u32 	%r590, %r636;
	mov.u64 	%rd316, %rd355;
	@%p152 bra 	$L__BB11_87;
	setp.lt.s32 	%p153, %r88, %r636;
	mov.u32 	%r590, %r88;
	mov.u64 	%rd316, %rd77;
	@%p153 bra 	$L__BB11_87;
	setp.lt.s64 	%p154, %rd355, %rd77;
	selp.b32 	%r590, %r636, %r88, %p154;
	min.s64 	%rd316, %rd355, %rd77;
$L__BB11_87:
	setp.lt.s32 	%p155, %r215, 65;
	mov.u32 	%r591, %r590;
	mov.u64 	%rd317, %rd316;
	@%p155 bra 	$L__BB11_91;
	ld.shared.u32 	%r91, [_ZN6thrust24THRUST_300001_SM_1000_NS8cuda_cub4core6detail5shmemE+40];
	ld.shared.u64 	%rd80, [_ZN6thrust24THRUST_300001_SM_1000_NS8cuda_cub4core6detail5shmemE+48];
	setp.lt.s32 	%p156, %r590, %r91;
	mov.u32 	%r591, %r590;
	mov.u64 	%rd317, %rd316;
	@%p156 bra 	$L__BB11_91;
	setp.lt.s32 	%p157, %r91, %r590;
	mov.u32 	%r591, %r91;
	mov.u64 	%rd317, %rd80;
	@%p157 bra 	$L__BB11_91;
	setp.lt.s64 	%p158, %rd316, %rd80;
	selp.b32 	%r591, %r590, %r91, %p158;
	min.s64 	%rd317, %rd316, %rd80;
$L__BB11_91:
	setp.lt.s32 	%p159, %r215, 97;
	mov.u32 	%r592, %r591;
	mov.u64 	%rd318, %rd317;
	@%p159 bra 	$L__BB11_95;
	ld.shared.u32 	%r94, [_ZN6thrust24THRUST_300001_SM_1000_NS8cuda_cub4core6detail5shmemE+56];
	ld.shared.u64 	%rd83, [_ZN6thrust24THRUST_300001_SM_1000_NS8cuda_cub4core6detail5shmemE+64];
	setp.lt.s32 	%p160, %r591, %r94;
	mov.u32 	%r592, %r591;
	mov.u64 	%rd318, %rd317;
	@%p160 bra 	$L__BB11_95;
	setp.lt.s32 	%p161, %r94, %r591;
	mov.u32 	%r592, %r94;
	mov.u64 	%rd318, %rd83;
	@%p161 bra 	$L__BB11_95;
	setp.lt.s64 	%p162, %rd317, %rd83;
	selp.b32 	%r592, %r591, %r94, %p162;
	min.s64 	%rd318, %rd317, %rd83;
$L__BB11_95:
	setp.lt.s32 	%p163, %r215, 129;
	mov.u32 	%r593, %r592;
	mov.u64 	%rd319, %rd318;
	@%p163 bra 	$L__BB11_99;
	ld.shared.u32 	%r97, [_ZN6thrust24THRUST_300001_SM_1000_NS8cuda_cub4core6detail5shmemE+72];
	ld.shared.u64 	%rd86, [_ZN6thrust24THRUST_300001_SM_1000_NS8cuda_cub4core6detail5shmemE+80];
	setp.lt.s32 	%p164, %r592, %r97;
	mov.u32 	%r593, %r592;
	mov.u64 	%rd319, %rd318;
	@%p164 bra 	$L__BB11_99;
	setp.lt.s32 	%p165, %r97, %r592;
	mov.u32 	%r593, %r97;
	mov.u64 	%rd319, %rd86;
	@%p165 bra 	$L__BB11_99;
	setp.lt.s64 	%p166, %rd318, %rd86;
	selp.b32 	%r593, %r592, %r97, %p166;
	min.s64 	%rd319, %rd318, %rd86;
$L__BB11_99:
	setp.lt.s32 	%p167, %r215, 161;
	mov.u32 	%r594, %r593;
	mov.u64 	%rd320, %rd319;
	@%p167 bra 	$L__BB11_103;
	ld.shared.u32 	%r100, [_ZN6thrust24THRUST_300001_SM_1000_NS8cuda_cub4core6detail5shmemE+88];
	ld.shared.u64 	%rd89, [_ZN6thrust24THRUST_300001_SM_1000_NS8cuda_cub4core6detail5shmemE+96];
	setp.lt.s32 	%p168, %r593, %r100;
	mov.u32 	%r594, %r593;
	mov.u64 	%rd320, %rd319;
	@%p168 bra 	$L__BB11_103;
	setp.lt.s32 	%p169, %r100, %r593;
	mov.u32 	%r594, %r100;
	mov.u64 	%rd320, %rd89;
	@%p169 bra 	$L__BB11_103;
	setp.lt.s64 	%p170, %rd319, %rd89;
	selp.b32 	%r594, %r593, %r100, %p170;
	min.s64 	%rd320, %rd319, %rd89;
$L__BB11_103:
	setp.lt.s32 	%p171, %r215, 193;
	mov.u32 	%r595, %r594;
	mov.u64 	%rd321, %rd320;
	@%p171 bra 	$L__BB11_107;
	ld.shared.u32 	%r103, [_ZN6thrust24THRUST_300001_SM_1000_NS8cuda_cub4core6detail5shmemE+104];
	ld.shared.u64 	%rd92, [_ZN6thrust24THRUST_300001_SM_1000_NS8cuda_cub4core6detail5shmemE+112];
	setp.lt.s32 	%p172, %r594, %r103;
	mov.u32 	%r595, %r594;
	mov.u64 	%rd321, %rd320;
	@%p172 bra 	$L__BB11_107;
	setp.lt.s32 	%p173, %r103, %r594;
	mov.u32 	%r595, %r103;
	mov.u64 	%rd321, %rd92;
	@%p173 bra 	$L__BB11_107;
	setp.lt.s64 	%p174, %rd320, %rd92;
	selp.b32 	%r595, %r594, %r103, %p174;
	min.s64 	%rd321, %rd320, %rd92;
$L__BB11_107:
	setp.lt.s32 	%p175, %r215, 225;
	mov.u32 	%r636, %r595;
	mov.u64 	%rd355, %rd321;
	@%p175 bra 	$L__BB11_203;
	ld.shared.u32 	%r106, [_ZN6thrust24THRUST_300001_SM_1000_NS8cuda_cub4core6detail5shmemE+120];
	ld.shared.u64 	%rd95, [_ZN6thrust24THRUST_300001_SM_1000_NS8cuda_cub4core6detail5shmemE+128];
	setp.lt.s32 	%p176, %r595, %r106;
	mov.u32 	%r636, %r595;
	mov.u64 	%rd355, %rd321;
	@%p176 bra 	$L__BB11_203;
	setp.lt.s32 	%p177, %r106, %r595;
	mov.u32 	%r636, %r106;
	mov.u64 	%rd355, %rd95;
	@%p177 bra 	$L__BB11_203;
	setp.lt.s64 	%p178, %rd321, %rd95;
	selp.b32 	%r636, %r595, %r106, %p178;
	min.s64 	%rd355, %rd321, %rd95;
	bra.uni 	$L__BB11_203;
$L__BB11_111:
	mov.u32 	%r108, %tid.x;
	mul.wide.u32 	%rd208, %r108, 16;
	add.s64 	%rd189, %rd186, %rd208;
	// begin inline asm
	ld.global.nc.u64 %rd188, [%rd189];
	// end inline asm
	add.s64 	%rd191, %rd189, 8;
	// begin inline asm
	ld.global.nc.u64 %rd190, [%rd191];
	// end inline asm
	cvt.u32.u64 	%r109, %rd188;
	add.s64 	%rd193, %rd189, 4096;
	// begin inline asm
	ld.global.nc.u64 %rd192, [%rd193];
	// end inline asm
	add.s64 	%rd195, %rd189, 4104;
	// begin inline asm
	ld.global.nc.u64 %rd194, [%rd195];
	// end inline asm
	cvt.u32.u64 	%r110, %rd192;
	add.s64 	%rd197, %rd189, 8192;
	// begin inline asm
	ld.global.nc.u64 %rd196, [%rd197];
	// end inline asm
	add.s64 	%rd199, %rd189, 8200;
	// begin inline asm
	ld.global.nc.u64 %rd198, [%rd199];
	// end inline asm
	cvt.u32.u64 	%r111, %rd196;
	add.s64 	%rd201, %rd189, 12288;
	// begin inline asm
	ld.global.nc.u64 %rd200, [%rd201];
	// end inline asm
	add.s64 	%rd203, %rd189, 12296;
	// begin inline asm
	ld.global.nc.u64 %rd202, [%rd203];
	// end inline asm
	cvt.u32.u64 	%r112, %rd200;
	add.s64 	%rd205, %rd189, 16384;
	// begin inline asm
	ld.global.nc.u64 %rd204, [%rd205];
	// end inline asm
	add.s64 	%rd207, %rd189, 16392;
	// begin inline asm
	ld.global.nc.u64 %rd206, [%rd207];
	// end inline asm
	cvt.u32.u64 	%r113, %rd204;
	setp.lt.s32 	%p3, %r109, %r110;
	mov.u32 	%r596, %r109;
	mov.u64 	%rd322, %rd190;
	@%p3 bra 	$L__BB11_114;
	setp.lt.s32 	%p4, %r110, %r109;
	mov.u32 	%r596, %r110;
	mov.u64 	%rd322, %rd194;
	@%p4 bra 	$L__BB11_114;
	setp.lt.s64 	%p5, %rd190, %rd194;
	selp.b32 	%r596, %r109, %r110, %p5;
	min.s64 	%rd322, %rd190, %rd194;
$L__BB11_114:
	setp.lt.s32 	%p6, %r596, %r111;
	mov.u32 	%r597, %r596;
	mov.u64 	%rd323, %rd322;
	@%p6 bra 	$L__BB11_117;
	setp.lt.s32 	%p7, %r111, %r596;
	mov.u32 	%r597, %r111;
	mov.u64 	%rd323, %rd198;
	@%p7 bra 	$L__BB11_117;
	setp.lt.s64 	%p8, %rd322, %rd198;
	selp.b32 	%r597, %r596, %r111, %p8;
	min.s64 	%rd323, %rd322, %rd198;
$L__BB11_117:
	setp.lt.s32 	%p9, %r597, %r112;
	mov.u32 	%r598, %r597;
	mov.u64 	%rd324, %rd323;
	@%p9 bra 	$L__BB11_120;
	setp.lt.s32 	%p10, %r112, %r597;
	mov.u32 	%r598, %r112;
	mov.u64 	%rd324, %rd202;
	@%p10 bra 	$L__BB11_120;
	setp.lt.s64 	%p11, %rd323, %rd202;
	selp.b32 	%r598, %r597, %r112, %p11;
	min.s64 	%rd324, %rd323, %rd202;
$L__BB11_120:
	setp.lt.s32 	%p12, %r598, %r113;
	mov.u32 	%r623, %r598;
	mov.u64 	%rd342, %rd324;
	@%p12 bra 	$L__BB11_123;
	setp.lt.s32 	%p13, %r113, %r598;
	mov.u32 	%r623, %r113;
	mov.u64 	%rd342, %rd206;
	@%p13 bra 	$L__BB11_123;
	setp.lt.s64 	%p14, %rd324, %rd206;
	selp.b32 	%r623, %r598, %r113, %p14;
	min.s64 	%rd342, %rd324, %rd206;
$L__BB11_123:
	setp.lt.u32 	%p15, %r215, 2560;
	mov.b32 	%r608, 1280;
	@%p15 bra 	$L__BB11_141;
	mov.b32 	%r608, 1280;
$L__BB11_125:
	mov.u32 	%r122, %r608;
	add.s32 	%r218, %r122, %r108;
	mul.wide.u32 	%rd229, %r218, 16;
	add.s64 	%rd210, %rd186, %rd229;
	// begin inline asm
	ld.global.nc.u64 %rd209, [%rd210];
	// end inline asm
	add.s64 	%rd212, %rd210, 8;
	// begin inline asm
	ld.global.nc.u64 %rd211, [%rd212];
	// end inline asm
	cvt.u32.u64 	%r124, %rd209;
	add.s64 	%rd214, %rd210, 4096;
	// begin inline asm
	ld.global.nc.u64 %rd213, [%rd214];
	// end inline asm
	add.s64 	%rd216, %rd210, 4104;
	// begin inline asm
	ld.global.nc.u64 %rd215, [%rd216];
	// end inline asm
	cvt.u32.u64 	%r125, %rd213;
	add.s64 	%rd218, %rd210, 8192;
	// begin inline asm
	ld.global.nc.u64 %rd217, [%rd218];
	// end inline asm
	add.s64 	%rd220, %rd210, 8200;
	// begin inline asm
	ld.global.nc.u64 %rd219, [%rd220];
	// end inline asm
	cvt.u32.u64 	%r126, %rd217;
	add.s64 	%rd222, %rd210, 12288;
	// begin inline asm
	ld.global.nc.u64 %rd221, [%rd222];
	// end inline asm
	add.s64 	%rd224, %rd210, 12296;
	// begin inline asm
	ld.global.nc.u64 %rd223, [%rd224];
	// end inline asm
	cvt.u32.u64 	%r127, %rd221;
	add.s64 	%rd226, %rd210, 16384;
	// begin inline asm
	ld.global.nc.u64 %rd225, [%rd226];
	// end inline asm
	add.s64 	%rd228, %rd210, 16392;
	// begin inline asm
	ld.global.nc.u64 %rd227, [%rd228];
	// end inline asm
	cvt.u32.u64 	%r128, %rd225;
	setp.lt.s32 	%p16, %r623, %r124;
	mov.u32 	%r602, %r623;
	mov.u64 	%rd327, %rd342;
	@%p16 bra 	$L__BB11_128;
	setp.lt.s32 	%p17, %r124, %r623;
	mov.u32 	%r602, %r124;
	mov.u64 	%rd327, %rd211;
	@%p17 bra 	$L__BB11_128;
	setp.lt.s64 	%p18, %rd342, %rd211;
	selp.b32 	%r602, %r623, %r124, %p18;
	min.s64 	%rd327, %rd342, %rd211;
$L__BB11_128:
	setp.lt.s32 	%p19, %r602, %r125;
	mov.u32 	%r603, %r602;
	mov.u64 	%rd328, %rd327;
	@%p19 bra 	$L__BB11_131;
	setp.lt.s32 	%p20, %r125, %r602;
	mov.u32 	%r603, %r125;
	mov.u64 	%rd328, %rd215;
	@%p20 bra 	$L__BB11_131;
	setp.lt.s64 	%p21, %rd327, %rd215;
	selp.b32 	%r603, %r602, %r125, %p21;
	min.s64 	%rd328, %rd327, %rd215;
$L__BB11_131:
	setp.lt.s32 	%p22, %r603, %r126;
	mov.u32 	%r604, %r603;
	mov.u64 	%rd329, %rd328;
	@%p22 bra 	$L__BB11_134;
	setp.lt.s32 	%p23, %r126, %r603;
	mov.u32 	%r604, %r126;
	mov.u64 	%rd329, %rd219;
	@%p23 bra 	$L__BB11_134;
	setp.lt.s64 	%p24, %rd328, %rd219;
	selp.b32 	%r604, %r603, %r126, %p24;
	min.s64 	%rd329, %rd328, %rd219;
$L__BB11_134:
	setp.lt.s32 	%p25, %r604, %r127;
	mov.u32 	%r605, %r604;
	mov.u64 	%rd330, %rd329;
	@%p25 bra 	$L__BB11_137;
	setp.lt.s32 	%p26, %r127, %r604;
	mov.u32 	%r605, %r127;
	mov.u64 	%rd330, %rd223;
	@%p26 bra 	$L__BB11_137;
	setp.lt.s64 	%p27, %rd329, %rd223;
	selp.b32 	%r605, %r604, %r127, %p27;
	min.s64 	%rd330, %rd329, %rd223;
$L__BB11_137:
	setp.lt.s32 	%p28, %r605, %r128;
	mov.u32 	%r623, %r605;
	mov.u64 	%rd342, %rd330;
	@%p28 bra 	$L__BB11_140;
	setp.lt.s32 	%p29, %r128, %r605;
	mov.u32 	%r623, %r128;
	mov.u64 	%rd342, %rd227;
	@%p29 bra 	$L__BB11_140;
	setp.lt.s64 	%p30, %rd330, %rd227;
	selp.b32 	%r623, %r605, %r128, %p30;
	min.s64 	%rd342, %rd330, %rd227;
$L__BB11_140:
	add.s32 	%r608, %r122, 1280;
	add.s32 	%r219, %r122, 2560;
	setp.le.s32 	%p31, %r219, %r215;
	@%p31 bra 	$L__BB11_125;
$L__BB11_141:
	setp.le.s32 	%p32, %r215, %r608;
	@%p32 bra 	$L__BB11_164;
	sub.s32 	%r142, %r215, %r608;
	setp.ge.s32 	%p33, %r108, %r142;
	@%p33 bra 	$L__BB11_164;
	not.b32 	%r221, %r108;
	add.s32 	%r222, %r215, %r221;
	sub.s32 	%r143, %r222, %r608;
	and.b32  	%r223, %r143, 768;
	setp.eq.s32 	%p34, %r223, 768;
	mov.u32 	%r614, %r108;
	@%p34 bra 	$L__BB11_149;
	add.s32 	%r610, %r108, %r608;
	shr.u32 	%r224, %r143, 8;
	add.s32 	%r225, %r224, 1;
	and.b32  	%r226, %r225, 3;
	neg.s32 	%r609, %r226;
	mov.u32 	%r614, %r108;
$L__BB11_145:
	.pragma "nounroll";
	mov.u64 	%rd127, %rd342;
	mov.u32 	%r149, %r623;
	mul.wide.u32 	%rd235, %r610, 16;
	add.s64 	%rd232, %rd186, %rd235;
	// begin inline asm
	ld.global.nc.u64 %rd231, [%rd232];
	// end inline asm
	add.s64 	%rd234, %rd232, 8;
	// begin inline asm
	ld.global.nc.u64 %rd233, [%rd234];
	// end inline asm
	cvt.u32.u64 	%r150, %rd231;
	setp.lt.s32 	%p35, %r149, %r150;
	@%p35 bra 	$L__BB11_148;
	setp.lt.s32 	%p36, %r150, %r149;
	mov.u32 	%r623, %r150;
	mov.u64 	%rd342, %rd233;
	@%p36 bra 	$L__BB11_148;
	setp.lt.s64 	%p37, %rd127, %rd233;
	selp.b32 	%r623, %r149, %r150, %p37;
	min.s64 	%rd342, %rd127, %rd233;
$L__BB11_148:
	add.s32 	%r614, %r614, 256;
	add.s32 	%r610, %r610, 256;
	add.s32 	%r609, %r609, 1;
	setp.ne.s32 	%p38, %r609, 0;
	@%p38 bra 	$L__BB11_145;
$L__BB11_149:
	setp.lt.u32 	%p39, %r143, 768;
	@%p39 bra 	$L__BB11_164;
	cvt.u64.u32 	%rd236, %r614;
	cvt.u64.u32 	%rd237, %r608;
	add.s64 	%rd238, %rd236, %rd237;
	shl.b64 	%rd239, %rd238, 4;
	add.s64 	%rd240, %rd239, %rd186;
	add.s64 	%rd337, %rd240, 12296;
	add.s32 	%r617, %r614, %r608;
$L__BB11_151:
	mul.wide.u32 	%rd245, %r617, 16;
	add.s64 	%rd242, %rd186, %rd245;
	// begin inline asm
	ld.global.nc.u64 %rd241, [%rd242];
	// end inline asm
	add.s64 	%rd244, %rd242, 8;
	// begin inline asm
	ld.global.nc.u64 %rd243, [%rd244];
	// end inline asm
	cvt.u32.u64 	%r163, %rd241;
	setp.lt.s32 	%p40, %r623, %r163;
	mov.u32 	%r620, %r623;
	mov.u64 	%rd339, %rd342;
	@%p40 bra 	$L__BB11_154;
	setp.lt.s32 	%p41, %r163, %r623;
	mov.u32 	%r620, %r163;
	mov.u64 	%rd339, %rd243;
	@%p41 bra 	$L__BB11_154;
	setp.lt.s64 	%p42, %rd342, %rd243;
	selp.b32 	%r620, %r623, %r163, %p42;
	min.s64 	%rd339, %rd342, %rd243;
$L__BB11_154:
	add.s64 	%rd247, %rd337, -8200;
	// begin inline asm
	ld.global.nc.u64 %rd246, [%rd247];
	// end inline asm
	add.s64 	%rd249, %rd337, -8192;
	// begin inline asm
	ld.global.nc.u64 %rd248, [%rd249];
	// end inline asm
	cvt.u32.u64 	%r166, %rd246;
	setp.lt.s32 	%p43, %r620, %r166;
	mov.u32 	%r621, %r620;
	mov.u64 	%rd340, %rd339;
	@%p43 bra 	$L__BB11_157;
	setp.lt.s32 	%p44, %r166, %r620;
	mov.u32 	%r621, %r166;
	mov.u64 	%rd340, %rd248;
	@%p44 bra 	$L__BB11_157;
	setp.lt.s64 	%p45, %rd339, %rd248;
	selp.b32 	%r621, %r620, %r166, %p45;
	min.s64 	%rd340, %rd339, %rd248;
$L__BB11_157:
	add.s64 	%rd251, %rd337, -4104;
	// begin inline asm
	ld.global.nc.u64 %rd250, [%rd251];
	// end inline asm
	add.s64 	%rd253, %rd337, -4096;
	// begin inline asm
	ld.global.nc.u64 %rd252, [%rd253];
	// end inline asm
	cvt.u32.u64 	%r169, %rd250;
	setp.lt.s32 	%p46, %r621, %r169;
	mov.u32 	%r622, %r621;
	mov.u64 	%rd341, %rd340;
	@%p46 bra 	$L__BB11_160;
	setp.lt.s32 	%p47, %r169, %r621;
	mov.u32 	%r622, %r169;
	mov.u64 	%rd341, %rd252;
	@%p47 bra 	$L__BB11_160;
	setp.lt.s64 	%p48, %rd340, %rd252;
	selp.b32 	%r622, %r621, %r169, %p48;
	min.s64 	%rd341, %rd340, %rd252;
$L__BB11_160:
	add.s64 	%rd255, %rd337, -8;
	// begin inline asm
	ld.global.nc.u64 %rd254, [%rd255];
	// end inline asm
	// begin inline asm
	ld.global.nc.u64 %rd256, [%rd337];
	// end inline asm
	cvt.u32.u64 	%r172, %rd254;
	setp.lt.s32 	%p49, %r622, %r172;
	mov.u32 	%r623, %r622;
	mov.u64 	%rd342, %rd341;
	@%p49 bra 	$L__BB11_163;
	setp.lt.s32 	%p50, %r172, %r622;
	mov.u32 	%r623, %r172;
	mov.u64 	%rd342, %rd256;
	@%p50 bra 	$L__BB11_163;
	setp.lt.s64 	%p51, %rd341, %rd256;
	selp.b32 	%r623, %r622, %r172, %p51;
	min.s64 	%rd342, %rd341, %rd256;
$L__BB11_163:
	add.s32 	%r614, %r614, 1024;
	add.s64 	%rd337, %rd337, 16384;
	add.s32 	%r617, %r617, 1024;
	setp.lt.s32 	%p52, %r614, %r142;
	@%p52 bra 	$L__BB11_151;
$L__BB11_164:
	// begin inline asm
	mov.u32 %r227, %laneid;
	// end inline asm
	mov.b32 	%r245, 1;
	mov.b32 	%r246, 31;
	mov.b32 	%r247, -1;
	// begin inline asm
	shfl.sync.down.b32 %r228, %r623, %r245, %r246, %r247;
	// end inline asm
	// begin inline asm
	shfl.sync.down.b32 %r233, %r234, %r245, %r246, %r247;
	// end inline asm
	mov.b64 	{%r239, %r244}, %rd342;
	// begin inline asm
	shfl.sync.down.b32 %r238, %r239, %r245, %r246, %r247;
	// end inline asm
	// begin inline asm
	shfl.sync.down.b32 %r243, %r244, %r245, %r246, %r247;
	// end inline asm
	mov.b64 	%rd150, {%r238, %r243};
	setp.gt.s32 	%p53, %r227, 30;
	setp.lt.s32 	%p54, %r623, %r228;
	or.pred  	%p55, %p53, %p54;
	mov.u32 	%r625, %r623;
	mov.u64 	%rd344, %rd342;
	@%p55 bra 	$L__BB11_167;
	setp.lt.s32 	%p56, %r228, %r623;
	mov.u32 	%r625, %r228;
	mov.u64 	%rd344, %rd150;
	@%p56 bra 	$L__BB11_167;
	setp.lt.s64 	%p57, %rd342, %rd150;
	selp.b32 	%r625, %r623, %r228, %p57;
	min.s64 	%rd344, %rd342, %rd150;
$L__BB11_167:
	mov.b32 	%r265, 2;
	mov.b32 	%r266, 31;
	mov.b32 	%r267, -1;
	// begin inline asm
	shfl.sync.down.b32 %r248, %r625, %r265, %r266, %r267;
	// end inline asm
	// begin inline asm
	shfl.sync.down.b32 %r253, %r254, %r265, %r266, %r267;
	// end inline asm
	mov.b64 	{%r259, %r264}, %rd344;
	// begin inline asm
	shfl.sync.down.b32 %r258, %r259, %r265, %r266, %r267;
	// end inline asm
	// begin inline asm
	shfl.sync.down.b32 %r263, %r264, %r265, %r266, %r267;
	// end inline asm
	mov.b64 	%rd153, {%r258, %r263};
	setp.gt.s32 	%p58, %r227, 29;
	setp.lt.s32 	%p59, %r625, %r248;
	or.pred  	%p60, %p58, %p59;
	mov.u32 	%r626, %r625;
	mov.u64 	%rd345, %rd344;
	@%p60 bra 	$L__BB11_170;
	setp.lt.s32 	%p61, %r248, %r625;
	mov.u32 	%r626, %r248;
	mov.u64 	%rd345, %rd153;
	@%p61 bra 	$L__BB11_170;
	setp.lt.s64 	%p62, %rd344, %rd153;
	selp.b32 	%r626, %r625, %r248, %p62;
	min.s64 	%rd345, %rd344, %rd153;
$L__BB11_170:
	mov.b32 	%r285, 4;
	mov.b32 	%r286, 31;
	mov.b32 	%r287, -1;
	// begin inline asm
	shfl.sync.down.b32 %r268, %r626, %r285, %r286, %r287;
	// end inline asm
	// begin inline asm
	shfl.sync.down.b32 %r273, %r274, %r285, %r286, %r287;
	// end inline asm
	mov.b64 	{%r279, %r284}, %rd345;
	// begin inline asm
	shfl.sync.down.b32 %r278, %r279, %r285, %r286, %r287;
	// end inline asm
	// begin inline asm
	shfl.sync.down.b32 %r283, %r284, %r285, %r286, %r287;
	// end inline asm
	mov.b64 	%rd156, {%r278, %r283};
	setp.gt.s32 	%p63, %r227, 27;
	setp.lt.s32 	%p64, %r626, %r268;
	or.pred  	%p65, %p63, %p64;
	mov.u32 	%r627, %r626;
	mov.u64 	%rd346, %rd345;
	@%p65 bra 	$L__BB11_173;
	setp.lt.s32 	%p66, %r268, %r626;
	mov.u32 	%r627, %r268;
	mov.u64 	%rd346, %rd156;
	@%p66 bra 	$L__BB11_173;
	setp.lt.s64 	%p67, %rd345, %rd156;
	selp.b32 	%r627, %r626, %r268, %p67;
	min.s64 	%rd346, %rd345, %rd156;
$L__BB11_173:
	mov.b32 	%r305, 8;
	mov.b32 	%r306, 31;
	mov.b32 	%r307, -1;
	// begin inline asm
	shfl.sync.down.b32 %r288, %r627, %r305, %r306, %r307;
	// end inline asm
	// begin inline asm
	shfl.sync.down.b32 %r293, %r294, %r305, %r306, %r307;
	// end inline asm
	mov.b64 	{%r299, %r304}, %rd346;
	// begin inline asm
	shfl.sync.down.b32 %r298, %r299, %r305, %r306, %r307;
	// end inline asm
	// begin inline asm
	shfl.sync.down.b32 %r303, %r304, %r305, %r306, %r307;
	// end inline asm
	mov.b64 	%rd159, {%r298, %r303};
	setp.gt.s32 	%p68, %r227, 23;
	setp.lt.s32 	%p69, %r627, %r288;
	or.pred  	%p70, %p68, %p69;
	mov.u32 	%r628, %r627;
	mov.u64 	%rd347, %rd346;
	@%p70 bra 	$L__BB11_176;
	setp.lt.s32 	%p71, %r288, %r627;
	mov.u32 	%r628, %r288;
	mov.u64 	%rd347, %rd159;
	@%p71 bra 	$L__BB11_176;
	setp.lt.s64 	%p72, %rd346, %rd159;
	selp.b32 	%r628, %r627, %r288, %p72;
	min.s64 	%rd347, %rd346, %rd159;
$L__BB11_176:
	mov.b32 	%r325, 16;
	mov.b32 	%r326, 31;
	mov.b32 	%r327, -1;
	// begin inline asm
	shfl.sync.down.b32 %r308, %r628, %r325, %r326, %r327;
	// end inline asm
	// begin inline asm
	shfl.sync.down.b32 %r313, %r314, %r325, %r326, %r327;
	// end inline asm
	mov.b64 	{%r319, %r324}, %rd347;
	// begin inline asm
	shfl.sync.down.b32 %r318, %r319, %r325, %r326, %r327;
	// end inline asm
	// begin inline asm
	shfl.sync.down.b32 %r323, %r324, %r325, %r326, %r327;
	// end inline asm
	mov.b64 	%rd162, {%r318, %r323};
	setp.gt.s32 	%p73, %r227, 15;
	setp.lt.s32 	%p74, %r628, %r308;
	or.pred  	%p75, %p73, %p74;
	mov.u32 	%r636, %r628;
	mov.u64 	%rd355, %rd347;
	@%p75 bra 	$L__BB11_179;
	setp.lt.s32 	%p76, %r308, %r628;
	mov.u32 	%r636, %r308;
	mov.u64 	%rd355, %rd162;
	@%p76 bra 	$L__BB11_179;
	setp.lt.s64 	%p77, %rd347, %rd162;
	selp.b32 	%r636, %r628, %r308, %p77;
	min.s64 	%rd355, %rd347, %rd162;
$L__BB11_179:
	setp.ne.s32 	%p78, %r227, 0;
	@%p78 bra 	$L__BB11_181;
	shr.u32 	%r328, %r108, 1;
	and.b32  	%r329, %r328, 496;
	mov.u32 	%r330, _ZN6thrust24THRUST_300001_SM_1000_NS8cuda_cub4core6detail5shmemE;
	add.s32 	%r331, %r330, %r329;
	st.shared.u32 	[%r331+8], %r636;
	st.shared.u64 	[%r331+16], %rd355;
$L__BB11_181:
	bar.sync 	0;
	setp.ne.s32 	%p79, %r108, 0;
	@%p79 bra 	$L__BB11_203;
	ld.shared.u32 	%r194, [_ZN6thrust24THRUST_300001_SM_1000_NS8cuda_cub4core6detail5shmemE+24];
	ld.shared.u64 	%rd165, [_ZN6thrust24THRUST_300001_SM_1000_NS8cuda_cub4core6detail5shmemE+32];
	setp.lt.s32 	%p80, %r636, %r194;
	mov.u32 	%r630, %r636;
	mov.u64 	%rd349, %rd355;
	@%p80 bra 	$L__BB11_185;
	setp.lt.s32 	%p81, %r194, %r636;
	mov.u32 	%r630, %r194;
	mov.u64 	%rd349, %rd165;
	@%p81 bra 	$L__BB11_185;
	setp.lt.s64 	%p82, %rd355, %rd165;
	selp.b32 	%r630, %r636, %r194, %p82;
	min.s64 	%rd349, %rd355, %rd165;
$L__BB11_185:
	ld.shared.u32 	%r197, [_ZN6thrust24THRUST_300001_SM_1000_NS8cuda_cub4core6detail5shmemE+40];
	ld.shared.u64 	%rd168, [_ZN6thrust24THRUST_300001_SM_1000_NS8cuda_cub4core6detail5shmemE+48];
	setp.lt.s32 	%p83, %r630, %r197;
	mov.u32 	%r631, %r630;
	mov.u64 	%rd350, %rd349;
	@%p83 bra 	$L__BB11_188;
	setp.lt.s32 	%p84, %r197, %r630;
	mov.u32 	%r631, %r197;
	mov.u64 	%rd350, %rd168;
	@%p84 bra 	$L__BB11_188;
	setp.lt.s64 	%p85, %rd349, %rd168;
	selp.b32 	%r631, %r630, %r197, %p85;
	min.s64 	%rd350, %rd349, %rd168;
$L__BB11_188:
	ld.shared.u32 	%r200, [_ZN6thrust24THRUST_300001_SM_1000_NS8cuda_cub4core6detail5shmemE+56];
	ld.shared.u64 	%rd171, [_ZN6thrust24THRUST_300001_SM_1000_NS8cuda_cub4core6detail5shmemE+64];
	setp.lt.s32 	%p86, %r631, %r200;
	mov.u32 	%r632, %r631;
	mov.u64 	%rd351, %rd350;
	@%p86 bra 	$L__BB11_191;
	setp.lt.s32 	%p87, %r200, %r631;
	mov.u32 	%r632, %r200;
	mov.u64 	%rd351, %rd171;
	@%p87 bra 	$L__BB11_191;
	setp.lt.s64 	%p88, %rd350, %rd171;
	selp.b32 	%r632, %r631, %r200, %p88;
	min.s64 	%rd351, %rd350, %rd171;
$L__BB11_191:
	ld.shared.u32 	%r203, [_ZN6thrust24THRUST_300001_SM_1000_NS8cuda_cub4core6detail5shmemE+72];
	ld.shared.u64 	%rd174, [_ZN6thrust24THRUST_300001_SM_1000_NS8cuda_cub4core6detail5shmemE+80];
	setp.lt.s32 	%p89, %r632, %r203;
	mov.u32 	%r633, %r632;
	mov.u64 	%rd352, %rd351;
	@%p89 bra 	$L__BB11_194;
	setp.lt.s32 	%p90, %r203, %r632;
	mov.u32 	%r633, %r203;
	mov.u64 	%rd352, %rd174;
	@%p90 bra 	$L__BB11_194;
	setp.lt.s64 	%p91, %rd351, %rd174;
	selp.b32 	%r633, %r632, %r203, %p91;
	min.s64 	%rd352, %rd351, %rd174;
$L__BB11_194:
	ld.shared.u32 	%r206, [_ZN6thrust24THRUST_300001_SM_1000_NS8cuda_cub4core6detail5shmemE+88];
	ld.shared.u64 	%rd177, [_ZN6thrust24THRUST_300001_SM_1000_NS8cuda_cub4core6detail5shmemE+96];
	setp.lt.s32 	%p92, %r633, %r206;
	mov.u32 	%r634, %r633;
	mov.u64 	%rd353, %rd352;
	@%p92 bra 	$L__BB11_197;
	setp.lt.s32 	%p93, %r206, %r633;
	mov.u32 	%r634, %r206;
	mov.u64 	%rd353, %rd177;
	@%p93 bra 	$L__BB11_197;
	setp.lt.s64 	%p94, %rd352, %rd177;
	selp.b32 	%r634, %r633, %r206, %p94;
	min.s64 	%rd353, %rd352, %rd177;
$L__BB11_197:
	ld.shared.u32 	%r209, [_ZN6thrust24THRUST_300001_SM_1000_NS8cuda_cub4core6detail5shmemE+104];
	ld.shared.u64 	%rd180, [_ZN6thrust24THRUST_300001_SM_1000_NS8cuda_cub4core6detail5shmemE+112];
	setp.lt.s32 	%p95, %r634, %r209;
	mov.u32 	%r635, %r634;
	mov.u64 	%rd354, %rd353;
	@%p95 bra 	$L__BB11_200;
	setp.lt.s32 	%p96, %r209, %r634;
	mov.u32 	%r635, %r209;
	mov.u64 	%rd354, %rd180;
	@%p96 bra 	$L__BB11_200;
	setp.lt.s64 	%p97, %rd353, %rd180;
	selp.b32 	%r635, %r634, %r209, %p97;
	min.s64 	%rd354, %rd353, %rd180;
$L__BB11_200:
	ld.shared.u32 	%r212, [_ZN6thrust24THRUST_300001_SM_1000_NS8cuda_cub4core6detail5shmemE+120];
	ld.shared.u64 	%rd183, [_ZN6thrust24THRUST_300001_SM_1000_NS8cuda_cub4core6detail5shmemE+128];
	setp.lt.s32 	%p98, %r635, %r212;
	mov.u32 	%r636, %r635;
	mov.u64 	%rd355, %rd354;
	@%p98 bra 	$L__BB11_203;
	setp.lt.s32 	%p99, %r212, %r635;
	mov.u32 	%r636, %r212;
	mov.u64 	%rd355, %rd183;
	@%p99 bra 	$L__BB11_203;
	setp.lt.s64 	%p100, %rd354, %rd183;
	selp.b32 	%r636, %r635, %r212, %p100;
	min.s64 	%rd355, %rd354, %rd183;
$L__BB11_203:
	mov.u32 	%r557, %tid.x;
	setp.ne.s32 	%p227, %r557, 0;
	@%p227 bra 	$L__BB11_205;
	cvta.to.global.u64 	%rd287, %rd187;
	st.global.u32 	[%rd287], %r636;
	st.global.u64 	[%rd287+8], %rd355;
$L__BB11_205:
	ret;

}
	// .globl	_ZN6thrust24THRUST_300001_SM_1000_NS8cuda_cub4core6detail13_kernel_agentINS1_8__reduce11ReduceAgentINS0_12zip_iteratorIN4cuda3std3__45tupleIJNS0_6detail15normal_iteratorINS0_10device_ptrIiEEEENS0_17counting_iteratorIlNS0_11use_defaultESI_SI_EEEEEEEPNSB_IJilEEESM_lNS1_9__extrema9arg_min_fIilNSA_4lessIiEEEEEEJSL_SN_lSS_EEEvDpT0_
.visible .entry _ZN6thrust24THRUST_300001_SM_1000_NS8cuda_cub4core6detail13_kernel_agentINS1_8__reduce11ReduceAgentINS0_12zip_iteratorIN4cuda3std3__45tupleIJNS0_6detail15normal_iteratorINS0_10device_ptrIiEEEENS0_17counting_iteratorIlNS0_11use_defaultESI_SI_EEEEEEEPNSB_IJilEEESM_lNS1_9__extrema9arg_min_fIilNSA_4lessIiEEEEEEJSL_SN_lSS_EEEvDpT0_(
	.param .align 8 .b8 _ZN6thrust24THRUST_300001_SM_1000_NS8cuda_cub4core6detail13_kernel_agentINS1_8__reduce11ReduceAgentINS0_12zip_iteratorIN4cuda3std3__45tupleIJNS0_6detail15normal_iteratorINS0_10device_ptrIiEEEENS0_17counting_iteratorIlNS0_11use_defaultESI_SI_EEEEEEEPNSB_IJilEEESM_lNS1_9__extrema9arg_min_fIilNSA_4lessIiEEEEEEJSL_SN_lSS_EEEvDpT0__param_0[16],
	.param .u64 .ptr .align 1 _ZN6thrust24THRUST_300001_SM_1000_NS8cuda_cub4core6detail13_kernel_agentINS1_8__reduce11ReduceAgentINS0_12zip_iteratorIN4cuda3std3__45tupleIJNS0_6detail15normal_iteratorINS0_10device_ptrIiEEEENS0_17counting_iteratorIlNS0_11use_defaultESI_SI_EEEEEEEPNSB_IJilEEESM_lNS1_9__extrema9arg_min_fIilNSA_4lessIiEEEEEEJSL_SN_lSS_EEEvDpT0__param_1,
	.param .u64 _ZN6thrust24THRUST_300001_SM_1000_NS8cuda_cub4core6detail13_kernel_agentINS1_8__reduce11ReduceAgentINS0_12zip_iteratorIN4cuda3std3__45tupleIJNS0_6detail15normal_iteratorINS0_10device_ptrIiEEEENS0_17counting_iteratorIlNS0_11use_defaultESI_SI_EEEEEEEPNSB_IJilEEESM_lNS1_9__extrema9arg_min_fIilNSA_4lessIiEEEEEEJSL_SN_lSS_EEEvDpT0__param_2,
	.param .align 1 .b8 _ZN6thrust24THRUST_300001_SM_1000_NS8cuda_cub4core6detail13_kernel_agentINS1_8__reduce11ReduceAgentINS0_12zip_iteratorIN4cuda3std3__45tupleIJNS0_6detail15normal_iteratorINS0_10device_ptrIiEEEENS0_17counting_iteratorIlNS0_11use_defaultESI_SI_EEEEEEEPNSB_IJilEEESM_lNS1_9__extrema9arg_min_fIilNSA_4lessIiEEEEEEJSL_SN_lSS_EEEvDpT0__param_3[1]
)
.maxntid 256
{
	.reg .pred 	%p<222>;
	.reg .b32 	%r<632>;
	.reg .b64 	%rd<307>;

	ld.param.u64 	%rd193, [_ZN6thrust24THRUST_300001_SM_1000_NS8cuda_cub4core6detail13_kernel_agentINS1_8__reduce11ReduceAgentINS0_12zip_iteratorIN4cuda3std3__45tupleIJNS0_6detail15normal_iteratorINS0_10device_ptrIiEEEENS0_17counting_iteratorIlNS0_11use_defaultESI_SI_EEEEEEEPNSB_IJilEEESM_lNS1_9__extrema9arg_min_fIilNSA_4lessIiEEEEEEJSL_SN_lSS_EEEvDpT0__param_0+8];
	ld.param.u64 	%rd192, [_ZN6thrust24THRUST_300001_SM_1000_NS8cuda_cub4core6detail13_kernel_agentINS1_8__reduce11ReduceAgentINS0_12zip_iteratorIN4cuda3std3__45tupleIJNS0_6detail15normal_iteratorINS0_10device_ptrIiEEEENS0_17counting_iteratorIlNS0_11use_defaultESI_SI_EEEEEEEPNSB_IJilEEESM_lNS1_9__extrema9arg_min_fIilNSA_4lessIiEEEEEEJSL_SN_lSS_EEEvDpT0__param_0];
	ld.param.u64 	%rd195, [_ZN6thrust24THRUST_300001_SM_1000_NS8cuda_cub4core6detail13_kernel_agentINS1_8__reduce11ReduceAgentINS0_12zip_iteratorIN4cuda3std3__45tupleIJNS0_6detail15normal_iteratorINS0_10device_ptrIiEEEENS0_17counting_iteratorIlNS0_11use_defaultESI_SI_EEEEEEEPNSB_IJilEEESM_lNS1_9__extrema9arg_min_fIilNSA_4lessIiEEEEEEJSL_SN_lSS_EEEvDpT0__param_2];
	setp.eq.s64 	%p1, %rd195, 0;
	@%p1 bra 	$L__BB12_197;
	cvta.to.global.u64 	%rd1, %rd192;
	setp.gt.s64 	%p2, %rd195, 1279;
	@%p2 bra 	$L__BB12_112;
	cvt.u32.u64 	%r1, %rd195;
	mov.u32 	%r2, %tid.x;
	setp.ge.s32 	%p95, %r2, %r1;
	mov.b32 	%r574, 0;
	mov.b64 	%rd249, 0;
	mov.u32 	%r566, %r2;
	@%p95 bra 	$L__BB12_4;
	cvt.u64.u32 	%rd225, %r2;
	mul.wide.u32 	%rd226, %r2, 4;
	add.s64 	%rd227, %rd1, %rd226;
	add.s64 	%rd249, %rd193, %rd225;
	ld.global.u32 	%r574, [%rd227];
	add.s32 	%r566, %r2, 256;
$L__BB12_4:
	setp.ge.s32 	%p96, %r566, %r1;
	@%p96 bra 	$L__BB12_26;
	not.b32 	%r332, %r566;
	add.s32 	%r7, %r332, %r1;
	and.b32  	%r333, %r7, 768;
	setp.eq.s32 	%p97, %r333, 768;
	@%p97 bra 	$L__BB12_11;
	cvt.u64.u32 	%rd229, %r566;
	add.s64 	%rd240, %rd193, %rd229;
	mul.wide.u32 	%rd230, %r566, 4;
	add.s64 	%rd239, %rd1, %rd230;
	shr.u32 	%r334, %r7, 8;
	add.s32 	%r335, %r334, 1;
	and.b32  	%r336, %r335, 3;
	neg.s32 	%r562, %r336;
$L__BB12_7:
	.pragma "nounroll";
	mov.u64 	%rd9, %rd249;
	mov.u32 	%r11, %r574;
	ld.global.u32 	%r12, [%rd239];
	setp.lt.s32 	%p98, %r11, %r12;
	@%p98 bra 	$L__BB12_10;
	setp.lt.s32 	%p99, %r12, %r11;
	mov.u64 	%rd249, %rd240;
	mov.u32 	%r574, %r12;
	@%p99 bra 	$L__BB12_10;
	setp.lt.s64 	%p100, %rd9, %rd240;
	min.s64 	%rd249, %rd9, %rd240;
	selp.b32 	%r574, %r11, %r12, %p100;
$L__BB12_10:
	add.s32 	%r566, %r566, 256;
	add.s64 	%rd240, %rd240, 256;
	add.s64 	%rd239, %rd239, 1024;
	add.s32 	%r562, %r562, 1;
	setp.ne.s32 	%p101, %r562, 0;
	@%p101 bra 	$L__BB12_7;
$L__BB12_11:
	setp.lt.u32 	%p102, %r7, 768;
	@%p102 bra 	$L__BB12_26;
	add.s32 	%r569, %r566, 512;
$L__BB12_13:
	mov.u32 	%r21, %r569;
	add.s32 	%r337, %r21, -512;
	cvt.s64.s32 	%rd231, %r337;
	mul.wide.s32 	%rd232, %r337, 4;
	add.s64 	%rd17, %rd1, %rd232;
	add.s64 	%rd18, %rd193, %rd231;
	ld.global.u32 	%r23, [%rd17];
	setp.lt.s32 	%p103, %r574, %r23;
	mov.u64 	%rd246, %rd249;
	mov.u32 	%r571, %r574;
	@%p103 bra 	$L__BB12_16;
	setp.lt.s32 	%p104, %r23, %r574;
	mov.u64 	%rd246, %rd18;
	mov.u32 	%r571, %r23;
	@%p104 bra 	$L__BB12_16;
	setp.lt.s64 	%p105, %rd249, %rd18;
	min.s64 	%rd246, %rd249, %rd18;
	selp.b32 	%r571, %r574, %r23, %p105;
$L__BB12_16:
	add.s32 	%r338, %r21, -256;
	cvt.s64.s32 	%rd233, %r338;
	add.s64 	%rd21, %rd193, %rd233;
	ld.global.u32 	%r26, [%rd17+1024];
	setp.lt.s32 	%p106, %r571, %r26;
	mov.u64 	%rd247, %rd246;
	mov.u32 	%r572, %r571;
	@%p106 bra 	$L__BB12_19;
	setp.lt.s32 	%p107, %r26, %r571;
	mov.u64 	%rd247, %rd21;
	mov.u32 	%r572, %r26;
	@%p107 bra 	$L__BB12_19;
	setp.lt.s64 	%p108, %rd246, %rd21;
	min.s64 	%rd247, %rd246, %rd21;
	selp.b32 	%r572, %r571, %r26, %p108;
$L__BB12_19:
	cvt.s64.s32 	%rd234, %r21;
	add.s64 	%rd24, %rd193, %rd234;
	ld.global.u32 	%r29, [%rd17+2048];
	setp.lt.s32 	%p109, %r572, %r29;
	mov.u64 	%rd248, %rd247;
	mov.u32 	%r573, %r572;
	@%p109 bra 	$L__BB12_22;
	setp.lt.s32 	%p110, %r29, %r572;
	mov.u64 	%rd248, %rd24;
	mov.u32 	%r573, %r29;
	@%p110 bra 	$L__BB12_22;
	setp.lt.s64 	%p111, %rd247, %rd24;
	min.s64 	%rd248, %rd247, %rd24;
	selp.b32 	%r573, %r572, %r29, %p111;
$L__BB12_22:
	add.s32 	%r339, %r21, 256;
	cvt.s64.s32 	%rd235, %r339;
	add.s64 	%rd27, %rd193, %rd235;
	ld.global.u32 	%r32, [%rd17+3072];
	setp.lt.s32 	%p112, %r573, %r32;
	mov.u64 	%rd249, %rd248;
	mov.u32 	%r574, %r573;
	@%p112 bra 	$L__BB12_25;
	setp.lt.s32 	%p113, %r32, %r573;
	mov.u64 	%rd249, %rd27;
	mov.u32 	%r574, %r32;
	@%p113 bra 	$L__BB12_25;
	setp.lt.s64 	%p114, %rd248, %rd27;
	min.s64 	%rd249, %rd248, %rd27;
	selp.b32 	%r574, %r573, %r32, %p114;
$L__BB12_25:
	add.s32 	%r569, %r21, 1024;
	add.s32 	%r340, %r21, 512;
	setp.lt.s32 	%p115, %r340, %r1;
	@%p115 bra 	$L__BB12_13;
$L__BB12_26:
	setp.lt.s32 	%p116, %r1, 256;
	@%p116 bra 	$L__BB12_66;
	// begin inline asm
	mov.u32 %r454, %laneid;
	// end inline asm
	mov.b32 	%r472, 1;
	mov.b32 	%r473, 31;
	mov.b32 	%r474, -1;
	// begin inline asm
	shfl.sync.down.b32 %r455, %r574, %r472, %r473, %r474;
	// end inline asm
	// begin inline asm
	shfl.sync.down.b32 %r460, %r461, %r472, %r473, %r474;
	// end inline asm
	mov.b64 	{%r466, %r471}, %rd249;
	// begin inline asm
	shfl.sync.down.b32 %r465, %r466, %r472, %r473, %r474;
	// end inline asm
	// begin inline asm
	shfl.sync.down.b32 %r470, %r471, %r472, %r473, %r474;
	// end inline asm
	mov.b64 	%rd31, {%r465, %r470};
	setp.gt.s32 	%p173, %r454, 30;
	setp.lt.s32 	%p174, %r574, %r455;
	or.pred  	%p175, %p173, %p174;
	mov.u64 	%rd251, %rd249;
	mov.u32 	%r576, %r574;
	@%p175 bra 	$L__BB12_30;
	setp.lt.s32 	%p176, %r455, %r574;
	mov.u64 	%rd251, %rd31;
	mov.u32 	%r576, %r455;
	@%p176 bra 	$L__BB12_30;
	setp.lt.s64 	%p177, %rd249, %rd31;
	min.s64 	%rd251, %rd249, %rd31;
	selp.b32 	%r576, %r574, %r455, %p177;
$L__BB12_30:
	mov.b32 	%r492, 2;
	mov.b32 	%r493, 31;
	mov.b32 	%r494, -1;
	// begin inline asm
	shfl.sync.down.b32 %r475, %r576, %r492, %r493, %r494;
	// end inline asm
	// begin inline asm
	shfl.sync.down.b32 %r480, %r481, %r492, %r493, %r494;
	// end inline asm
	mov.b64 	{%r486, %r491}, %rd251;
	// begin inline asm
	shfl.sync.down.b32 %r485, %r486, %r492, %r493, %r494;
	// end inline asm
	// begin inline asm
	shfl.sync.down.b32 %r490, %r491, %r492, %r493, %r494;
	// end inline asm
	mov.b64 	%rd34, {%r485, %r490};
	setp.gt.s32 	%p178, %r454, 29;
	setp.lt.s32 	%p179, %r576, %r475;
	or.pred  	%p180, %p178, %p179;
	mov.u64 	%rd252, %rd251;
	mov.u32 	%r577, %r576;
	@%p180 bra 	$L__BB12_33;
	setp.lt.s32 	%p181, %r475, %r576;
	mov.u64 	%rd252, %rd34;
	mov.u32 	%r577, %r475;
	@%p181 bra 	$L__BB12_33;
	setp.lt.s64 	%p182, %rd251, %rd34;
	min.s64 	%rd252, %rd251, %rd34;
	selp.b32 	%r577, %r576, %r475, %p182;
$L__BB12_33:
	mov.b32 	%r512, 4;
	mov.b32 	%r513, 31;
	mov.b32 	%r514, -1;
	// begin inline asm
	shfl.sync.down.b32 %r495, %r577, %r512, %r513, %r514;
	// end inline asm
	// begin inline asm
	shfl.sync.down.b32 %r500, %r501, %r512, %r513, %r514;
	// end inline asm
	mov.b64 	{%r506, %r511}, %rd252;
	// begin inline asm
	shfl.sync.down.b32 %r505, %r506, %r512, %r513, %r514;
	// end inline asm
	// begin inline asm
	shfl.sync.down.b32 %r510, %r511, %r512, %r513, %r514;
	// end inline asm
	mov.b64 	%rd37, {%r505, %r510};
	setp.gt.s32 	%p183, %r454, 27;
	setp.lt.s32 	%p184, %r577, %r495;
	or.pred  	%p185, %p183, %p184;
	mov.u64 	%rd253, %rd252;
	mov.u32 	%r578, %r577;
	@%p185 bra 	$L__BB12_36;
	setp.lt.s32 	%p186, %r495, %r577;
	mov.u64 	%rd253, %rd37;
	mov.u32 	%r578, %r495;
	@%p186 bra 	$L__BB12_36;
	setp.lt.s64 	%p187, %rd252, %rd37;
	min.s64 	%rd253, %rd252, %rd37;
	selp.b32 	%r578, %r577, %r495, %p187;
$L__BB12_36:
	mov.b32 	%r532, 8;
	mov.b32 	%r533, 31;
	mov.b32 	%r534, -1;
	// begin inline asm
	shfl.sync.down.b32 %r515, %r578, %r532, %r533, %r534;
	// end inline asm
	// begin inline asm
	shfl.sync.down.b32 %r520, %r521, %r532, %r533, %r534;
	// end inline asm
	mov.b64 	{%r526, %r531}, %rd253;
	// begin inline asm
	shfl.sync.down.b32 %r525, %r526, %r532, %r533, %r534;
	// end inline asm
	// begin inline asm
	shfl.sync.down.b32 %r530, %r531, %r532, %r533, %r534;
	// end inline asm
	mov.b64 	%rd40, {%r525, %r530};
	setp.gt.s32 	%p188, %r454, 23;
	setp.lt.s32 	%p189, %r578, %r515;
	or.pred  	%p190, %p188, %p189;
	mov.u64 	%rd254, %rd253;
	mov.u32 	%r579, %r578;
	@%p190 bra 	$L__BB12_39;
	setp.lt.s32 	%p191, %r515, %r578;
	mov.u64 	%rd254, %rd40;
	mov.u32 	%r579, %r515;
	@%p191 bra 	$L__BB12_39;
	setp.lt.s64 	%p192, %rd253, %rd40;
	min.s64 	%rd254, %rd253, %rd40;
	selp.b32 	%r579, %r578, %r515, %p192;
$L__BB12_39:
	mov.b32 	%r552, 16;
	mov.b32 	%r553, 31;
	mov.b32 	%r554, -1;
	// begin inline asm
	shfl.sync.down.b32 %r535, %r579, %r552, %r553, %r554;
	// end inline asm
	// begin inline asm
	shfl.sync.down.b32 %r540, %r541, %r552, %r553, %r554;
	// end inline asm
	mov.b64 	{%r546, %r551}, %rd254;
	// begin inline asm
	shfl.sync.down.b32 %r545, %r546, %r552, %r553, %r554;
	// end inline asm
	// begin inline asm
	shfl.sync.down.b32 %r550, %r551, %r552, %r553, %r554;
	// end inline asm
	mov.b64 	%rd43, {%r545, %r550};
	setp.gt.s32 	%p193, %r454, 15;
	setp.lt.s32 	%p194, %r579, %r535;
	or.pred  	%p195, %p193, %p194;
	mov.u64 	%rd306, %rd254;
	mov.u32 	%r631, %r579;
	@%p195 bra 	$L__BB12_42;
	setp.lt.s32 	%p196, %r535, %r579;
	mov.u64 	%rd306, %rd43;
	mov.u32 	%r631, %r535;
	@%p196 bra 	$L__BB12_42;
	setp.lt.s64 	%p197, %rd254, %rd43;
	min.s64 	%rd306, %rd254, %rd43;
	selp.b32 	%r631, %r579, %r535, %p197;
$L__BB12_42:
	setp.ne.s32 	%p198, %r454, 0;
	@%p198 bra 	$L__BB12_44;
	shr.u32 	%r555, %r2, 1;
	and.b32  	%r556, %r555, 496;
	mov.u32 	%r557, _ZN6thrust24THRUST_300001_SM_1000_NS8cuda_cub4core6detail5shmemE;
	add.s32 	%r558, %r557, %r556;
	st.shared.u32 	[%r558+8], %r631;
	st.shared.u64 	[%r558+16], %rd306;
$L__BB12_44:
	bar.sync 	0;
	setp.ne.s32 	%p199, %r2, 0;
	@%p199 bra 	$L__BB12_195;
	ld.shared.u32 	%r53, [_ZN6thrust24THRUST_300001_SM_1000_NS8cuda_cub4core6detail5shmemE+24];
	ld.shared.u64 	%rd46, [_ZN6thrust24THRUST_300001_SM_1000_NS8cuda_cub4core6detail5shmemE+32];
	setp.lt.s32 	%p200, %r631, %r53;
	mov.u64 	%rd256, %rd306;
	mov.u32 	%r581, %r631;
	@%p200 bra 	$L__BB12_48;
	setp.lt.s32 	%p201, %r53, %r631;
	mov.u64 	%rd256, %rd46;
	mov.u32 	%r581, %r53;
	@%p201 bra 	$L__BB12_48;
	setp.lt.s64 	%p202, %rd306, %rd46;
	min.s64 	%rd256, %rd306, %rd46;
	selp.b32 	%r581, %r631, %r53, %p202;
$L__BB12_48:
	ld.shared.u32 	%r56, [_ZN6thrust24THRUST_300001_SM_1000_NS8cuda_cub4core6detail5shmemE+40];
	ld.shared.u64 	%rd49, [_ZN6thrust24THRUST_300001_SM_1000_NS8cuda_cub4core6detail5shmemE+48];
	setp.lt.s32 	%p203, %r581, %r56;
	mov.u64 	%rd257, %rd256;
	mov.u32 	%r582, %r581;
	@%p203 bra 	$L__BB12_51;
	setp.lt.s32 	%p204, %r56, %r581;
	mov.u64 	%rd257, %rd49;
	mov.u32 	%r582, %r56;
	@%p204 bra 	$L__BB12_51;
	setp.lt.s64 	%p205, %rd256, %rd49;
	min.s64 	%rd257, %rd256, %rd49;
	selp.b32 	%r582, %r581, %r56, %p205;
$L__BB12_51:
	ld.shared.u32 	%r59, [_ZN6thrust24THRUST_300001_SM_1000_NS8cuda_cub4core6detail5shmemE+56];
	ld.shared.u64 	%rd52, [_ZN6thrust24THRUST_300001_SM_1000_NS8cuda_cub4core6detail5shmemE+64];
	setp.lt.s32 	%p206, %r582, %r59;
	mov.u64 	%rd258, %rd257;
	mov.u32 	%r583, %r582;
	@%p206 bra 	$L__BB12_54;
	setp.lt.s32 	%p207, %r59, %r582;
	mov.u64 	%rd258, %rd52;
	mov.u32 	%r583, %r59;
	@%p207 bra 	$L__BB12_54;
	setp.lt.s64 	%p208, %rd257, %rd52;
	min.s64 	%rd258, %rd257, %rd52;
	selp.b32 	%r583, %r582, %r59, %p208;
$L__BB12_54:
	ld.shared.u32 	%r62, [_ZN6thrust24THRUST_300001_SM_1000_NS8cuda_cub4core6detail5shmemE+72];
	ld.shared.u64 	%rd55, [_ZN6thrust24THRUST_300001_SM_1000_NS8cuda_cub4core6detail5shmemE+80];
	setp.lt.s32 	%p209, %r583, %r62;
	mov.u64 	%rd259, %rd258;
	mov.u32 	%r584, %r583;
	@%p209 bra 	$L__BB12_57;
	setp.lt.s32 	%p210, %r62, %r583;
	mov.u64 	%rd259, %rd55;
	mov.u32 	%r584, %r62;
	@%p210 bra 	$L__BB12_57;
	setp.lt.s64 	%p211, %rd258, %rd55;
	min.s64 	%rd259, %rd258, %rd55;
	selp.b32 	%r584, %r583, %r62, %p211;
$L__BB12_57:
	ld.shared.u32 	%r65, [_ZN6thrust24THRUST_300001_SM_1000_NS8cuda_cub4core6detail5shmemE+88];
	ld.shared.u64 	%rd58, [_ZN6thrust24THRUST_300001_SM_1000_NS8cuda_cub4core6detail5shmemE+96];
	setp.lt.s32 	%p212, %r584, %r65;
	mov.u64 	%rd260, %rd259;
	mov.u32 	%r585, %r584;
	@%p212 bra 	$L__BB12_60;
	setp.lt.s32 	%p213, %r65, %r584;
	mov.u64 	%rd260, %rd58;
	mov.u32 	%r585, %r65;
	@%p213 bra 	$L__BB12_60;
	setp.lt.s64 	%p214, %rd259, %rd58;
	min.s64 	%rd260, %rd259, %rd58;
	selp.b32 	%r585, %r584, %r65, %p214;
$L__BB12_60:
	ld.shared.u32 	%r68, [_ZN6thrust24THRUST_300001_SM_1000_NS8cuda_cub4core6detail5shmemE+104];
	ld.shared.u64 	%rd61, [_ZN6thrust24THRUST_300001_SM_1000_NS8cuda_cub4core6detail5shmemE+112];
	setp.lt.s32 	%p215, %r585, %r68;
	mov.u64 	%rd261, %rd260;
	mov.u32 	%r586, %r585;
	@%p215 bra 	$L__BB12_63;
	setp.lt.s32 	%p216, %r68, %r585;
	mov.u64 	%rd261, %rd61;
	mov.u32 	%r586, %r68;
	@%p216 bra 	$L__BB12_63;
	setp.lt.s64 	%p217, %rd260, %rd61;
	min.s64 	%rd261, %rd260, %rd61;
	selp.b32 	%r586, %r585, %r68, %p217;
$L__BB12_63:
	ld.shared.u32 	%r71, [_ZN6thrust24THRUST_300001_SM_1000_NS8cuda_cub4core6detail5shmemE+120];
	ld.shared.u64 	%rd64, [_ZN6thrust24THRUST_300001_SM_1000_NS8cuda_cub4core6detail5shmemE+128];
	setp.lt.s32 	%p218, %r586, %r71;
	mov.u32 	%r631, %r586;
	mov.u64 	%rd306, %rd261;
	@%p218 bra 	$L__BB12_195;
	setp.lt.s32 	%p219, %r71, %r586;
	mov.u32 	%r631, %r71;
	mov.u64 	%rd306, %rd64;
	@%p219 bra 	$L__BB12_195;
	setp.lt.s64 	%p220, %rd261, %rd64;
	min.s64 	%rd306, %rd261, %rd64;
	selp.b32 	%r631, %r586, %r71, %p220;
	bra.uni 	$L__BB12_195;
$L__BB12_66:
	// begin inline asm
	mov.u32 %r341, %laneid;
	// end inline asm
	and.b32  	%r362, %r2, 992;
	add.s32 	%r363, %r362, 32;
	setp.gt.s32 	%p117, %r363, %r1;
	not.b32 	%r364, %r362;
	add.s32 	%r365, %r1, %r364;
	selp.b32 	%r360, %r365, 31, %p117;
	mov.b32 	%r359, 1;
	mov.b32 	%r361, -1;
	// begin inline asm
	shfl.sync.down.b32 %r342, %r574, %r359, %r360, %r361;
	// end inline asm
	// begin inline asm
	shfl.sync.down.b32 %r347, %r348, %r359, %r360, %r361;
	// end inline asm
	mov.b64 	{%r353, %r358}, %rd249;
	// begin inline asm
	shfl.sync.down.b32 %r352, %r353, %r359, %r360, %r361;
	// end inline asm
	// begin inline asm
	shfl.sync.down.b32 %r357, %r358, %r359, %r360, %r361;
	// end inline asm
	mov.b64 	%rd66, {%r352, %r357};
	setp.ge.s32 	%p118, %r341, %r360;
	setp.lt.s32 	%p119, %r574, %r342;
	or.pred  	%p120, %p118, %p119;
	mov.u32 	%r587, %r574;
	mov.u64 	%rd262, %rd249;
	@%p120 bra 	$L__BB12_69;
	setp.lt.s32 	%p121, %r342, %r574;
	mov.u32 	%r587, %r342;
	mov.u64 	%rd262, %rd66;
	@%p121 bra 	$L__BB12_69;
	setp.lt.s64 	%p122, %rd249, %rd66;
	selp.b32 	%r587, %r574, %r342, %p122;
	min.s64 	%rd262, %rd249, %rd66;
$L__BB12_69:
	mov.b32 	%r383, 2;
	mov.b32 	%r385, -1;
	// begin inline asm
	shfl.sync.down.b32 %r366, %r587, %r383, %r360, %r385;
	// end inline asm
	// begin inline asm
	shfl.sync.down.b32 %r371, %r372, %r383, %r360, %r385;
	// end inline asm
	mov.b64 	{%r377, %r382}, %rd262;
	// begin inline asm
	shfl.sync.down.b32 %r376, %r377, %r383, %r360, %r385;
	// end inline asm
	// begin inline asm
	shfl.sync.down.b32 %r381, %r382, %r383, %r360, %r385;
	// end inline asm
	mov.b64 	%rd69, {%r376, %r381};
	add.s32 	%r386, %r341, 2;
	setp.gt.s32 	%p123, %r386, %r360;
	setp.lt.s32 	%p124, %r587, %r366;
	or.pred  	%p125, %p123, %p124;
	mov.u32 	%r588, %r587;
	mov.u64 	%rd263, %rd262;
	@%p125 bra 	$L__BB12_72;
	setp.lt.s32 	%p126, %r366, %r587;
	mov.u32 	%r588, %r366;
	mov.u64 	%rd263, %rd69;
	@%p126 bra 	$L__BB12_72;
	setp.lt.s64 	%p127, %rd262, %rd69;
	selp.b32 	%r588, %r587, %r366, %p127;
	min.s64 	%rd263, %rd262, %rd69;
$L__BB12_72:
	mov.b32 	%r404, 4;
	mov.b32 	%r406, -1;
	// begin inline asm
	shfl.sync.down.b32 %r387, %r588, %r404, %r360, %r406;
	// end inline asm
	// begin inline asm
	shfl.sync.down.b32 %r392, %r393, %r404, %r360, %r406;
	// end inline asm
	mov.b64 	{%r398, %r403}, %rd263;
	// begin inline asm
	shfl.sync.down.b32 %r397, %r398, %r404, %r360, %r406;
	// end inline asm
	// begin inline asm
	shfl.sync.down.b32 %r402, %r403, %r404, %r360, %r406;
	// end inline asm
	mov.b64 	%rd72, {%r397, %r402};
	add.s32 	%r407, %r341, 4;
	setp.gt.s32 	%p128, %r407, %r360;
	setp.lt.s32 	%p129, %r588, %r387;
	or.pred  	%p130, %p128, %p129;
	mov.u32 	%r589, %r588;
	mov.u64 	%rd264, %rd263;
	@%p130 bra 	$L__BB12_75;
	setp.lt.s32 	%p131, %r387, %r588;
	mov.u32 	%r589, %r387;
	mov.u64 	%rd264, %rd72;
	@%p131 bra 	$L__BB12_75;
	setp.lt.s64 	%p132, %rd263, %rd72;
	selp.b32 	%r589, %r588, %r387, %p132;
	min.s64 	%rd264, %rd263, %rd72;
$L__BB12_75:
	mov.b32 	%r425, 8;
	mov.b32 	%r427, -1;
	// begin inline asm
	shfl.sync.down.b32 %r408, %r589, %r425, %r360, %r427;
	// end inline asm
	// begin inline asm
	shfl.sync.down.b32 %r413, %r414, %r425, %r360, %r427;
	// end inline asm
	mov.b64 	{%r419, %r424}, %rd264;
	// begin inline asm
	shfl.sync.down.b32 %r418, %r419, %r425, %r360, %r427;
	// end inline asm
	// begin inline asm
	shfl.sync.down.b32 %r423, %r424, %r425, %r360, %r427;
	// end inline asm
	mov.b64 	%rd75, {%r418, %r423};
	add.s32 	%r428, %r341, 8;
	setp.gt.s32 	%p133, %r428, %r360;
	setp.lt.s32 	%p134, %r589, %r408;
	or.pred  	%p135, %p133, %p134;
	mov.u32 	%r590, %r589;
	mov.u64 	%rd265, %rd264;
	@%p135 bra 	$L__BB12_78;
	setp.lt.s32 	%p136, %r408, %r589;
	mov.u32 	%r590, %r408;
	mov.u64 	%rd265, %rd75;
	@%p136 bra 	$L__BB12_78;
	setp.lt.s64 	%p137, %rd264, %rd75;
	selp.b32 	%r590, %r589, %r408, %p137;
	min.s64 	%rd265, %rd264, %rd75;
$L__BB12_78:
	mov.b32 	%r446, 16;
	mov.b32 	%r448, -1;
	// begin inline asm
	shfl.sync.down.b32 %r429, %r590, %r446, %r360, %r448;
	// end inline asm
	// begin inline asm
	shfl.sync.down.b32 %r434, %r435, %r446, %r360, %r448;
	// end inline asm
	mov.b64 	{%r440, %r445}, %rd265;
	// begin inline asm
	shfl.sync.down.b32 %r439, %r440, %r446, %r360, %r448;
	// end inline asm
	// begin inline asm
	shfl.sync.down.b32 %r444, %r445, %r446, %r360, %r448;
	// end inline asm
	mov.b64 	%rd78, {%r439, %r444};
	add.s32 	%r449, %r341, 16;
	setp.gt.s32 	%p138, %r449, %r360;
	setp.lt.s32 	%p139, %r590, %r429;
	or.pred  	%p140, %p138, %p139;
	mov.u32 	%r631, %r590;
	mov.u64 	%rd306, %rd265;
	@%p140 bra 	$L__BB12_81;
	setp.lt.s32 	%p141, %r429, %r590;
	mov.u32 	%r631, %r429;
	mov.u64 	%rd306, %rd78;
	@%p141 bra 	$L__BB12_81;
	setp.lt.s64 	%p142, %rd265, %rd78;
	selp.b32 	%r631, %r590, %r429, %p142;
	min.s64 	%rd306, %rd265, %rd78;
$L__BB12_81:
	setp.ne.s32 	%p143, %r341, 0;
	@%p143 bra 	$L__BB12_83;
	shr.u32 	%r450, %r2, 1;
	and.b32  	%r451, %r450, 496;
	mov.u32 	%r452, _ZN6thrust24THRUST_300001_SM_1000_NS8cuda_cub4core6detail5shmemE;
	add.s32 	%r453, %r452, %r451;
	st.shared.u32 	[%r453+8], %r631;
	st.shared.u64 	[%r453+16], %rd306;
$L__BB12_83:
	bar.sync 	0;
	setp.ne.s32 	%p144, %r2, 0;
	@%p144 bra 	$L__BB12_195;
	setp.lt.s32 	%p145, %r1, 33;
	mov.u32 	%r592, %r631;
	mov.u64 	%rd267, %rd306;
	@%p145 bra 	$L__BB12_88;
	ld.shared.u32 	%r90, [_ZN6thrust24THRUST_300001_SM_1000_NS8cuda_cub4core6detail5shmemE+24];
	ld.shared.u64 	%rd81, [_ZN6thrust24THRUST_300001_SM_1000_NS8cuda_cub4core6detail5shmemE+32];
	setp.lt.s32 	%p146, %r631, %r90;
	mov.u32 	%r592, %r631;
	mov.u64 	%rd267, %rd306;
	@%p146 bra 	$L__BB12_88;
	setp.lt.s32 	%p147, %r90, %r631;
	mov.u32 	%r592, %r90;
	mov.u64 	%rd267, %rd81;
	@%p147 bra 	$L__BB12_88;
	setp.lt.s64 	%p148, %rd306, %rd81;
	selp.b32 	%r592, %r631, %r90, %p148;
	min.s64 	%rd267, %rd306, %rd81;
$L__BB12_88:
	setp.lt.s32 	%p149, %r1, 65;
	mov.u32 	%r593, %r592;
	mov.u64 	%rd268, %rd267;
	@%p149 bra 	$L__BB12_92;
	ld.shared.u32 	%r93, [_ZN6thrust24THRUST_300001_SM_1000_NS8cuda_cub4core6detail5shmemE+40];
	ld.shared.u64 	%rd84, [_ZN6thrust24THRUST_300001_SM_1000_NS8cuda_cub4core6detail5shmemE+48];
	setp.lt.s32 	%p150, %r592, %r93;
	mov.u32 	%r593, %r592;
	mov.u64 	%rd268, %rd267;
	@%p150 bra 	$L__BB12_92;
	setp.lt.s32 	%p151, %r93, %r592;
	mov.u32 	%r593, %r93;
	mov.u64 	%rd268, %rd84;
	@%p151 bra 	$L__BB12_92;
	setp.lt.s64 	%p152, %rd267, %rd84;
	selp.b32 	%r593, %r592, %r93, %p152;
	min.s64 	%rd268, %rd267, %rd84;
$L__BB12_92:
	setp.lt.s32 	%p153, %r1, 97;
	mov.u32 	%r594, %r593;
	mov.u64 	%rd269, %rd268;
	@%p153 bra 	$L__BB12_96;
	ld.shared.u32 	%r96, [_ZN6thrust24THRUST_300001_SM_1000_NS8cuda_cub4core6detail5shmemE+56];
	ld.shared.u64 	%rd87, [_ZN6thrust24THRUST_300001_SM_1000_NS8cuda_cub4core6detail5shmemE+64];
	setp.lt.s32 	%p154, %r593, %r96;
	mov.u32 	%r594, %r593;
	mov.u64 	%rd269, %rd268;
	@%p154 bra 	$L__BB12_96;
	setp.lt.s32 	%p155, %r96, %r593;
	mov.u32 	%r594, %r96;
	mov.u64 	%rd269, %rd87;
	@%p155 bra 	$L__BB12_96;
	setp.lt.s64 	%p156, %rd268, %rd87;
	selp.b32 	%r594, %r593, %r96, %p156;
	min.s64 	%rd269, %rd268, %rd87;
$L__BB12_96:
	setp.lt.s32 	%p157, %r1, 129;
	mov.u32 	%r595, %r594;
	mov.u64 	%rd270, %rd269;
	@%p157 bra 	$L__BB12_100;
	ld.shared.u32 	%r99, [_ZN6thrust24THRUST_300001_SM_1000_NS8cuda_cub4core6detail5shmemE+72];
	ld.shared.u64 	%rd90, [_ZN6thrust24THRUST_300001_SM_1000_NS8cuda_cub4core6detail5shmemE+80];
	setp.lt.s32 	%p158, %r594, %r99;
	mov.u32 	%r595, %r594;
	mov.u64 	%rd270, %rd269;
	@%p158 bra 	$L__BB12_100;
	setp.lt.s32 	%p159, %r99, %r594;
	mov.u32 	%r595, %r99;
	mov.u64 	%rd270, %rd90;
	@%p159 bra 	$L__BB12_100;
	setp.lt.s64 	%p160, %rd269, %rd90;
	selp.b32 	%r595, %r594, %r99, %p160;
	min.s64 	%rd270, %rd269, %rd90;
$L__BB12_100:
	setp.lt.s32 	%p161, %r1, 161;
	mov.u32 	%r596, %r595;
	mov.u64 	%rd271, %rd270;
	@%p161 bra 	$L__BB12_104;
	ld.shared.u32 	%r102, [_ZN6thrust24THRUST_300001_SM_1000_NS8cuda_cub4core6detail5shmemE+88];
	ld.shared.u64 	%rd93, [_ZN6thrust24THRUST_300001_SM_1000_NS8cuda_cub4core6detail5shmemE+96];
	setp.lt.s32 	%p162, %r595, %r102;
	mov.u32 	%r596, %r595;
	mov.u64 	%rd271, %rd270;
	@%p162 bra 	$L__BB12_104;
	setp.lt.s32 	%p163, %r102, %r595;
	mov.u32 	%r596, %r102;
	mov.u64 	%rd271, %rd93;
	@%p163 bra 	$L__BB12_104;
	setp.lt.s64 	%p164, %rd270, %rd93;
	selp.b32 	%r596, %r595, %r102, %p164;
	min.s64 	%rd271, %rd270, %rd93;
$L__BB12_104:
	setp.lt.s32 	%p165, %r1, 193;
	mov.u32 	%r597, %r596;
	mov.u64 	%rd272, %rd271;
	@%p165 bra 	$L__BB12_108;
	ld.shared.u32 	%r105, [_ZN6thrust24THRUST_300001_SM_1000_NS8cuda_cub4core6detail5shmemE+104];
	ld.shared.u64 	%rd96, [_ZN6thrust24THRUST_300001_SM_1000_NS8cuda_cub4core6detail5shmemE+112];
	setp.lt.s32 	%p166, %r596, %r105;
	mov.u32 	%r597, %r596;
	mov.u64 	%rd272, %rd271;
	@%p166 bra 	$L__BB12_108;
	setp.lt.s32 	%p167, %r105, %r596;
	mov.u32 	%r597, %r105;
	mov.u64 	%rd272, %rd96;
	@%p167 bra 	$L__BB12_108;
	setp.lt.s64 	%p168, %rd271, %rd96;
	selp.b32 	%r597, %r596, %r105, %p168;
	min.s64 	%rd272, %rd271, %rd96;
$L__BB12_108:
	setp.lt.s32 	%p169, %r1, 225;
	mov.u32 	%r631, %r597;
	mov.u64 	%rd306, %rd272;
	@%p169 bra 	$L__BB12_195;
	ld.shared.u32 	%r108, [_ZN6thrust24THRUST_300001_SM_1000_NS8cuda_cub4core6detail5shmemE+120];
	ld.shared.u64 	%rd99, [_ZN6thrust24THRUST_300001_SM_1000_NS8cuda_cub4core6detail5shmemE+128];
	setp.lt.s32 	%p170, %r597, %r108;
	mov.u32 	%r631, %r597;
	mov.u64 	%rd306, %rd272;
	@%p170 bra 	$L__BB12_195;
	setp.lt.s32 	%p171, %r108, %r597;
	mov.u32 	%r631, %r108;
	mov.u64 	%rd306, %rd99;
	@%p171 bra 	$L__BB12_195;
	setp.lt.s64 	%p172, %rd272, %rd99;
	selp.b32 	%r631, %r597, %r108, %p172;
	min.s64 	%rd306, %rd272, %rd99;
	bra.uni 	$L__BB12_195;
$L__BB12_112:
	mov.u32 	%r110, %tid.x;
	cvt.u64.u32 	%rd101, %r110;
	mul.wide.u32 	%rd196, %r110, 4;
	add.s64 	%rd102, %rd1, %rd196;
	ld.global.u32 	%r200, [%rd102];
	add.s32 	%r201, %r110, 256;
	cvt.u64.u32 	%rd197, %r201;
	ld.global.u32 	%r202, [%rd102+1024];
	add.s32 	%r203, %r110, 512;
	cvt.u64.u32 	%rd198, %r203;
	ld.global.u32 	%r204, [%rd102+2048];
	add.s32 	%r205, %r110, 768;
	cvt.u64.u32 	%rd199, %r205;
	ld.global.u32 	%r206, [%rd102+3072];
	or.b32  	%r207, %r110, 1024;
	cvt.u64.u32 	%rd103, %r207;
	add.s64 	%rd104, %rd193, %rd103;
	ld.global.u32 	%r111, [%rd102+4096];
	setp.lt.s32 	%p3, %r202, %r200;
	min.s32 	%r208, %r202, %r200;
	selp.b64 	%rd200, %rd197, %rd101, %p3;
	setp.lt.s32 	%p4, %r204, %r208;
	min.s32 	%r209, %r204, %r208;
	selp.b64 	%rd201, %rd198, %rd200, %p4;
	setp.lt.s32 	%p5, %r206, %r209;
	min.s32 	%r112, %r206, %r209;
	selp.b64 	%rd105, %rd199, %rd201, %p5;
	add.s64 	%rd106, %rd193, %rd105;
	setp.lt.s32 	%p6, %r112, %r111;
	mov.u32 	%r618, %r112;
	mov.u64 	%rd293, %rd106;
	@%p6 bra 	$L__BB12_115;
	setp.lt.s32 	%p7, %r111, %r112;
	mov.u32 	%r618, %r111;
	mov.u64 	%rd293, %rd104;
	@%p7 bra 	$L__BB12_115;
	setp.lt.u64 	%p8, %rd105, %rd103;
	selp.b32 	%r618, %r112, %r111, %p8;
	selp.b64 	%rd293, %rd106, %rd104, %p8;
$L__BB12_115:
	setp.lt.u64 	%p9, %rd195, 2560;
	mov.b64 	%rd282, 1280;
	@%p9 bra 	$L__BB12_133;
	mov.b64 	%rd282, 1280;
$L__BB12_117:
	mov.u64 	%rd109, %rd282;
	add.s64 	%rd204, %rd109, %rd101;
	shl.b64 	%rd205, %rd109, 2;
	add.s64 	%rd206, %rd102, %rd205;
	add.s64 	%rd111, %rd204, %rd193;
	ld.global.u32 	%r116, [%rd206];
	ld.global.u32 	%r117, [%rd206+1024];
	add.s64 	%rd112, %rd111, 512;
	ld.global.u32 	%r118, [%rd206+2048];
	add.s64 	%rd113, %rd111, 768;
	ld.global.u32 	%r119, [%rd206+3072];
	ld.global.u32 	%r120, [%rd206+4096];
	setp.lt.s32 	%p10, %r618, %r116;
	mov.u32 	%r600, %r618;
	mov.u64 	%rd276, %rd293;
	@%p10 bra 	$L__BB12_120;
	setp.lt.s32 	%p11, %r116, %r618;
	mov.u32 	%r600, %r116;
	mov.u64 	%rd276, %rd111;
	@%p11 bra 	$L__BB12_120;
	setp.lt.s64 	%p12, %rd293, %rd111;
	selp.b32 	%r600, %r618, %r116, %p12;
	min.s64 	%rd276, %rd293, %rd111;
$L__BB12_120:
	setp.lt.s32 	%p13, %r600, %r117;
	mov.u32 	%r601, %r600;
	mov.u64 	%rd277, %rd276;
	@%p13 bra 	$L__BB12_123;
	add.s64 	%rd208, %rd204, %rd193;
	add.s64 	%rd277, %rd208, 256;
	setp.lt.s32 	%p14, %r117, %r600;
	mov.u32 	%r601, %r117;
	@%p14 bra 	$L__BB12_123;
	setp.lt.s64 	%p15, %rd276, %rd277;
	selp.b32 	%r601, %r600, %r117, %p15;
	min.s64 	%rd277, %rd276, %rd277;
$L__BB12_123:
	setp.lt.s32 	%p16, %r601, %r118;
	mov.u32 	%r602, %r601;
	mov.u64 	%rd278, %rd277;
	@%p16 bra 	$L__BB12_126;
	setp.lt.s32 	%p17, %r118, %r601;
	mov.u32 	%r602, %r118;
	mov.u64 	%rd278, %rd112;
	@%p17 bra 	$L__BB12_126;
	setp.lt.s64 	%p18, %rd277, %rd112;
	selp.b32 	%r602, %r601, %r118, %p18;
	min.s64 	%rd278, %rd277, %rd112;
$L__BB12_126:
	setp.lt.s32 	%p19, %r602, %r119;
	mov.u32 	%r603, %r602;
	mov.u64 	%rd279, %rd278;
	@%p19 bra 	$L__BB12_129;
	setp.lt.s32 	%p20, %r119, %r602;
	mov.u32 	%r603, %r119;
	mov.u64 	%rd279, %rd113;
	@%p20 bra 	$L__BB12_129;
	setp.lt.s64 	%p21, %rd278, %rd113;
	selp.b32 	%r603, %r602, %r119, %p21;
	min.s64 	%rd279, %rd278, %rd113;
$L__BB12_129:
	setp.lt.s32 	%p22, %r603, %r120;
	mov.u32 	%r618, %r603;
	mov.u64 	%rd293, %rd279;
	@%p22 bra 	$L__BB12_132;
	add.s64 	%rd210, %rd204, %rd193;
	add.s64 	%rd293, %rd210, 1024;
	setp.lt.s32 	%p23, %r120, %r603;
	mov.u32 	%r618, %r120;
	@%p23 bra 	$L__BB12_132;
	setp.lt.s64 	%p24, %rd279, %rd293;
	selp.b32 	%r618, %r603, %r120, %p24;
	min.s64 	%rd293, %rd279, %rd293;
$L__BB12_132:
	add.s64 	%rd282, %rd109, 1280;
	add.s64 	%rd211, %rd109, 2560;
	setp.le.s64 	%p25, %rd211, %rd195;
	@%p25 bra 	$L__BB12_117;
$L__BB12_133:
	setp.le.s64 	%p26, %rd195, %rd282;
	@%p26 bra 	$L__BB12_156;
	cvt.u32.u64 	%r210, %rd282;
	cvt.u32.u64 	%r211, %rd195;
	sub.s32 	%r132, %r211, %r210;
	setp.ge.s32 	%p27, %r110, %r132;
	@%p27 bra 	$L__BB12_156;
	cvta.to.global.u64 	%rd129, %rd192;
	not.b32 	%r214, %r110;
	add.s32 	%r215, %r214, %r211;
	sub.s32 	%r133, %r215, %r210;
	and.b32  	%r217, %r133, 768;
	setp.eq.s32 	%p28, %r217, 768;
	mov.u32 	%r610, %r110;
	@%p28 bra 	$L__BB12_141;
	add.s64 	%rd213, %rd282, %rd101;
	add.s64 	%rd284, %rd213, %rd193;
	shl.b64 	%rd214, %rd213, 2;
	add.s64 	%rd283, %rd129, %rd214;
	shr.u32 	%r218, %r133, 8;
	add.s32 	%r219, %r218, 1;
	and.b32  	%r220, %r219, 3;
	neg.s32 	%r606, %r220;
	mov.u32 	%r610, %r110;
$L__BB12_137:
	.pragma "nounroll";
	mov.u64 	%rd134, %rd293;
	mov.u32 	%r137, %r618;
	ld.global.u32 	%r138, [%rd283];
	setp.lt.s32 	%p29, %r137, %r138;
	@%p29 bra 	$L__BB12_140;
	setp.lt.s32 	%p30, %r138, %r137;
	mov.u32 	%r618, %r138;
	mov.u64 	%rd293, %rd284;
	@%p30 bra 	$L__BB12_140;
	setp.lt.s64 	%p31, %rd134, %rd284;
	selp.b32 	%r618, %r137, %r138, %p31;
	min.s64 	%rd293, %rd134, %rd284;
$L__BB12_140:
	add.s32 	%r610, %r610, 256;
	add.s64 	%rd284, %rd284, 256;
	add.s64 	%rd283, %rd283, 1024;
	add.s32 	%r606, %r606, 1;
	setp.ne.s32 	%p32, %r606, 0;
	@%p32 bra 	$L__BB12_137;
$L__BB12_141:
	setp.lt.u32 	%p33, %r133, 768;
	@%p33 bra 	$L__BB12_156;
	add.s32 	%r613, %r610, 512;
$L__BB12_143:
	mov.u32 	%r147, %r613;
	add.s32 	%r221, %r147, -512;
	cvt.u64.u32 	%rd215, %r221;
	add.s64 	%rd216, %rd282, %rd215;
	shl.b64 	%rd217, %rd216, 2;
	add.s64 	%rd142, %rd129, %rd217;
	add.s64 	%rd143, %rd216, %rd193;
	ld.global.u32 	%r149, [%rd142];
	setp.lt.s32 	%p34, %r618, %r149;
	mov.u32 	%r615, %r618;
	mov.u64 	%rd290, %rd293;
	@%p34 bra 	$L__BB12_146;
	setp.lt.s32 	%p35, %r149, %r618;
	mov.u32 	%r615, %r149;
	mov.u64 	%rd290, %rd143;
	@%p35 bra 	$L__BB12_146;
	setp.lt.s64 	%p36, %rd293, %rd143;
	selp.b32 	%r615, %r618, %r149, %p36;
	min.s64 	%rd290, %rd293, %rd143;
$L__BB12_146:
	add.s32 	%r222, %r147, -256;
	cvt.u64.u32 	%rd218, %r222;
	add.s64 	%rd219, %rd282, %rd218;
	add.s64 	%rd146, %rd219, %rd193;
	ld.global.u32 	%r152, [%rd142+1024];
	setp.lt.s32 	%p37, %r615, %r152;
	mov.u32 	%r616, %r615;
	mov.u64 	%rd291, %rd290;
	@%p37 bra 	$L__BB12_149;
	setp.lt.s32 	%p38, %r152, %r615;
	mov.u32 	%r616, %r152;
	mov.u64 	%rd291, %rd146;
	@%p38 bra 	$L__BB12_149;
	setp.lt.s64 	%p39, %rd290, %rd146;
	selp.b32 	%r616, %r615, %r152, %p39;
	min.s64 	%rd291, %rd290, %rd146;
$L__BB12_149:
	cvt.u64.u32 	%rd220, %r147;
	add.s64 	%rd221, %rd282, %rd220;
	add.s64 	%rd149, %rd221, %rd193;
	ld.global.u32 	%r155, [%rd142+2048];
	setp.lt.s32 	%p40, %r616, %r155;
	mov.u32 	%r617, %r616;
	mov.u64 	%rd292, %rd291;
	@%p40 bra 	$L__BB12_152;
	setp.lt.s32 	%p41, %r155, %r616;
	mov.u32 	%r617, %r155;
	mov.u64 	%rd292, %rd149;
	@%p41 bra 	$L__BB12_152;
	setp.lt.s64 	%p42, %rd291, %rd149;
	selp.b32 	%r617, %r616, %r155, %p42;
	min.s64 	%rd292, %rd291, %rd149;
$L__BB12_152:
	add.s32 	%r223, %r147, 256;
	cvt.u64.u32 	%rd222, %r223;
	add.s64 	%rd223, %rd282, %rd222;
	add.s64 	%rd152, %rd223, %rd193;
	ld.global.u32 	%r158, [%rd142+3072];
	setp.lt.s32 	%p43, %r617, %r158;
	mov.u32 	%r618, %r617;
	mov.u64 	%rd293, %rd292;
	@%p43 bra 	$L__BB12_155;
	setp.lt.s32 	%p44, %r158, %r617;
	mov.u32 	%r618, %r158;
	mov.u64 	%rd293, %rd152;
	@%p44 bra 	$L__BB12_155;
	setp.lt.s64 	%p45, %rd292, %rd152;
	selp.b32 	%r618, %r617, %r158, %p45;
	min.s64 	%rd293, %rd292, %rd152;
$L__BB12_155:
	add.s32 	%r613, %r147, 1024;
	add.s32 	%r224, %r147, 512;
	setp.lt.s32 	%p46, %r224, %r132;
	@%p46 bra 	$L__BB12_143;
$L__BB12_156:
	// begin inline asm
	mov.u32 %r225, %laneid;
	// end inline asm
	mov.b32 	%r243, 1;
	mov.b32 	%r244, 31;
	mov.b32 	%r245, -1;
	// begin inline asm
	shfl.sync.down.b32 %r226, %r618, %r243, %r244, %r245;
	// end inline asm
	// begin inline asm
	shfl.sync.down.b32 %r231, %r232, %r243, %r244, %r245;
	// end inline asm
	mov.b64 	{%r237, %r242}, %rd293;
	// begin inline asm
	shfl.sync.down.b32 %r236, %r237, %r243, %r244, %r245;
	// end inline asm
	// begin inline asm
	shfl.sync.down.b32 %r241, %r242, %r243, %r244, %r245;
	// end inline asm
	mov.b64 	%rd156, {%r236, %r241};
	setp.gt.s32 	%p47, %r225, 30;
	setp.lt.s32 	%p48, %r618, %r226;
	or.pred  	%p49, %p47, %p48;
	mov.u32 	%r620, %r618;
	mov.u64 	%rd295, %rd293;
	@%p49 bra 	$L__BB12_159;
	setp.lt.s32 	%p50, %r226, %r618;
	mov.u32 	%r620, %r226;
	mov.u64 	%rd295, %rd156;
	@%p50 bra 	$L__BB12_159;
	setp.lt.s64 	%p51, %rd293, %rd156;
	selp.b32 	%r620, %r618, %r226, %p51;
	min.s64 	%rd295, %rd293, %rd156;
$L__BB12_159:
	mov.b32 	%r263, 2;
	mov.b32 	%r264, 31;
	mov.b32 	%r265, -1;
	// begin inline asm
	shfl.sync.down.b32 %r246, %r620, %r263, %r264, %r265;
	// end inline asm
	// begin inline asm
	shfl.sync.down.b32 %r251, %r252, %r263, %r264, %r265;
	// end inline asm
	mov.b64 	{%r257, %r262}, %rd295;
	// begin inline asm
	shfl.sync.down.b32 %r256, %r257, %r263, %r264, %r265;
	// end inline asm
	// begin inline asm
	shfl.sync.down.b32 %r261, %r262, %r263, %r264, %r265;
	// end inline asm
	mov.b64 	%rd159, {%r256, %r261};
	setp.gt.s32 	%p52, %r225, 29;
	setp.lt.s32 	%p53, %r620, %r246;
	or.pred  	%p54, %p52, %p53;
	mov.u32 	%r621, %r620;
	mov.u64 	%rd296, %rd295;
	@%p54 bra 	$L__BB12_162;
	setp.lt.s32 	%p55, %r246, %r620;
	mov.u32 	%r621, %r246;
	mov.u64 	%rd296, %rd159;
	@%p55 bra 	$L__BB12_162;
	setp.lt.s64 	%p56, %rd295, %rd159;
	selp.b32 	%r621, %r620, %r246, %p56;
	min.s64 	%rd296, %rd295, %rd159;
$L__BB12_162:
	mov.b32 	%r283, 4;
	mov.b32 	%r284, 31;
	mov.b32 	%r285, -1;
	// begin inline asm
	shfl.sync.down.b32 %r266, %r621, %r283, %r284, %r285;
	// end inline asm
	// begin inline asm
	shfl.sync.down.b32 %r271, %r272, %r283, %r284, %r285;
	// end inline asm
	mov.b64 	{%r277, %r282}, %rd296;
	// begin inline asm
	shfl.sync.down.b32 %r276, %r277, %r283, %r284, %r285;
	// end inline asm
	// begin inline asm
	shfl.sync.down.b32 %r281, %r282, %r283, %r284, %r285;
	// end inline asm
	mov.b64 	%rd162, {%r276, %r281};
	setp.gt.s32 	%p57, %r225, 27;
	setp.lt.s32 	%p58, %r621, %r266;
	or.pred  	%p59, %p57, %p58;
	mov.u32 	%r622, %r621;
	mov.u64 	%rd297, %rd296;
	@%p59 bra 	$L__BB12_165;
	setp.lt.s32 	%p60, %r266, %r621;
	mov.u32 	%r622, %r266;
	mov.u64 	%rd297, %rd162;
	@%p60 bra 	$L__BB12_165;
	setp.lt.s64 	%p61, %rd296, %rd162;
	selp.b32 	%r622, %r621, %r266, %p61;
	min.s64 	%rd297, %rd296, %rd162;
$L__BB12_165:
	mov.b32 	%r303, 8;
	mov.b32 	%r304, 31;
	mov.b32 	%r305, -1;
	// begin inline asm
	shfl.sync.down.b32 %r286, %r622, %r303, %r304, %r305;
	// end inline asm
	// begin inline asm
	shfl.sync.down.b32 %r291, %r292, %r303, %r304, %r305;
	// end inline asm
	mov.b64 	{%r297, %r302}, %rd297;
	// begin inline asm
	shfl.sync.down.b32 %r296, %r297, %r303, %r304, %r305;
	// end inline asm
	// begin inline asm
	shfl.sync.down.b32 %r301, %r302, %r303, %r304, %r305;
	// end inline asm
	mov.b64 	%rd165, {%r296, %r301};
	setp.gt.s32 	%p62, %r225, 23;
	setp.lt.s32 	%p63, %r622, %r286;
	or.pred  	%p64, %p62, %p63;
	mov.u32 	%r623, %r622;
	mov.u64 	%rd298, %rd297;
	@%p64 bra 	$L__BB12_168;
	setp.lt.s32 	%p65, %r286, %r622;
	mov.u32 	%r623, %r286;
	mov.u64 	%rd298, %rd165;
	@%p65 bra 	$L__BB12_168;
	setp.lt.s64 	%p66, %rd297, %rd165;
	selp.b32 	%r623, %r622, %r286, %p66;
	min.s64 	%rd298, %rd297, %rd165;
$L__BB12_168:
	mov.b32 	%r323, 16;
	mov.b32 	%r324, 31;
	mov.b32 	%r325, -1;
	// begin inline asm
	shfl.sync.down.b32 %r306, %r623, %r323, %r324, %r325;
	// end inline asm
	// begin inline asm
	shfl.sync.down.b32 %r311, %r312, %r323, %r324, %r325;
	// end inline asm
	mov.b64 	{%r317, %r322}, %rd298;
	// begin inline asm
	shfl.sync.down.b32 %r316, %r317, %r323, %r324, %r325;
	// end inline asm
	// begin inline asm
	shfl.sync.down.b32 %r321, %r322, %r323, %r324, %r325;
	// end inline asm
	mov.b64 	%rd168, {%r316, %r321};
	setp.gt.s32 	%p67, %r225, 15;
	setp.lt.s32 	%p68, %r623, %r306;
	or.pred  	%p69, %p67, %p68;
	mov.u32 	%r631, %r623;
	mov.u64 	%rd306, %rd298;
	@%p69 bra 	$L__BB12_171;
	setp.lt.s32 	%p70, %r306, %r623;
	mov.u32 	%r631, %r306;
	mov.u64 	%rd306, %rd168;
	@%p70 bra 	$L__BB12_171;
	setp.lt.s64 	%p71, %rd298, %rd168;
	selp.b32 	%r631, %r623, %r306, %p71;
	min.s64 	%rd306, %rd298, %rd168;
$L__BB12_171:
	setp.ne.s32 	%p72, %r225, 0;
	@%p72 bra 	$L__BB12_173;
	shr.u32 	%r326, %r110, 1;
	and.b32  	%r327, %r326, 496;
	mov.u32 	%r328, _ZN6thrust24THRUST_300001_SM_1000_NS8cuda_cub4core6detail5shmemE;
	add.s32 	%r329, %r328, %r327;
	st.shared.u32 	[%r329+8], %r631;
	st.shared.u64 	[%r329+16], %rd306;
$L__BB12_173:
	bar.sync 	0;
	setp.ne.s32 	%p73, %r110, 0;
	@%p73 bra 	$L__BB12_195;
	ld.shared.u32 	%r179, [_ZN6thrust24THRUST_300001_SM_1000_NS8cuda_cub4core6detail5shmemE+24];
	ld.shared.u64 	%rd171, [_ZN6thrust24THRUST_300001_SM_1000_NS8cuda_cub4core6detail5shmemE+32];
	setp.lt.s32 	%p74, %r631, %r179;
	mov.u32 	%r625, %r631;
	mov.u64 	%rd300, %rd306;
	@%p74 bra 	$L__BB12_177;
	setp.lt.s32 	%p75, %r179, %r631;
	mov.u32 	%r625, %r179;
	mov.u64 	%rd300, %rd171;
	@%p75 bra 	$L__BB12_177;
	setp.lt.s64 	%p76, %rd306, %rd171;
	selp.b32 	%r625, %r631, %r179, %p76;
	min.s64 	%rd300, %rd306, %rd171;
$L__BB12_177:
	ld.shared.u32 	%r182, [_ZN6thrust24THRUST_300001_SM_1000_NS8cuda_cub4core6detail5shmemE+40];
	ld.shared.u64 	%rd174, [_ZN6thrust24THRUST_300001_SM_1000_NS8cuda_cub4core6detail5shmemE+48];
	setp.lt.s32 	%p77, %r625, %r182;
	mov.u32 	%r626, %r625;
	mov.u64 	%rd301, %rd300;
	@%p77 bra 	$L__BB12_180;
	setp.lt.s32 	%p78, %r182, %r625;
	mov.u32 	%r626, %r182;
	mov.u64 	%rd301, %rd174;
	@%p78 bra 	$L__BB12_180;
	setp.lt.s64 	%p79, %rd300, %rd174;
	selp.b32 	%r626, %r625, %r182, %p79;
	min.s64 	%rd301, %rd300, %rd174;
$L__BB12_180:
	ld.shared.u32 	%r185, [_ZN6thrust24THRUST_300001_SM_1000_NS8cuda_cub4core6detail5shmemE+56];
	ld.shared.u64 	%rd177, [_ZN6thrust24THRUST_300001_SM_1000_NS8cuda_cub4core6detail5shmemE+64];
	setp.lt.s32 	%p80, %r626, %r185;
	mov.u32 	%r627, %r626;
	mov.u64 	%rd302, %rd301;
	@%p80 bra 	$L__BB12_183;
	setp.lt.s32 	%p81, %r185, %r626;
	mov.u32 	%r627, %r185;
	mov.u64 	%rd302, %rd177;
	@%p81 bra 	$L__BB12_183;
	setp.lt.s64 	%p82, %rd301, %rd177;
	selp.b32 	%r627, %r626, %r185, %p82;
	min.s64 	%rd302, %rd301, %rd177;
$L__BB12_183:
	ld.shared.u32 	%r188, [_ZN6thrust24THRUST_300001_SM_1000_NS8cuda_cub4core6detail5shmemE+72];
	ld.shared.u64 	%rd180, [_ZN6thrust24THRUST_300001_SM_1000_NS8cuda_cub4core6detail5shmemE+80];
	setp.lt.s32 	%p83, %r627, %r188;
	mov.u32 	%r628, %r627;
	mov.u64 	%rd303, %rd302;
	@%p83 bra 	$L__BB12_186;
	setp.lt.s32 	%p84, %r188, %r627;
	mov.u32 	%r628, %r188;
	mov.u64 	%rd303, %rd180;
	@%p84 bra 	$L__BB12_186;
	setp.lt.s64 	%p85, %rd302, %rd180;
	selp.b32 	%r628, %r627, %r188, %p85;
	min.s64 	%rd303, %rd302, %rd180;
$L__BB12_186:
	ld.shared.u32 	%r191, [_ZN6thrust24THRUST_300001_SM_1000_NS8cuda_cub4core6detail5shmemE+88];
	ld.shared.u64 	%rd183, [_ZN6thrust24THRUST_300001_SM_1000_NS8cuda_cub4core6detail5shmemE+96];
	setp.lt.s32 	%p86, %r628, %r191;
	mov.u32 	%r629, %r628;
	mov.u64 	%rd304, %rd303;
	@%p86 bra 	$L__BB12_189;
	setp.lt.s32 	%p87, %r191, %r628;
	mov.u32 	%r629, %r191;
	mov.u64 	%rd304, %rd183;
	@%p87 bra 	$L__BB12_189;
	setp.lt.s64 	%p88, %rd303, %rd183;
	selp.b32 	%r629, %r628, %r191, %p88;
	min.s64 	%rd304, %rd303, %rd183;
$L__BB12_189:
	ld.shared.u32 	%r194, [_ZN6thrust24THRUST_300001_SM_1000_NS8cuda_cub4core6detail5shmemE+104];
	ld.shared.u64 	%rd186, [_ZN6thrust24THRUST_300001_SM_1000_NS8cuda_cub4core6detail5shmemE+112];
	setp.lt.s32 	%p89, %r629, %r194;
	mov.u32 	%r630, %r629;
	mov.u64 	%rd305, %rd304;
	@%p89 bra 	$L__BB12_192;
	setp.lt.s32 	%p90, %r194, %r629;
	mov.u32 	%r630, %r194;
	mov.u64 	%rd305, %rd186;
	@%p90 bra 	$L__BB12_192;
	setp.lt.s64 	%p91, %rd304, %rd186;
	selp.b32 	%r630, %r629, %r194, %p91;
	min.s64 	%rd305, %rd304, %rd186;
$L__BB12_192:
	ld.shared.u32 	%r197, [_ZN6thrust24THRUST_300001_SM_1000_NS8cuda_cub4core6detail5shmemE+120];
	ld.shared.u64 	%rd189, [_ZN6thrust24THRUST_300001_SM_1000_NS8cuda_cub4core6detail5shmemE+128];
	setp.lt.s32 	%p92, %r630, %r197;
	mov.u32 	%r631, %r630;
	mov.u64 	%rd306, %rd305;
	@%p92 bra 	$L__BB12_195;
	setp.lt.s32 	%p93, %r197, %r630;
	mov.u32 	%r631, %r197;
	mov.u64 	%rd306, %rd189;
	@%p93 bra 	$L__BB12_195;
	setp.lt.s64 	%p94, %rd305, %rd189;
	selp.b32 	%r631, %r630, %r197, %p94;
	min.s64 	%rd306, %rd305, %rd189;
$L__BB12_195:
	mov.u32 	%r559, %tid.x;
	setp.ne.s32 	%p221, %r559, 0;
	@%p221 bra 	$L__BB12_197;
	ld.param.u64 	%rd237, [_ZN6thrust24THRUST_300001_SM_1000_NS8cuda_cub4core6detail13_kernel_agentINS1_8__reduce11ReduceAgentINS0_12zip_iteratorIN4cuda3std3__45tupleIJNS0_6detail15normal_iteratorINS0_10device_ptrIiEEEENS0_17counting_iteratorIlNS0_11use_defaultESI_SI_EEEEEEEPNSB_IJilEEESM_lNS1_9__extrema9arg_min_fIilNSA_4lessIiEEEEEEJSL_SN_lSS_EEEvDpT0__param_1];
	cvta.to.global.u64 	%rd236, %rd237;
	st.global.u32 	[%rd236], %r631;
	st.global.u64 	[%rd236+8], %rd306;
$L__BB12_197:
	ret;

}
	// .globl	_ZN6thrust24THRUST_300001_SM_1000_NS8cuda_cub4core6detail13_kernel_agentINS1_8__reduce11ReduceAgentINS0_12zip_iteratorIN4cuda3std3__45tupleIJNS0_6detail15normal_iteratorINS0_10device_ptrIiEEEENS0_17counting_iteratorIlNS0_11use_defaultESI_SI_EEEEEEEPNSB_IJilEEESM_lNS1_9__extrema9arg_min_fIilNSA_4lessIiEEEEEEJSL_SN_lN3cub18CUB_300001_SM_100013GridEvenShareIlEENSV_9GridQueueIyEESS_EEEvDpT0_
.visible .entry _ZN6thrust24THRUST_300001_SM_1000_NS8cuda_cub4core6detail13_kernel_agentINS1_8__reduce11ReduceAgentINS0_12zip_iteratorIN4cuda3std3__45tupleIJNS0_6detail15normal_iteratorINS0_10device_ptrIiEEEENS0_17counting_iteratorIlNS0_11use_defaultESI_SI_EEEEEEEPNSB_IJilEEESM_lNS1_9__extrema9arg_min_fIilNSA_4lessIiEEEEEEJSL_SN_lN3cub18CUB_300001_SM_100013GridEvenShareIlEENSV_9GridQueueIyEESS_EEEvDpT0_(
	.param .align 8 .b8 _ZN6thrust24THRUST_300001_SM_1000_NS8cuda_cub4core6detail13_kernel_agentINS1_8__reduce11ReduceAgentINS0_12zip_iteratorIN4cuda3std3__45tupleIJNS0_6detail15normal_iteratorINS0_10device_ptrIiEEEENS0_17counting_iteratorIlNS0_11use_defaultESI_SI_EEEEEEEPNSB_IJilEEESM_lNS1_9__extrema9arg_min_fIilNSA_4lessIiEEEEEEJSL_SN_lN3cub18CUB_300001_SM_100013GridEvenShareIlEENSV_9GridQueueIyEESS_EEEvDpT0__param_0[16],
	.param .u64 .ptr .align 1 _ZN6thrust24THRUST_300001_SM_1000_NS8cuda_cub4core6detail13_kernel_agentINS1_8__reduce11ReduceAgentINS0_12zip_iteratorIN4cuda3std3__45tupleIJNS0_6detail15normal_iteratorINS0_10device_ptrIiEEEENS0_17counting_iteratorIlNS0_11use_defaultESI_SI_EEEEEEEPNSB_IJilEEESM_lNS1_9__extrema9arg_min_fIilNSA_4lessIiEEEEEEJSL_SN_lN3cub18CUB_300001_SM_100013GridEvenShareIlEENSV_9GridQueueIyEESS_EEEvDpT0__param_1,
	.param .u64 _ZN6thrust24THRUST_300001_SM_1000_NS8cuda_cub4core6detail13_kernel_agentINS1_8__reduce11ReduceAgentINS0_12zip_iteratorIN4cuda3std3__45tupleIJNS0_6detail15normal_iteratorINS0_10device_ptrIiEEEENS0_17counting_iteratorIlNS0_11use_defaultESI_SI_EEEEEEEPNSB_IJilEEESM_lNS1_9__extrema9arg_min_fIilNSA_4lessIiEEEEEEJSL_SN_lN3cub18CUB_300001_SM_100013GridEvenShareIlEENSV_9GridQueueIyEESS_EEEvDpT0__param_2,
	.param .align 8 .b8 _ZN6thrust24THRUST_300001_SM_1000_NS8cuda_cub4core6detail13_kernel_agentINS1_8__reduce11ReduceAgentINS0_12zip_iteratorIN4cuda3std3__45tupleIJNS0_6detail15normal_iteratorINS0_10device_ptrIiEEEENS0_17counting_iteratorIlNS0_11use_defaultESI_SI_EEEEEEEPNSB_IJilEEESM_lNS1_9__extrema9arg_min_fIilNSA_4lessIiEEEEEEJSL_SN_lN3cub18CUB_300001_SM_100013GridEvenShareIlEENSV_9GridQueueIyEESS_EEEvDpT0__param_3[72],
	.param .align 8 .b8 _ZN6thrust24THRUST_300001_SM_1000_NS8cuda_cub4core6detail13_kernel_agentINS1_8__reduce11ReduceAgentINS0_12zip_iteratorIN4cuda3std3__45tupleIJNS0_6detail15normal_iteratorINS0_10device_ptrIiEEEENS0_17counting_iteratorIlNS0_11use_defaultESI_SI_EEEEEEEPNSB_IJilEEESM_lNS1_9__extrema9arg_min_fIilNSA_4lessIiEEEEEEJSL_SN_lN3cub18CUB_300001_SM_100013GridEvenShareIlEENSV_9GridQueueIyEESS_EEEvDpT0__param_4[8],
	.param .align 1 .b8 _ZN6thrust24THRUST_300001_SM_1000_NS8cuda_cub4core6detail13_kernel_agentINS1_8__reduce11ReduceAgentINS0_12zip_iteratorIN4cuda3std3__45tupleIJNS0_6detail15normal_iteratorINS0_10device_ptrIiEEEENS0_17counting_iteratorIlNS0_11use_defaultESI_SI_EEEEEEEPNSB_IJilEEESM_lNS1_9__extrema9arg_min_fIilNSA_4lessIiEEEEEEJSL_SN_lN3cub18CUB_300001_SM_100013GridEvenShareIlEENSV_9GridQueueIyEESS_EEEvDpT0__param_5[1]
)
.maxntid 256
{
	.reg .pred 	%p<224>;
	.reg .b32 	%r<640>;
	.reg .b64 	%rd<324>;

	ld.param.u64 	%rd196, [_ZN6thrust24THRUST_300001_SM_1000_NS8cuda_cub4core6detail13_kernel_agentINS1_8__reduce11ReduceAgentINS0_12zip_iteratorIN4cuda3std3__45tupleIJNS0_6detail15normal_iteratorINS0_10device_ptrIiEEEENS0_17counting_iteratorIlNS0_11use_defaultESI_SI_EEEEEEEPNSB_IJilEEESM_lNS1_9__extrema9arg_min_fIilNSA_4lessIiEEEEEEJSL_SN_lN3cub18CUB_300001_SM_100013GridEvenShareIlEENSV_9GridQueueIyEESS_EEEvDpT0__param_0+8];
	ld.param.u64 	%rd195, [_ZN6thrust24THRUST_300001_SM_1000_NS8cuda_cub4core6detail13_kernel_agentINS1_8__reduce11ReduceAgentINS0_12zip_iteratorIN4cuda3std3__45tupleIJNS0_6detail15normal_iteratorINS0_10device_ptrIiEEEENS0_17counting_iteratorIlNS0_11use_defaultESI_SI_EEEEEEEPNSB_IJilEEESM_lNS1_9__extrema9arg_min_fIilNSA_4lessIiEEEEEEJSL_SN_lN3cub18CUB_300001_SM_100013GridEvenShareIlEENSV_9GridQueueIyEESS_EEEvDpT0__param_0];
	ld.param.u64 	%rd199, [_ZN6thrust24THRUST_300001_SM_1000_NS8cuda_cub4core6detail13_kernel_agentINS1_8__reduce11ReduceAgentINS0_12zip_iteratorIN4cuda3std3__45tupleIJNS0_6detail15normal_iteratorINS0_10device_ptrIiEEEENS0_17counting_iteratorIlNS0_11use_defaultESI_SI_EEEEEEEPNSB_IJilEEESM_lNS1_9__extrema9arg_min_fIilNSA_4lessIiEEEEEEJSL_SN_lN3cub18CUB_300001_SM_100013GridEvenShareIlEENSV_9GridQueueIyEESS_EEEvDpT0__param_4];
	ld.param.u64 	%rd198, [_ZN6thrust24THRUST_300001_SM_1000_NS8cuda_cub4core6detail13_kernel_agentINS1_8__reduce11ReduceAgentINS0_12zip_iteratorIN4cuda3std3__45tupleIJNS0_6detail15normal_iteratorINS0_10device_ptrIiEEEENS0_17counting_iteratorIlNS0_11use_defaultESI_SI_EEEEEEEPNSB_IJilEEESM_lNS1_9__extrema9arg_min_fIilNSA_4lessIiEEEEEEJSL_SN_lN3cub18CUB_300001_SM_100013GridEvenShareIlEENSV_9GridQueueIyEESS_EEEvDpT0__param_2];
	cvta.to.global.u64 	%rd1, %rd199;
	cvta.to.global.u64 	%rd2, %rd195;
	mov.u32 	%r1, %ctaid.x;
	mul.lo.s32 	%r202, %r1, 1280;
	cvt.u64.u32 	%rd4, %r202;
	mov.u32 	%r203, %nctaid.x;
	mul.lo.s32 	%r204, %r203, 1280;
	cvt.u64.u32 	%rd5, %r204;
	add.s64 	%rd200, %rd4, 1280;
	setp.le.s64 	%p1, %rd200, %rd198;
	@%p1 bra 	$L__BB13_111;
	cvt.u32.u64 	%r336, %rd4;
	cvt.u32.u64 	%r2, %rd198;
	sub.s32 	%r3, %r2, %r336;
	mov.u32 	%r4, %tid.x;
	setp.ge.s32 	%p97, %r4, %r3;
	mov.b32 	%r582, 0;
	mov.b64 	%rd266, 0;
	mov.u32 	%r574, %r4;
	@%p97 bra 	$L__BB13_3;
	cvt.u64.u32 	%rd234, %r4;
	add.s64 	%rd235, %rd4, %rd234;
	shl.b64 	%rd236, %rd235, 2;
	add.s64 	%rd237, %rd2, %rd236;
	add.s64 	%rd266, %rd196, %rd235;
	ld.global.u32 	%r582, [%rd237];
	add.s32 	%r574, %r4, 256;
$L__BB13_3:
	setp.ge.s32 	%p98, %r574, %r3;
	@%p98 bra 	$L__BB13_25;
	not.b32 	%r339, %r574;
	add.s32 	%r340, %r339, %r2;
	sub.s32 	%r9, %r340, %r336;
	and.b32  	%r341, %r9, 768;
	setp.eq.s32 	%p99, %r341, 768;
	@%p99 bra 	$L__BB13_10;
	cvt.u64.u32 	%rd239, %r574;
	add.s64 	%rd240, %rd239, %rd4;
	add.s64 	%rd257, %rd240, %rd196;
	shl.b64 	%rd241, %rd240, 2;
	add.s64 	%rd256, %rd2, %rd241;
	shr.u32 	%r342, %r9, 8;
	add.s32 	%r343, %r342, 1;
	and.b32  	%r344, %r343, 3;
	neg.s32 	%r570, %r344;
$L__BB13_6:
	.pragma "nounroll";
	mov.u64 	%rd12, %rd266;
	mov.u32 	%r13, %r582;
	ld.global.u32 	%r14, [%rd256];
	setp.lt.s32 	%p100, %r13, %r14;
	@%p100 bra 	$L__BB13_9;
	setp.lt.s32 	%p101, %r14, %r13;
	mov.u64 	%rd266, %rd257;
	mov.u32 	%r582, %r14;
	@%p101 bra 	$L__BB13_9;
	setp.lt.s64 	%p102, %rd12, %rd257;
	min.s64 	%rd266, %rd12, %rd257;
	selp.b32 	%r582, %r13, %r14, %p102;
$L__BB13_9:
	add.s32 	%r574, %r574, 256;
	add.s64 	%rd257, %rd257, 256;
	add.s64 	%rd256, %rd256, 1024;
	add.s32 	%r570, %r570, 1;
	setp.ne.s32 	%p103, %r570, 0;
	@%p103 bra 	$L__BB13_6;
$L__BB13_10:
	setp.lt.u32 	%p104, %r9, 768;
	@%p104 bra 	$L__BB13_25;
	add.s32 	%r577, %r574, 512;
$L__BB13_12:
	mov.u32 	%r23, %r577;
	add.s32 	%r345, %r23, -512;
	cvt.s64.s32 	%rd242, %r345;
	add.s64 	%rd243, %rd242, %rd4;
	shl.b64 	%rd244, %rd243, 2;
	add.s64 	%rd20, %rd2, %rd244;
	add.s64 	%rd21, %rd243, %rd196;
	ld.global.u32 	%r25, [%rd20];
	setp.lt.s32 	%p105, %r582, %r25;
	mov.u64 	%rd263, %rd266;
	mov.u32 	%r579, %r582;
	@%p105 bra 	$L__BB13_15;
	setp.lt.s32 	%p106, %r25, %r582;
	mov.u64 	%rd263, %rd21;
	mov.u32 	%r579, %r25;
	@%p106 bra 	$L__BB13_15;
	setp.lt.s64 	%p107, %rd266, %rd21;
	min.s64 	%rd263, %rd266, %rd21;
	selp.b32 	%r579, %r582, %r25, %p107;
$L__BB13_15:
	add.s32 	%r346, %r23, -256;
	cvt.s64.s32 	%rd245, %r346;
	add.s64 	%rd246, %rd245, %rd4;
	add.s64 	%rd24, %rd246, %rd196;
	ld.global.u32 	%r28, [%rd20+1024];
	setp.lt.s32 	%p108, %r579, %r28;
	mov.u64 	%rd264, %rd263;
	mov.u32 	%r580, %r579;
	@%p108 bra 	$L__BB13_18;
	setp.lt.s32 	%p109, %r28, %r579;
	mov.u64 	%rd264, %rd24;
	mov.u32 	%r580, %r28;
	@%p109 bra 	$L__BB13_18;
	setp.lt.s64 	%p110, %rd263, %rd24;
	min.s64 	%rd264, %rd263, %rd24;
	selp.b32 	%r580, %r579, %r28, %p110;
$L__BB13_18:
	cvt.s64.s32 	%rd247, %r23;
	add.s64 	%rd248, %rd247, %rd4;
	add.s64 	%rd27, %rd248, %rd196;
	ld.global.u32 	%r31, [%rd20+2048];
	setp.lt.s32 	%p111, %r580, %r31;
	mov.u64 	%rd265, %rd264;
	mov.u32 	%r581, %r580;
	@%p111 bra 	$L__BB13_21;
	setp.lt.s32 	%p112, %r31, %r580;
	mov.u64 	%rd265, %rd27;
	mov.u32 	%r581, %r31;
	@%p112 bra 	$L__BB13_21;
	setp.lt.s64 	%p113, %rd264, %rd27;
	min.s64 	%rd265, %rd264, %rd27;
	selp.b32 	%r581, %r580, %r31, %p113;
$L__BB13_21:
	add.s32 	%r347, %r23, 256;
	cvt.s64.s32 	%rd249, %r347;
	add.s64 	%rd250, %rd249, %rd4;
	add.s64 	%rd30, %rd250, %rd196;
	ld.global.u32 	%r34, [%rd20+3072];
	setp.lt.s32 	%p114, %r581, %r34;
	mov.u64 	%rd266, %rd265;
	mov.u32 	%r582, %r581;
	@%p114 bra 	$L__BB13_24;
	setp.lt.s32 	%p115, %r34, %r581;
	mov.u64 	%rd266, %rd30;
	mov.u32 	%r582, %r34;
	@%p115 bra 	$L__BB13_24;
	setp.lt.s64 	%p116, %rd265, %rd30;
	min.s64 	%rd266, %rd265, %rd30;
	selp.b32 	%r582, %r581, %r34, %p116;
$L__BB13_24:
	add.s32 	%r577, %r23, 1024;
	add.s32 	%r348, %r23, 512;
	setp.lt.s32 	%p117, %r348, %r3;
	@%p117 bra 	$L__BB13_12;
$L__BB13_25:
	setp.lt.s32 	%p118, %r3, 256;
	@%p118 bra 	$L__BB13_65;
	// begin inline asm
	mov.u32 %r462, %laneid;
	// end inline asm
	mov.b32 	%r480, 1;
	mov.b32 	%r481, 31;
	mov.b32 	%r482, -1;
	// begin inline asm
	shfl.sync.down.b32 %r463, %r582, %r480, %r481, %r482;
	// end inline asm
	// begin inline asm
	shfl.sync.down.b32 %r468, %r469, %r480, %r481, %r482;
	// end inline asm
	mov.b64 	{%r474, %r479}, %rd266;
	// begin inline asm
	shfl.sync.down.b32 %r473, %r474, %r480, %r481, %r482;
	// end inline asm
	// begin inline asm
	shfl.sync.down.b32 %r478, %r479, %r480, %r481, %r482;
	// end inline asm
	mov.b64 	%rd34, {%r473, %r478};
	setp.gt.s32 	%p175, %r462, 30;
	setp.lt.s32 	%p176, %r582, %r463;
	or.pred  	%p177, %p175, %p176;
	mov.u64 	%rd268, %rd266;
	mov.u32 	%r584, %r582;
	@%p177 bra 	$L__BB13_29;
	setp.lt.s32 	%p178, %r463, %r582;
	mov.u64 	%rd268, %rd34;
	mov.u32 	%r584, %r463;
	@%p178 bra 	$L__BB13_29;
	setp.lt.s64 	%p179, %rd266, %rd34;
	min.s64 	%rd268, %rd266, %rd34;
	selp.b32 	%r584, %r582, %r463, %p179;
$L__BB13_29:
	mov.b32 	%r500, 2;
	mov.b32 	%r501, 31;
	mov.b32 	%r502, -1;
	// begin inline asm
	shfl.sync.down.b32 %r483, %r584, %r500, %r501, %r502;
	// end inline asm
	// begin inline asm
	shfl.sync.down.b32 %r488, %r489, %r500, %r501, %r502;
	// end inline asm
	mov.b64 	{%r494, %r499}, %rd268;
	// begin inline asm
	shfl.sync.down.b32 %r493, %r494, %r500, %r501, %r502;
	// end inline asm
	// begin inline asm
	shfl.sync.down.b32 %r498, %r499, %r500, %r501, %r502;
	// end inline asm
	mov.b64 	%rd37, {%r493, %r498};
	setp.gt.s32 	%p180, %r462, 29;
	setp.lt.s32 	%p181, %r584, %r483;
	or.pred  	%p182, %p180, %p181;
	mov.u64 	%rd269, %rd268;
	mov.u32 	%r585, %r584;
	@%p182 bra 	$L__BB13_32;
	setp.lt.s32 	%p183, %r483, %r584;
	mov.u64 	%rd269, %rd37;
	mov.u32 	%r585, %r483;
	@%p183 bra 	$L__BB13_32;
	setp.lt.s64 	%p184, %rd268, %rd37;
	min.s64 	%rd269, %rd268, %rd37;
	selp.b32 	%r585, %r584, %r483, %p184;
$L__BB13_32:
	mov.b32 	%r520, 4;
	mov.b32 	%r521, 31;
	mov.b32 	%r522, -1;
	// begin inline asm
	shfl.sync.down.b32 %r503, %r585, %r520, %r521, %r522;
	// end inline asm
	// begin inline asm
	shfl.sync.down.b32 %r508, %r509, %r520, %r521, %r522;
	// end inline asm
	mov.b64 	{%r514, %r519}, %rd269;
	// begin inline asm
	shfl.sync.down.b32 %r513, %r514, %r520, %r521, %r522;
	// end inline asm
	// begin inline asm
	shfl.sync.down.b32 %r518, %r519, %r520, %r521, %r522;
	// end inline asm
	mov.b64 	%rd40, {%r513, %r518};
	setp.gt.s32 	%p185, %r462, 27;
	setp.lt.s32 	%p186, %r585, %r503;
	or.pred  	%p187, %p185, %p186;
	mov.u64 	%rd270, %rd269;
	mov.u32 	%r586, %r585;
	@%p187 bra 	$L__BB13_35;
	setp.lt.s32 	%p188, %r503, %r585;
	mov.u64 	%rd270, %rd40;
	mov.u32 	%r586, %r503;
	@%p188 bra 	$L__BB13_35;
	setp.lt.s64 	%p189, %rd269, %rd40;
	min.s64 	%rd270, %rd269, %rd40;
	selp.b32 	%r586, %r585, %r503, %p189;
$L__BB13_35:
	mov.b32 	%r540, 8;
	mov.b32 	%r541, 31;
	mov.b32 	%r542, -1;
	// begin inline asm
	shfl.sync.down.b32 %r523, %r586, %r540, %r541, %r542;
	// end inline asm
	// begin inline asm
	shfl.sync.down.b32 %r528, %r529, %r540, %r541, %r542;
	// end inline asm
	mov.b64 	{%r534, %r539}, %rd270;
	// begin inline asm
	shfl.sync.down.b32 %r533, %r534, %r540, %r541, %r542;
	// end inline asm
	// begin inline asm
	shfl.sync.down.b32 %r538, %r539, %r540, %r541, %r542;
	// end inline asm
	mov.b64 	%rd43, {%r533, %r538};
	setp.gt.s32 	%p190, %r462, 23;
	setp.lt.s32 	%p191, %r586, %r523;
	or.pred  	%p192, %p190, %p191;
	mov.u64 	%rd271, %rd270;
	mov.u32 	%r587, %r586;
	@%p192 bra 	$L__BB13_38;
	setp.lt.s32 	%p193, %r523, %r586;
	mov.u64 	%rd271, %rd43;
	mov.u32 	%r587, %r523;
	@%p193 bra 	$L__BB13_38;
	setp.lt.s64 	%p194, %rd270, %rd43;
	min.s64 	%rd271, %rd270, %rd43;
	selp.b32 	%r587, %r586, %r523, %p194;
$L__BB13_38:
	mov.b32 	%r560, 16;
	mov.b32 	%r561, 31;
	mov.b32 	%r562, -1;
	// begin inline asm
	shfl.sync.down.b32 %r543, %r587, %r560, %r561, %r562;
	// end inline asm
	// begin inline asm
	shfl.sync.down.b32 %r548, %r549, %r560, %r561, %r562;
	// end inline asm
	mov.b64 	{%r554, %r559}, %rd271;
	// begin inline asm
	shfl.sync.down.b32 %r553, %r554, %r560, %r561, %r562;
	// end inline asm
	// begin inline asm
	shfl.sync.down.b32 %r558, %r559, %r560, %r561, %r562;
	// end inline asm
	mov.b64 	%rd46, {%r553, %r558};
	setp.gt.s32 	%p195, %r462, 15;
	setp.lt.s32 	%p196, %r587, %r543;
	or.pred  	%p197, %p195, %p196;
	mov.u64 	%rd323, %rd271;
	mov.u32 	%r639, %r587;
	@%p197 bra 	$L__BB13_41;
	setp.lt.s32 	%p198, %r543, %r587;
	mov.u64 	%rd323, %rd46;
	mov.u32 	%r639, %r543;
	@%p198 bra 	$L__BB13_41;
	setp.lt.s64 	%p199, %rd271, %rd46;
	min.s64 	%rd323, %rd271, %rd46;
	selp.b32 	%r639, %r587, %r543, %p199;
$L__BB13_41:
	setp.ne.s32 	%p200, %r462, 0;
	@%p200 bra 	$L__BB13_43;
	shr.u32 	%r563, %r4, 1;
	and.b32  	%r564, %r563, 496;
	mov.u32 	%r565, _ZN6thrust24THRUST_300001_SM_1000_NS8cuda_cub4core6detail5shmemE;
	add.s32 	%r566, %r565, %r564;
	st.shared.u32 	[%r566+8], %r639;
	st.shared.u64 	[%r566+16], %rd323;
$L__BB13_43:
	bar.sync 	0;
	setp.ne.s32 	%p201, %r4, 0;
	@%p201 bra 	$L__BB13_198;
	ld.shared.u32 	%r55, [_ZN6thrust24THRUST_300001_SM_1000_NS8cuda_cub4core6detail5shmemE+24];
	ld.shared.u64 	%rd49, [_ZN6thrust24THRUST_300001_SM_1000_NS8cuda_cub4core6detail5shmemE+32];
	setp.lt.s32 	%p202, %r639, %r55;
	mov.u64 	%rd273, %rd323;
	mov.u32 	%r589, %r639;
	@%p202 bra 	$L__BB13_47;
	setp.lt.s32 	%p203, %r55, %r639;
	mov.u64 	%rd273, %rd49;
	mov.u32 	%r589, %r55;
	@%p203 bra 	$L__BB13_47;
	setp.lt.s64 	%p204, %rd323, %rd49;
	min.s64 	%rd273, %rd323, %rd49;
	selp.b32 	%r589, %r639, %r55, %p204;
$L__BB13_47:
	ld.shared.u32 	%r58, [_ZN6thrust24THRUST_300001_SM_1000_NS8cuda_cub4core6detail5shmemE+40];
	ld.shared.u64 	%rd52, [_ZN6thrust24THRUST_300001_SM_1000_NS8cuda_cub4core6detail5shmemE+48];
	setp.lt.s32 	%p205, %r589, %r58;
	mov.u64 	%rd274, %rd273;
	mov.u32 	%r590, %r589;
	@%p205 bra 	$L__BB13_50;
	setp.lt.s32 	%p206, %r58, %r589;
	mov.u64 	%rd274, %rd52;
	mov.u32 	%r590, %r58;
	@%p206 bra 	$L__BB13_50;
	setp.lt.s64 	%p207, %rd273, %rd52;
	min.s64 	%rd274, %rd273, %rd52;
	selp.b32 	%r590, %r589, %r58, %p207;
$L__BB13_50:
	ld.shared.u32 	%r61, [_ZN6thrust24THRUST_300001_SM_1000_NS8cuda_cub4core6detail5shmemE+56];
	ld.shared.u64 	%rd55, [_ZN6thrust24THRUST_300001_SM_1000_NS8cuda_cub4core6detail5shmemE+64];
	setp.lt.s32 	%p208, %r590, %r61;
	mov.u64 	%rd275, %rd274;
	mov.u32 	%r591, %r590;
	@%p208 bra 	$L__BB13_53;
	setp.lt.s32 	%p209, %r61, %r590;
	mov.u64 	%rd275, %rd55;
	mov.u32 	%r591, %r61;
	@%p209 bra 	$L__BB13_53;
	setp.lt.s64 	%p210, %rd274, %rd55;
	min.s64 	%rd275, %rd274, %rd55;
	selp.b32 	%r591, %r590, %r61, %p210;
$L__BB13_53:
	ld.shared.u32 	%r64, [_ZN6thrust24THRUST_300001_SM_1000_NS8cuda_cub4core6detail5shmemE+72];
	ld.shared.u64 	%rd58, [_ZN6thrust24THRUST_300001_SM_1000_NS8cuda_cub4core6detail5shmemE+80];
	setp.lt.s32 	%p211, %r591, %r64;
	mov.u64 	%rd276, %rd275;
	mov.u32 	%r592, %r591;
	@%p211 bra 	$L__BB13_56;
	setp.lt.s32 	%p212, %r64, %r591;
	mov.u64 	%rd276, %rd58;
	mov.u32 	%r592, %r64;
	@%p212 bra 	$L__BB13_56;
	setp.lt.s64 	%p213, %rd275, %rd58;
	min.s64 	%rd276, %rd275, %rd58;
	selp.b32 	%r592, %r591, %r64, %p213;
$L__BB13_56:
	ld.shared.u32 	%r67, [_ZN6thrust24THRUST_300001_SM_1000_NS8cuda_cub4core6detail5shmemE+88];
	ld.shared.u64 	%rd61, [_ZN6thrust24THRUST_300001_SM_1000_NS8cuda_cub4core6detail5shmemE+96];
	setp.lt.s32 	%p214, %r592, %r67;
	mov.u32 	%r593, %r592;
	mov.u64 	%rd277, %rd276;
	@%p214 bra 	$L__BB13_59;
	setp.lt.s32 	%p215, %r67, %r592;
	mov.u32 	%r593, %r67;
	mov.u64 	%rd277, %rd61;
	@%p215 bra 	$L__BB13_59;
	setp.lt.s64 	%p216, %rd276, %rd61;
	selp.b32 	%r593, %r592, %r67, %p216;
	min.s64 	%rd277, %rd276, %rd61;
$L__BB13_59:
	ld.shared.u32 	%r70, [_ZN6thrust24THRUST_300001_SM_1000_NS8cuda_cub4core6detail5shmemE+104];
	ld.shared.u64 	%rd64, [_ZN6thrust24THRUST_300001_SM_1000_NS8cuda_cub4core6detail5shmemE+112];
	setp.lt.s32 	%p217, %r593, %r70;
	mov.u32 	%r594, %r593;
	mov.u64 	%rd278, %rd277;
	@%p217 bra 	$L__BB13_62;
	setp.lt.s32 	%p218, %r70, %r593;
	mov.u32 	%r594, %r70;
	mov.u64 	%rd278, %rd64;
	@%p218 bra 	$L__BB13_62;
	setp.lt.s64 	%p219, %rd277, %rd64;
	selp.b32 	%r594, %r593, %r70, %p219;
	min.s64 	%rd278, %rd277, %rd64;
$L__BB13_62:
	ld.shared.u32 	%r73, [_ZN6thrust24THRUST_300001_SM_1000_NS8cuda_cub4core6detail5shmemE+120];
	ld.shared.u64 	%rd67, [_ZN6thrust24THRUST_300001_SM_1000_NS8cuda_cub4core6detail5shmemE+128];
	setp.lt.s32 	%p220, %r594, %r73;
	mov.u32 	%r639, %r594;
	mov.u64 	%rd323, %rd278;
	@%p220 bra 	$L__BB13_198;
	setp.lt.s32 	%p221, %r73, %r594;
	mov.u32 	%r639, %r73;
	mov.u64 	%rd323, %rd67;
	@%p221 bra 	$L__BB13_198;
	setp.lt.s64 	%p222, %rd278, %rd67;
	selp.b32 	%r639, %r594, %r73, %p222;
	min.s64 	%rd323, %rd278, %rd67;
	bra.uni 	$L__BB13_198;
$L__BB13_65:
	// begin inline asm
	mov.u32 %r349, %laneid;
	// end inline asm
	and.b32  	%r370, %r4, 992;
	add.s32 	%r371, %r370, 32;
	setp.gt.s32 	%p119, %r371, %r3;
	not.b32 	%r372, %r370;
	add.s32 	%r373, %r3, %r372;
	selp.b32 	%r368, %r373, 31, %p119;
	mov.b32 	%r367, 1;
	mov.b32 	%r369, -1;
	// begin inline asm
	shfl.sync.down.b32 %r350, %r582, %r367, %r368, %r369;
	// end inline asm
	// begin inline asm
	shfl.sync.down.b32 %r355, %r356, %r367, %r368, %r369;
	// end inline asm
	mov.b64 	{%r361, %r366}, %rd266;
	// begin inline asm
	shfl.sync.down.b32 %r360, %r361, %r367, %r368, %r369;
	// end inline asm
	// begin inline asm
	shfl.sync.down.b32 %r365, %r366, %r367, %r368, %r369;
	// end inline asm
	mov.b64 	%rd69, {%r360, %r365};
	setp.ge.s32 	%p120, %r349, %r368;
	setp.lt.s32 	%p121, %r582, %r350;
	or.pred  	%p122, %p120, %p121;
	mov.u32 	%r595, %r582;
	mov.u64 	%rd279, %rd266;
	@%p122 bra 	$L__BB13_68;
	setp.lt.s32 	%p123, %r350, %r582;
	mov.u32 	%r595, %r350;
	mov.u64 	%rd279, %rd69;
	@%p123 bra 	$L__BB13_68;
	setp.lt.s64 	%p124, %rd266, %rd69;
	selp.b32 	%r595, %r582, %r350, %p124;
	min.s64 	%rd279, %rd266, %rd69;
$L__BB13_68:
	mov.b32 	%r391, 2;
	mov.b32 	%r393, -1;
	// begin inline asm
	shfl.sync.down.b32 %r374, %r595, %r391, %r368, %r393;
	// end inline asm
	// begin inline asm
	shfl.sync.down.b32 %r379, %r380, %r391, %r368, %r393;
	// end inline asm
	mov.b64 	{%r385, %r390}, %rd279;
	// begin inline asm
	shfl.sync.down.b32 %r384, %r385, %r391, %r368, %r393;
	// end inline asm
	// begin inline asm
	shfl.sync.down.b32 %r389, %r390, %r391, %r368, %r393;
	// end inline asm
	mov.b64 	%rd72, {%r384, %r389};
	add.s32 	%r394, %r349, 2;
	setp.gt.s32 	%p125, %r394, %r368;
	setp.lt.s32 	%p126, %r595, %r374;
	or.pred  	%p127, %p125, %p126;
	mov.u32 	%r596, %r595;
	mov.u64 	%rd280, %rd279;
	@%p127 bra 	$L__BB13_71;
	setp.lt.s32 	%p128, %r374, %r595;
	mov.u32 	%r596, %r374;
	mov.u64 	%rd280, %rd72;
	@%p128 bra 	$L__BB13_71;
	setp.lt.s64 	%p129, %rd279, %rd72;
	selp.b32 	%r596, %r595, %r374, %p129;
	min.s64 	%rd280, %rd279, %rd72;
$L__BB13_71:
	mov.b32 	%r412, 4;
	mov.b32 	%r414, -1;
	// begin inline asm
	shfl.sync.down.b32 %r395, %r596, %r412, %r368, %r414;
	// end inline asm
	// begin inline asm
	shfl.sync.down.b32 %r400, %r401, %r412, %r368, %r414;
	// end inline asm
	mov.b64 	{%r406, %r411}, %rd280;
	// begin inline asm
	shfl.sync.down.b32 %r405, %r406, %r412, %r368, %r414;
	// end inline asm
	// begin inline asm
	shfl.sync.down.b32 %r410, %r411, %r412, %r368, %r414;
	// end inline asm
	mov.b64 	%rd75, {%r405, %r410};
	add.s32 	%r415, %r349, 4;
	setp.gt.s32 	%p130, %r415, %r368;
	setp.lt.s32 	%p131, %r596, %r395;
	or.pred  	%p132, %p130, %p131;
	mov.u32 	%r597, %r596;
	mov.u64 	%rd281, %rd280;
	@%p132 bra 	$L__BB13_74;
	setp.lt.s32 	%p133, %r395, %r596;
	mov.u32 	%r597, %r395;
	mov.u64 	%rd281, %rd75;
	@%p133 bra 	$L__BB13_74;
	setp.lt.s64 	%p134, %rd280, %rd75;
	selp.b32 	%r597, %r596, %r395, %p134;
	min.s64 	%rd281, %rd280, %rd75;
$L__BB13_74:
	mov.b32 	%r433, 8;
	mov.b32 	%r435, -1;
	// begin inline asm
	shfl.sync.down.b32 %r416, %r597, %r433, %r368, %r435;
	// end inline asm
	// begin inline asm
	shfl.sync.down.b32 %r421, %r422, %r433, %r368, %r435;
	// end inline asm
	mov.b64 	{%r427, %r432}, %rd281;
	// begin inline asm
	shfl.sync.down.b32 %r426, %r427, %r433, %r368, %r435;
	// end inline asm
	// begin inline asm
	shfl.sync.down.b32 %r431, %r432, %r433, %r368, %r435;
	// end inline asm
	mov.b64 	%rd78, {%r426, %r431};
	add.s32 	%r436, %r349, 8;
	setp.gt.s32 	%p135, %r436, %r368;
	setp.lt.s32 	%p136, %r597, %r416;
	or.pred  	%p137, %p135, %p136;
	mov.u32 	%r598, %r597;
	mov.u64 	%rd282, %rd281;
	@%p137 bra 	$L__BB13_77;
	setp.lt.s32 	%p138, %r416, %r597;
	mov.u32 	%r598, %r416;
	mov.u64 	%rd282, %rd78;
	@%p138 bra 	$L__BB13_77;
	setp.lt.s64 	%p139, %rd281, %rd78;
	selp.b32 	%r598, %r597, %r416, %p139;
	min.s64 	%rd282, %rd281, %rd78;
$L__BB13_77:
	mov.b32 	%r454, 16;
	mov.b32 	%r456, -1;
	// begin inline asm
	shfl.sync.down.b32 %r437, %r598, %r454, %r368, %r456;
	// end inline asm
	// begin inline asm
	shfl.sync.down.b32 %r442, %r443, %r454, %r368, %r456;
	// end inline asm
	mov.b64 	{%r448, %r453}, %rd282;
	// begin inline asm
	shfl.sync.down.b32 %r447, %r448, %r454, %r368, %r456;
	// end inline asm
	// begin inline asm
	shfl.sync.down.b32 %r452, %r453, %r454, %r368, %r456;
	// end inline asm
	mov.b64 	%rd81, {%r447, %r452};
	add.s32 	%r457, %r349, 16;
	setp.gt.s32 	%p140, %r457, %r368;
	setp.lt.s32 	%p141, %r598, %r437;
	or.pred  	%p142, %p140, %p141;
	mov.u32 	%r639, %r598;
	mov.u64 	%rd323, %rd282;
	@%p142 bra 	$L__BB13_80;
	setp.lt.s32 	%p143, %r437, %r598;
	mov.u32 	%r639, %r437;
	mov.u64 	%rd323, %rd81;
	@%p143 bra 	$L__BB13_80;
	setp.lt.s64 	%p144, %rd282, %rd81;
	selp.b32 	%r639, %r598, %r437, %p144;
	min.s64 	%rd323, %rd282, %rd81;
$L__BB13_80:
	setp.ne.s32 	%p145, %r349, 0;
	@%p145 bra 	$L__BB13_82;
	shr.u32 	%r458, %r4, 1;
	and.b32  	%r459, %r458, 496;
	mov.u32 	%r460, _ZN6thrust24THRUST_300001_SM_1000_NS8cuda_cub4core6detail5shmemE;
	add.s32 	%r461, %r460, %r459;
	st.shared.u32 	[%r461+8], %r639;
	st.shared.u64 	[%r461+16], %rd323;
$L__BB13_82:
	bar.sync 	0;
	setp.ne.s32 	%p146, %r4, 0;
	@%p146 bra 	$L__BB13_198;
	setp.lt.s32 	%p147, %r3, 33;
	mov.u32 	%r600, %r639;
	mov.u64 	%rd284, %rd323;
	@%p147 bra 	$L__BB13_87;
	ld.shared.u32 	%r92, [_ZN6thrust24THRUST_300001_SM_1000_NS8cuda_cub4core6detail5shmemE+24];
	ld.shared.u64 	%rd84, [_ZN6thrust24THRUST_300001_SM_1000_NS8cuda_cub4core6detail5shmemE+32];
	setp.lt.s32 	%p148, %r639, %r92;
	mov.u32 	%r600, %r639;
	mov.u64 	%rd284, %rd323;
	@%p148 bra 	$L__BB13_87;
	setp.lt.s32 	%p149, %r92, %r639;
	mov.u32 	%r600, %r92;
	mov.u64 	%rd284, %rd84;
	@%p149 bra 	$L__BB13_87;
	setp.lt.s64 	%p150, %rd323, %rd84;
	selp.b32 	%r600, %r639, %r92, %p150;
	min.s64 	%rd284, %rd323, %rd84;
$L__BB13_87:
	setp.lt.s32 	%p151, %r3, 65;
	mov.u32 	%r601, %r600;
	mov.u64 	%rd285, %rd284;
	@%p151 bra 	$L__BB13_91;
	ld.shared.u32 	%r95, [_ZN6thrust24THRUST_300001_SM_1000_NS8cuda_cub4core6detail5shmemE+40];
	ld.shared.u64 	%rd87, [_ZN6thrust24THRUST_300001_SM_1000_NS8cuda_cub4core6detail5shmemE+48];
	setp.lt.s32 	%p152, %r600, %r95;
	mov.u32 	%r601, %r600;
	mov.u64 	%rd285, %rd284;
	@%p152 bra 	$L__BB13_91;
	setp.lt.s32 	%p153, %r95, %r600;
	mov.u32 	%r601, %r95;
	mov.u64 	%rd285, %rd87;
	@%p153 bra 	$L__BB13_91;
	setp.lt.s64 	%p154, %rd284, %rd87;
	selp.b32 	%r601, %r600, %r95, %p154;
	min.s64 	%rd285, %rd284, %rd87;
$L__BB13_91:
	setp.lt.s32 	%p155, %r3, 97;
	mov.u32 	%r602, %r601;
	mov.u64 	%rd286, %rd285;
	@%p155 bra 	$L__BB13_95;
	ld.shared.u32 	%r98, [_ZN6thrust24THRUST_300001_SM_1000_NS8cuda_cub4core6detail5shmemE+56];
	ld.shared.u64 	%rd90, [_ZN6thrust24THRUST_300001_SM_1000_NS8cuda_cub4core6detail5shmemE+64];
	setp.lt.s32 	%p156, %r601, %r98;
	mov.u32 	%r602, %r601;
	mov.u64 	%rd286, %rd285;
	@%p156 bra 	$L__BB13_95;
	setp.lt.s32 	%p157, %r98, %r601;
	mov.u32 	%r602, %r98;
	mov.u64 	%rd286, %rd90;
	@%p157 bra 	$L__BB13_95;
	setp.lt.s64 	%p158, %rd285, %rd90;
	selp.b32 	%r602, %r601, %r98, %p158;
	min.s64 	%rd286, %rd285, %rd90;
$L__BB13_95:
	setp.lt.s32 	%p159, %r3, 129;
	mov.u32 	%r603, %r602;
	mov.u64 	%rd287, %rd286;
	@%p159 bra 	$L__BB13_99;
	ld.shared.u32 	%r101, [_ZN6thrust24THRUST_300001_SM_1000_NS8cuda_cub4core6detail5shmemE+72];
	ld.shared.u64 	%rd93, [_ZN6thrust24THRUST_300001_SM_1000_NS8cuda_cub4core6detail5shmemE+80];
	setp.lt.s32 	%p160, %r602, %r101;
	mov.u32 	%r603, %r602;
	mov.u64 	%rd287, %rd286;
	@%p160 bra 	$L__BB13_99;
	setp.lt.s32 	%p161, %r101, %r602;
	mov.u32 	%r603, %r101;
	mov.u64 	%rd287, %rd93;
	@%p161 bra 	$L__BB13_99;
	setp.lt.s64 	%p162, %rd286, %rd93;
	selp.b32 	%r603, %r602, %r101, %p162;
	min.s64 	%rd287, %rd286, %rd93;
$L__BB13_99:
	setp.lt.s32 	%p163, %r3, 161;
	mov.u32 	%r604, %r603;
	mov.u64 	%rd288, %rd287;
	@%p163 bra 	$L__BB13_103;
	ld.shared.u32 	%r104, [_ZN6thrust24THRUST_300001_SM_1000_NS8cuda_cub4core6detail5shmemE+88];
	ld.shared.u64 	%rd96, [_ZN6thrust24THRUST_300001_SM_1000_NS8cuda_cub4core6detail5shmemE+96];
	setp.lt.s32 	%p164, %r603, %r104;
	mov.u32 	%r604, %r603;
	mov.u64 	%rd288, %rd287;
	@%p164 bra 	$L__BB13_103;
	setp.lt.s32 	%p165, %r104, %r603;
	mov.u32 	%r604, %r104;
	mov.u64 	%rd288, %rd96;
	@%p165 bra 	$L__BB13_103;
	setp.lt.s64 	%p166, %rd287, %rd96;
	selp.b32 	%r604, %r603, %r104, %p166;
	min.s64 	%rd288, %rd287, %rd96;
$L__BB13_103:
	setp.lt.s32 	%p167, %r3, 193;
	mov.u32 	%r605, %r604;
	mov.u64 	%rd289, %rd288;
	@%p167 bra 	$L__BB13_107;
	ld.shared.u32 	%r107, [_ZN6thrust24THRUST_300001_SM_1000_NS8cuda_cub4core6detail5shmemE+104];
	ld.shared.u64 	%rd99, [_ZN6thrust24THRUST_300001_SM_1000_NS8cuda_cub4core6detail5shmemE+112];
	setp.lt.s32 	%p168, %r604, %r107;
	mov.u32 	%r605, %r604;
	mov.u64 	%rd289, %rd288;
	@%p168 bra 	$L__BB13_107;
	setp.lt.s32 	%p169, %r107, %r604;
	mov.u32 	%r605, %r107;
	mov.u64 	%rd289, %rd99;
	@%p169 bra 	$L__BB13_107;
	setp.lt.s64 	%p170, %rd288, %rd99;
	selp.b32 	%r605, %r604, %r107, %p170;
	min.s64 	%rd289, %rd288, %rd99;
$L__BB13_107:
	setp.lt.s32 	%p171, %r3, 225;
	mov.u32 	%r639, %r605;
	mov.u64 	%rd323, %rd289;
	@%p171 bra 	$L__BB13_198;
	ld.shared.u32 	%r110, [_ZN6thrust24THRUST_300001_SM_1000_NS8cuda_cub4core6detail5shmemE+120];
	ld.shared.u64 	%rd102, [_ZN6thrust24THRUST_300001_SM_1000_NS8cuda_cub4core6detail5shmemE+128];
	setp.lt.s32 	%p172, %r605, %r110;
	mov.u32 	%r639, %r605;
	mov.u64 	%rd323, %rd289;
	@%p172 bra 	$L__BB13_198;
	setp.lt.s32 	%p173, %r110, %r605;
	mov.u32 	%r639, %r110;
	mov.u64 	%rd323, %rd102;
	@%p173 bra 	$L__BB13_198;
	setp.lt.s64 	%p174, %rd289, %rd102;
	selp.b32 	%r639, %r605, %r110, %p174;
	min.s64 	%rd323, %rd289, %rd102;
	bra.uni 	$L__BB13_198;
$L__BB13_111:
	mov.u32 	%r112, %tid.x;
	add.s64 	%rd201, %rd196, %rd4;
	cvt.u64.u32 	%rd104, %r112;
	add.s64 	%rd202, %rd104, %rd4;
	cvta.to.global.u64 	%rd203, %rd195;
	shl.b64 	%rd204, %rd202, 2;
	add.s64 	%rd205, %rd203, %rd204;
	ld.global.u32 	%r205, [%rd205];
	add.s32 	%r206, %r112, 256;
	cvt.u64.u32 	%rd206, %r206;
	ld.global.u32 	%r207, [%rd205+1024];
	add.s32 	%r208, %r112, 512;
	cvt.u64.u32 	%rd207, %r208;
	ld.global.u32 	%r209, [%rd205+2048];
	add.s32 	%r210, %r112, 768;
	cvt.u64.u32 	%rd208, %r210;
	ld.global.u32 	%r211, [%rd205+3072];
	or.b32  	%r212, %r112, 1024;
	cvt.u64.u32 	%rd105, %r212;
	add.s64 	%rd106, %rd201, %rd105;
	ld.global.u32 	%r113, [%rd205+4096];
	setp.lt.s32 	%p2, %r207, %r205;
	min.s32 	%r213, %r207, %r205;
	selp.b64 	%rd209, %rd206, %rd104, %p2;
	setp.lt.s32 	%p3, %r209, %r213;
	min.s32 	%r214, %r209, %r213;
	selp.b64 	%rd210, %rd207, %rd209, %p3;
	setp.lt.s32 	%p4, %r211, %r214;
	min.s32 	%r114, %r211, %r214;
	selp.b64 	%rd107, %rd208, %rd210, %p4;
	add.s64 	%rd108, %rd201, %rd107;
	setp.lt.s32 	%p5, %r114, %r113;
	mov.u32 	%r627, %r114;
	mov.u64 	%rd311, %rd108;
	@%p5 bra 	$L__BB13_114;
	setp.lt.s32 	%p6, %r113, %r114;
	mov.u32 	%r627, %r113;
	mov.u64 	%rd311, %rd106;
	@%p6 bra 	$L__BB13_114;
	setp.lt.u64 	%p7, %rd107, %rd105;
	selp.b32 	%r627, %r114, %r113, %p7;
	selp.b64 	%rd311, %rd108, %rd106, %p7;
$L__BB13_114:
	setp.le.u64 	%p8, %rd198, %rd5;
	@%p8 bra 	$L__BB13_159;
	setp.ne.s32 	%p9, %r112, 0;
	@%p9 bra 	$L__BB13_117;
	atom.global.add.u64 	%rd211, [%rd1+8], 1280;
	add.s64 	%rd212, %rd211, %rd5;
	st.shared.u64 	[_ZN6thrust24THRUST_300001_SM_1000_NS8cuda_cub4core6detail5shmemE+152], %rd212;
$L__BB13_117:
	bar.sync 	0;
	ld.shared.u64 	%rd299, [_ZN6thrust24THRUST_300001_SM_1000_NS8cuda_cub4core6detail5shmemE+152];
	add.s64 	%rd213, %rd299, 1280;
	setp.gt.s64 	%p10, %rd213, %rd198;
	@%p10 bra 	$L__BB13_136;
$L__BB13_118:
	add.s64 	%rd214, %rd299, %rd104;
	cvta.to.global.u64 	%rd215, %rd195;
	shl.b64 	%rd216, %rd214, 2;
	add.s64 	%rd217, %rd215, %rd216;
	add.s64 	%rd114, %rd214, %rd196;
	ld.global.u32 	%r118, [%rd217];
	add.s64 	%rd115, %rd114, 256;
	ld.global.u32 	%r119, [%rd217+1024];
	add.s64 	%rd116, %rd114, 512;
	ld.global.u32 	%r120, [%rd217+2048];
	add.s64 	%rd117, %rd114, 768;
	ld.global.u32 	%r121, [%rd217+3072];
	add.s64 	%rd118, %rd114, 1024;
	ld.global.u32 	%r122, [%rd217+4096];
	setp.lt.s32 	%p11, %r627, %r118;
	mov.u32 	%r608, %r627;
	mov.u64 	%rd293, %rd311;
	@%p11 bra 	$L__BB13_121;
	setp.lt.s32 	%p12, %r118, %r627;
	mov.u32 	%r608, %r118;
	mov.u64 	%rd293, %rd114;
	@%p12 bra 	$L__BB13_121;
	setp.lt.s64 	%p13, %rd311, %rd114;
	selp.b32 	%r608, %r627, %r118, %p13;
	min.s64 	%rd293, %rd311, %rd114;
$L__BB13_121:
	setp.lt.s32 	%p14, %r608, %r119;
	mov.u32 	%r609, %r608;
	mov.u64 	%rd294, %rd293;
	@%p14 bra 	$L__BB13_124;
	setp.lt.s32 	%p15, %r119, %r608;
	mov.u32 	%r609, %r119;
	mov.u64 	%rd294, %rd115;
	@%p15 bra 	$L__BB13_124;
	setp.lt.s64 	%p16, %rd293, %rd115;
	selp.b32 	%r609, %r608, %r119, %p16;
	min.s64 	%rd294, %rd293, %rd115;
$L__BB13_124:
	setp.lt.s32 	%p17, %r609, %r120;
	mov.u32 	%r610, %r609;
	mov.u64 	%rd295, %rd294;
	@%p17 bra 	$L__BB13_127;
	setp.lt.s32 	%p18, %r120, %r609;
	mov.u32 	%r610, %r120;
	mov.u64 	%rd295, %rd116;
	@%p18 bra 	$L__BB13_127;
	setp.lt.s64 	%p19, %rd294, %rd116;
	selp.b32 	%r610, %r609, %r120, %p19;
	min.s64 	%rd295, %rd294, %rd116;
$L__BB13_127:
	setp.lt.s32 	%p20, %r610, %r121;
	mov.u32 	%r611, %r610;
	mov.u64 	%rd296, %rd295;
	@%p20 bra 	$L__BB13_130;
	setp.lt.s32 	%p21, %r121, %r610;
	mov.u32 	%r611, %r121;
	mov.u64 	%rd296, %rd117;
	@%p21 bra 	$L__BB13_130;
	setp.lt.s64 	%p22, %rd295, %rd117;
	selp.b32 	%r611, %r610, %r121, %p22;
	min.s64 	%rd296, %rd295, %rd117;
$L__BB13_130:
	setp.lt.s32 	%p23, %r611, %r122;
	mov.u32 	%r627, %r611;
	mov.u64 	%rd311, %rd296;
	@%p23 bra 	$L__BB13_133;
	setp.lt.s32 	%p24, %r122, %r611;
	mov.u32 	%r627, %r122;
	mov.u64 	%rd311, %rd118;
	@%p24 bra 	$L__BB13_133;
	setp.lt.s64 	%p25, %rd296, %rd118;
	selp.b32 	%r627, %r611, %r122, %p25;
	min.s64 	%rd311, %rd296, %rd118;
$L__BB13_133:
	setp.ne.s32 	%p26, %r112, 0;
	bar.sync 	0;
	@%p26 bra 	$L__BB13_135;
	atom.global.add.u64 	%rd218, [%rd1+8], 1280;
	add.s64 	%rd219, %rd218, %rd5;
	st.shared.u64 	[_ZN6thrust24THRUST_300001_SM_1000_NS8cuda_cub4core6detail5shmemE+152], %rd219;
$L__BB13_135:
	bar.sync 	0;
	ld.shared.u64 	%rd299, [_ZN6thrust24THRUST_300001_SM_1000_NS8cuda_cub4core6detail5shmemE+152];
	add.s64 	%rd220, %rd299, 1280;
	setp.le.s64 	%p27, %rd220, %rd198;
	@%p27 bra 	$L__BB13_118;
$L__BB13_136:
	setp.le.s64 	%p28, %rd198, %rd299;
	@%p28 bra 	$L__BB13_159;
	cvt.u32.u64 	%r215, %rd299;
	cvt.u32.u64 	%r216, %rd198;
	sub.s32 	%r134, %r216, %r215;
	setp.ge.s32 	%p29, %r112, %r134;
	@%p29 bra 	$L__BB13_159;
	cvta.to.global.u64 	%rd132, %rd195;
	not.b32 	%r219, %r112;
	add.s32 	%r220, %r219, %r216;
	sub.s32 	%r135, %r220, %r215;
	and.b32  	%r222, %r135, 768;
	setp.eq.s32 	%p30, %r222, 768;
	mov.u32 	%r618, %r112;
	@%p30 bra 	$L__BB13_144;
	add.s64 	%rd222, %rd299, %rd104;
	add.s64 	%rd301, %rd222, %rd196;
	shl.b64 	%rd223, %rd222, 2;
	add.s64 	%rd300, %rd132, %rd223;
	shr.u32 	%r223, %r135, 8;
	add.s32 	%r224, %r223, 1;
	and.b32  	%r225, %r224, 3;
	neg.s32 	%r614, %r225;
	mov.u32 	%r618, %r112;
$L__BB13_140:
	.pragma "nounroll";
	mov.u64 	%rd137, %rd311;
	mov.u32 	%r139, %r627;
	ld.global.u32 	%r140, [%rd300];
	setp.lt.s32 	%p31, %r139, %r140;
	@%p31 bra 	$L__BB13_143;
	setp.lt.s32 	%p32, %r140, %r139;
	mov.u32 	%r627, %r140;
	mov.u64 	%rd311, %rd301;
	@%p32 bra 	$L__BB13_143;
	setp.lt.s64 	%p33, %rd137, %rd301;
	selp.b32 	%r627, %r139, %r140, %p33;
	min.s64 	%rd311, %rd137, %rd301;
$L__BB13_143:
	add.s32 	%r618, %r618, 256;
	add.s64 	%rd301, %rd301, 256;
	add.s64 	%rd300, %rd300, 1024;
	add.s32 	%r614, %r614, 1;
	setp.ne.s32 	%p34, %r614, 0;
	@%p34 bra 	$L__BB13_140;
$L__BB13_144:
	setp.lt.u32 	%p35, %r135, 768;
	@%p35 bra 	$L__BB13_159;
	add.s32 	%r621, %r618, 512;
$L__BB13_146:
	mov.u32 	%r149, %r621;
	add.s32 	%r226, %r149, -512;
	cvt.u64.u32 	%rd224, %r226;
	add.s64 	%rd225, %rd299, %rd224;
	shl.b64 	%rd226, %rd225, 2;
	add.s64 	%rd145, %rd132, %rd226;
	add.s64 	%rd146, %rd225, %rd196;
	ld.global.u32 	%r151, [%rd145];
	setp.lt.s32 	%p36, %r627, %r151;
	mov.u32 	%r623, %r627;
	mov.u64 	%rd307, %rd311;
	@%p36 bra 	$L__BB13_149;
	setp.lt.s32 	%p37, %r151, %r627;
	mov.u32 	%r623, %r151;
	mov.u64 	%rd307, %rd146;
	@%p37 bra 	$L__BB13_149;
	setp.lt.s64 	%p38, %rd311, %rd146;
	selp.b32 	%r623, %r627, %r151, %p38;
	min.s64 	%rd307, %rd311, %rd146;
$L__BB13_149:
	add.s32 	%r227, %r149, -256;
	cvt.u64.u32 	%rd227, %r227;
	add.s64 	%rd228, %rd299, %rd227;
	add.s64 	%rd149, %rd228, %rd196;
	ld.global.u32 	%r154, [%rd145+1024];
	setp.lt.s32 	%p39, %r623, %r154;
	mov.u32 	%r624, %r623;
	mov.u64 	%rd308, %rd307;
	@%p39 bra 	$L__BB13_152;
	setp.lt.s32 	%p40, %r154, %r623;
	mov.u32 	%r624, %r154;
	mov.u64 	%rd308, %rd149;
	@%p40 bra 	$L__BB13_152;
	setp.lt.s64 	%p41, %rd307, %rd149;
	selp.b32 	%r624, %r623, %r154, %p41;
	min.s64 	%rd308, %rd307, %rd149;
$L__BB13_152:
	cvt.u64.u32 	%rd229, %r149;
	add.s64 	%rd230, %rd299, %rd229;
	add.s64 	%rd152, %rd230, %rd196;
	ld.global.u32 	%r157, [%rd145+2048];
	setp.lt.s32 	%p42, %r624, %r157;
	mov.u32 	%r625, %r624;
	mov.u64 	%rd309, %rd308;
	@%p42 bra 	$L__BB13_155;
	setp.lt.s32 	%p43, %r157, %r624;
	mov.u32 	%r625, %r157;
	mov.u64 	%rd309, %rd152;
	@%p43 bra 	$L__BB13_155;
	setp.lt.s64 	%p44, %rd308, %rd152;
	selp.b32 	%r625, %r624, %r157, %p44;
	min.s64 	%rd309, %rd308, %rd152;
$L__BB13_155:
	add.s32 	%r228, %r149, 256;
	cvt.u64.u32 	%rd231, %r228;
	add.s64 	%rd232, %rd299, %rd231;
	add.s64 	%rd155, %rd232, %rd196;
	ld.global.u32 	%r160, [%rd145+3072];
	setp.lt.s32 	%p45, %r625, %r160;
	mov.u32 	%r627, %r625;
	mov.u64 	%rd311, %rd309;
	@%p45 bra 	$L__BB13_158;
	setp.lt.s32 	%p46, %r160, %r625;
	mov.u32 	%r627, %r160;
	mov.u64 	%rd311, %rd155;
	@%p46 bra 	$L__BB13_158;
	setp.lt.s64 	%p47, %rd309, %rd155;
	selp.b32 	%r627, %r625, %r160, %p47;
	min.s64 	%rd311, %rd309, %rd155;
$L__BB13_158:
	add.s32 	%r621, %r149, 1024;
	add.s32 	%r229, %r149, 512;
	setp.lt.s32 	%p48, %r229, %r134;
	@%p48 bra 	$L__BB13_146;
$L__BB13_159:
	// begin inline asm
	mov.u32 %r230, %laneid;
	// end inline asm
	mov.b32 	%r248, 1;
	mov.b32 	%r249, 31;
	mov.b32 	%r250, -1;
	// begin inline asm
	shfl.sync.down.b32 %r231, %r627, %r248, %r249, %r250;
	// end inline asm
	// begin inline asm
	shfl.sync.down.b32 %r236, %r237, %r248, %r249, %r250;
	// end inline asm
	mov.b64 	{%r242, %r247}, %rd311;
	// begin inline asm
	shfl.sync.down.b32 %r241, %r242, %r248, %r249, %r250;
	// end inline asm
	// begin inline asm
	shfl.sync.down.b32 %r246, %r247, %r248, %r249, %r250;
	// end inline asm
	mov.b64 	%rd159, {%r241, %r246};
	setp.gt.s32 	%p49, %r230, 30;
	setp.lt.s32 	%p50, %r627, %r231;
	or.pred  	%p51, %p49, %p50;
	mov.u32 	%r628, %r627;
	mov.u64 	%rd312, %rd311;
	@%p51 bra 	$L__BB13_162;
	setp.lt.s32 	%p52, %r231, %r627;
	mov.u32 	%r628, %r231;
	mov.u64 	%rd312, %rd159;
	@%p52 bra 	$L__BB13_162;
	setp.lt.s64 	%p53, %rd311, %rd159;
	selp.b32 	%r628, %r627, %r231, %p53;
	min.s64 	%rd312, %rd311, %rd159;
$L__BB13_162:
	mov.b32 	%r268, 2;
	mov.b32 	%r269, 31;
	mov.b32 	%r270, -1;
	// begin inline asm
	shfl.sync.down.b32 %r251, %r628, %r268, %r269, %r270;
	// end inline asm
	// begin inline asm
	shfl.sync.down.b32 %r256, %r257, %r268, %r269, %r270;
	// end inline asm
	mov.b64 	{%r262, %r267}, %rd312;
	// begin inline asm
	shfl.sync.down.b32 %r261, %r262, %r268, %r269, %r270;
	// end inline asm
	// begin inline asm
	shfl.sync.down.b32 %r266, %r267, %r268, %r269, %r270;
	// end inline asm
	mov.b64 	%rd162, {%r261, %r266};
	setp.gt.s32 	%p54, %r230, 29;
	setp.lt.s32 	%p55, %r628, %r251;
	or.pred  	%p56, %p54, %p55;
	mov.u32 	%r629, %r628;
	mov.u64 	%rd313, %rd312;
	@%p56 bra 	$L__BB13_165;
	setp.lt.s32 	%p57, %r251, %r628;
	mov.u32 	%r629, %r251;
	mov.u64 	%rd313, %rd162;
	@%p57 bra 	$L__BB13_165;
	setp.lt.s64 	%p58, %rd312, %rd162;
	selp.b32 	%r629, %r628, %r251, %p58;
	min.s64 	%rd313, %rd312, %rd162;
$L__BB13_165:
	mov.b32 	%r288, 4;
	mov.b32 	%r289, 31;
	mov.b32 	%r290, -1;
	// begin inline asm
	shfl.sync.down.b32 %r271, %r629, %r288, %r289, %r290;
	// end inline asm
	// begin inline asm
	shfl.sync.down.b32 %r276, %r277, %r288, %r289, %r290;
	// end inline asm
	mov.b64 	{%r282, %r287}, %rd313;
	// begin inline asm
	shfl.sync.down.b32 %r281, %r282, %r288, %r289, %r290;
	// end inline asm
	// begin inline asm
	shfl.sync.down.b32 %r286, %r287, %r288, %r289, %r290;
	// end inline asm
	mov.b64 	%rd165, {%r281, %r286};
	setp.gt.s32 	%p59, %r230, 27;
	setp.lt.s32 	%p60, %r629, %r271;
	or.pred  	%p61, %p59, %p60;
	mov.u32 	%r630, %r629;
	mov.u64 	%rd314, %rd313;
	@%p61 bra 	$L__BB13_168;
	setp.lt.s32 	%p62, %r271, %r629;
	mov.u32 	%r630, %r271;
	mov.u64 	%rd314, %rd165;
	@%p62 bra 	$L__BB13_168;
	setp.lt.s64 	%p63, %rd313, %rd165;
	selp.b32 	%r630, %r629, %r271, %p63;
	min.s64 	%rd314, %rd313, %rd165;
$L__BB13_168:
	mov.b32 	%r308, 8;
	mov.b32 	%r309, 31;
	mov.b32 	%r310, -1;
	// begin inline asm
	shfl.sync.down.b32 %r291, %r630, %r308, %r309, %r310;
	// end inline asm
	// begin inline asm
	shfl.sync.down.b32 %r296, %r297, %r308, %r309, %r310;
	// end inline asm
	mov.b64 	{%r302, %r307}, %rd314;
	// begin inline asm
	shfl.sync.down.b32 %r301, %r302, %r308, %r309, %r310;
	// end inline asm
	// begin inline asm
	shfl.sync.down.b32 %r306, %r307, %r308, %r309, %r310;
	// end inline asm
	mov.b64 	%rd168, {%r301, %r306};
	setp.gt.s32 	%p64, %r230, 23;
	setp.lt.s32 	%p65, %r630, %r291;
	or.pred  	%p66, %p64, %p65;
	mov.u32 	%r631, %r630;
	mov.u64 	%rd315, %rd314;
	@%p66 bra 	$L__BB13_171;
	setp.lt.s32 	%p67, %r291, %r630;
	mov.u32 	%r631, %r291;
	mov.u64 	%rd315, %rd168;
	@%p67 bra 	$L__BB13_171;
	setp.lt.s64 	%p68, %rd314, %rd168;
	selp.b32 	%r631, %r630, %r291, %p68;
	min.s64 	%rd315, %rd314, %rd168;
$L__BB13_171:
	mov.b32 	%r328, 16;
	mov.b32 	%r329, 31;
	mov.b32 	%r330, -1;
	// begin inline asm
	shfl.sync.down.b32 %r311, %r631, %r328, %r329, %r330;
	// end inline asm
	// begin inline asm
	shfl.sync.down.b32 %r316, %r317, %r328, %r329, %r330;
	// end inline asm
	mov.b64 	{%r322, %r327}, %rd315;
	// begin inline asm
	shfl.sync.down.b32 %r321, %r322, %r328, %r329, %r330;
	// end inline asm
	// begin inline asm
	shfl.sync.down.b32 %r326, %r327, %r328, %r329, %r330;
	// end inline asm
	mov.b64 	%rd171, {%r321, %r326};
	setp.gt.s32 	%p69, %r230, 15;
	setp.lt.s32 	%p70, %r631, %r311;
	or.pred  	%p71, %p69, %p70;
	mov.u32 	%r639, %r631;
	mov.u64 	%rd323, %rd315;
	@%p71 bra 	$L__BB13_174;
	setp.lt.s32 	%p72, %r311, %r631;
	mov.u32 	%r639, %r311;
	mov.u64 	%rd323, %rd171;
	@%p72 bra 	$L__BB13_174;
	setp.lt.s64 	%p73, %rd315, %rd171;
	selp.b32 	%r639, %r631, %r311, %p73;
	min.s64 	%rd323, %rd315, %rd171;
$L__BB13_174:
	setp.ne.s32 	%p74, %r230, 0;
	@%p74 bra 	$L__BB13_176;
	shr.u32 	%r331, %r112, 1;
	and.b32  	%r332, %r331, 496;
	mov.u32 	%r333, _ZN6thrust24THRUST_300001_SM_1000_NS8cuda_cub4core6detail5shmemE;
	add.s32 	%r334, %r333, %r332;
	st.shared.u32 	[%r334+8], %r639;
	st.shared.u64 	[%r334+16], %rd323;
$L__BB13_176:
	bar.sync 	0;
	setp.ne.s32 	%p75, %r112, 0;
	@%p75 bra 	$L__BB13_198;
	ld.shared.u32 	%r181, [_ZN6thrust24THRUST_300001_SM_1000_NS8cuda_cub4core6detail5shmemE+24];
	ld.shared.u64 	%rd174, [_ZN6thrust24THRUST_300001_SM_1000_NS8cuda_cub4core6detail5shmemE+32];
	setp.lt.s32 	%p76, %r639, %r181;
	mov.u32 	%r633, %r639;
	mov.u64 	%rd317, %rd323;
	@%p76 bra 	$L__BB13_180;
	setp.lt.s32 	%p77, %r181, %r639;
	mov.u32 	%r633, %r181;
	mov.u64 	%rd317, %rd174;
	@%p77 bra 	$L__BB13_180;
	setp.lt.s64 	%p78, %rd323, %rd174;
	selp.b32 	%r633, %r639, %r181, %p78;
	min.s64 	%rd317, %rd323, %rd174;
$L__BB13_180:
	ld.shared.u32 	%r184, [_ZN6thrust24THRUST_300001_SM_1000_NS8cuda_cub4core6detail5shmemE+40];
	ld.shared.u64 	%rd177, [_ZN6thrust24THRUST_300001_SM_1000_NS8cuda_cub4core6detail5shmemE+48];
	setp.lt.s32 	%p79, %r633, %r184;
	mov.u32 	%r634, %r633;
	mov.u64 	%rd318, %rd317;
	@%p79 bra 	$L__BB13_183;
	setp.lt.s32 	%p80, %r184, %r633;
	mov.u32 	%r634, %r184;
	mov.u64 	%rd318, %rd177;
	@%p80 bra 	$L__BB13_183;
	setp.lt.s64 	%p81, %rd317, %rd177;
	selp.b32 	%r634, %r633, %r184, %p81;
	min.s64 	%rd318, %rd317, %rd177;
$L__BB13_183:
	ld.shared.u32 	%r187, [_ZN6thrust24THRUST_300001_SM_1000_NS8cuda_cub4core6detail5shmemE+56];
	ld.shared.u64 	%rd180, [_ZN6thrust24THRUST_300001_SM_1000_NS8cuda_cub4core6detail5shmemE+64];
	setp.lt.s32 	%p82, %r634, %r187;
	mov.u32 	%r635, %r634;
	mov.u64 	%rd319, %rd318;
	@%p82 bra 	$L__BB13_186;
	setp.lt.s32 	%p83, %r187, %r634;
	mov.u32 	%r635, %r187;
	mov.u64 	%rd319, %rd180;
	@%p83 bra 	$L__BB13_186;
	setp.lt.s64 	%p84, %rd318, %rd180;
	selp.b32 	%r635, %r634, %r187, %p84;
	min.s64 	%rd319, %rd318, %rd180;
$L__BB13_186:
	ld.shared.u32 	%r190, [_ZN6thrust24THRUST_300001_SM_1000_NS8cuda_cub4core6detail5shmemE+72];
	ld.shared.u64 	%rd183, [_ZN6thrust24THRUST_300001_SM_1000_NS8cuda_cub4core6detail5shmemE+80];
	setp.lt.s32 	%p85, %r635, %r190;
	mov.u32 	%r636, %r635;
	mov.u64 	%rd320, %rd319;
	@%p85 bra 	$L__BB13_189;
	setp.lt.s32 	%p86, %r190, %r635;
	mov.u32 	%r636, %r190;
	mov.u64 	%rd320, %rd183;
	@%p86 bra 	$L__BB13_189;
	setp.lt.s64 	%p87, %rd319, %rd183;
	selp.b32 	%r636, %r635, %r190, %p87;
	min.s64 	%rd320, %rd319, %rd183;
$L__BB13_189:
	ld.shared.u32 	%r193, [_ZN6thrust24THRUST_300001_SM_1000_NS8cuda_cub4core6detail5shmemE+88];
	ld.shared.u64 	%rd186, [_ZN6thrust24THRUST_300001_SM_1000_NS8cuda_cub4core6detail5shmemE+96];
	setp.lt.s32 	%p88, %r636, %r193;
	mov.u32 	%r637, %r636;
	mov.u64 	%rd321, %rd320;
	@%p88 bra 	$L__BB13_192;
	setp.lt.s32 	%p89, %r193, %r636;
	mov.u32 	%r637, %r193;
	mov.u64 	%rd321, %rd186;
	@%p89 bra 	$L__BB13_192;
	setp.lt.s64 	%p90, %rd320, %rd186;
	selp.b32 	%r637, %r636, %r193, %p90;
	min.s64 	%rd321, %rd320, %rd186;
$L__BB13_192:
	ld.shared.u32 	%r196, [_ZN6thrust24THRUST_300001_SM_1000_NS8cuda_cub4core6detail5shmemE+104];
	ld.shared.u64 	%rd189, [_ZN6thrust24THRUST_300001_SM_1000_NS8cuda_cub4core6detail5shmemE+112];
	setp.lt.s32 	%p91, %r637, %r196;
	mov.u32 	%r638, %r637;
	mov.u64 	%rd322, %rd321;
	@%p91 bra 	$L__BB13_195;
	setp.lt.s32 	%p92, %r196, %r637;
	mov.u32 	%r638, %r196;
	mov.u64 	%rd322, %rd189;
	@%p92 bra 	$L__BB13_195;
	setp.lt.s64 	%p93, %rd321, %rd189;
	selp.b32 	%r638, %r637, %r196, %p93;
	min.s64 	%rd322, %rd321, %rd189;
$L__BB13_195:
	ld.shared.u32 	%r199, [_ZN6thrust24THRUST_300001_SM_1000_NS8cuda_cub4core6detail5shmemE+120];
	ld.shared.u64 	%rd192, [_ZN6thrust24THRUST_300001_SM_1000_NS8cuda_cub4core6detail5shmemE+128];
	setp.lt.s32 	%p94, %r638, %r199;
	mov.u32 	%r639, %r638;
	mov.u64 	%rd323, %rd322;
	@%p94 bra 	$L__BB13_198;
	setp.lt.s32 	%p95, %r199, %r638;
	mov.u32 	%r639, %r199;
	mov.u64 	%rd323, %rd192;
	@%p95 bra 	$L__BB13_198;
	setp.lt.s64 	%p96, %rd322, %rd192;
	selp.b32 	%r639, %r638, %r199, %p96;
	min.s64 	%rd323, %rd322, %rd192;
$L__BB13_198:
	mov.u32 	%r567, %tid.x;
	setp.ne.s32 	%p223, %r567, 0;
	@%p223 bra 	$L__BB13_200;
	ld.param.u64 	%rd254, [_ZN6thrust24THRUST_300001_SM_1000_NS8cuda_cub4core6detail13_kernel_agentINS1_8__reduce11ReduceAgentINS0_12zip_iteratorIN4cuda3std3__45tupleIJNS0_6detail15normal_iteratorINS0_10device_ptrIiEEEENS0_17counting_iteratorIlNS0_11use_defaultESI_SI_EEEEEEEPNSB_IJilEEESM_lNS1_9__extrema9arg_min_fIilNSA_4lessIiEEEEEEJSL_SN_lN3cub18CUB_300001_SM_100013GridEvenShareIlEENSV_9GridQueueIyEESS_EEEvDpT0__param_1];
	cvta.to.global.u64 	%rd251, %rd254;
	mul.wide.u32 	%rd252, %r1, 16;
	add.s64 	%rd253, %rd251, %rd252;
	st.global.u32 	[%rd253], %r639;
	st.global.u64 	[%rd253+8], %rd323;
$L__BB13_200:
	ret;

}
	// .globl	_ZN6thrust24THRUST_300001_SM_1000_NS8cuda_cub4core6detail13_kernel_agentINS1_8__reduce10DrainAgentIlEEJN3cub18CUB_300001_SM_10009GridQueueIyEElEEEvDpT0_
.visible .entry _ZN6thrust24THRUST_300001_SM_1000_NS8cuda_cub4core6detail13_kernel_agentINS1_8__reduce10DrainAgentIlEEJN3cub18CUB_300001_SM_10009GridQueueIyEElEEEvDpT0_(
	.param .align 8 .b8 _ZN6thrust24THRUST_300001_SM_1000_NS8cuda_cub4core6detail13_kernel_agentINS1_8__reduce10DrainAgentIlEEJN3cub18CUB_300001_SM_10009GridQueueIyEElEEEvDpT0__param_0[8],
	.param .u64 _ZN6thrust24THRUST_300001_SM_1000_NS8cuda_cub4core6detail13_kernel_agentINS1_8__reduce10DrainAgentIlEEJN3cub18CUB_300001_SM_10009GridQueueIyEElEEEvDpT0__param_1
)
.maxntid 1
{
	.reg .b64 	%rd<5>;

	ld.param.u64 	%rd1, [_ZN6thrust24THRUST_300001_SM_1000_NS8cuda_cub4core6detail13_kernel_agentINS1_8__reduce10DrainAgentIlEEJN3cub18CUB_300001_SM_10009GridQueueIyEElEEEvDpT0__param_0];
	ld.param.u64 	%rd2, [_ZN6thrust24THRUST_300001_SM_1000_NS8cuda_cub4core6detail13_kernel_agentINS1_8__reduce10DrainAgentIlEEJN3cub18CUB_300001_SM_10009GridQueueIyEElEEEvDpT0__param_1];
	cvta.to.global.u64 	%rd3, %rd1;
	st.global.u64 	[%rd3], %rd2;
	mov.b64 	%rd4, 0;
	st.global.u64 	[%rd3+8], %rd4;
	ret;

}
	// .globl	_ZN6thrust24THRUST_300001_SM_1000_NS8cuda_cub4core6detail13_kernel_agentINS1_8__reduce11ReduceAgentIPN4cuda3std3__45tupleIJilEEESC_SB_lNS1_9__extrema9arg_min_fIilNS9_4lessIiEEEEEEJSC_SC_iSH_EEEvDpT0_
.visible .entry _ZN6thrust24THRUST_300001_SM_1000_NS8cuda_cub4core6detail13_kernel_agentINS1_8__reduce11ReduceAgentIPN4cuda3std3__45tupleIJilEEESC_SB_lNS1_9__extrema9arg_min_fIilNS9_4lessIiEEEEEEJSC_SC_iSH_EEEvDpT0_(
	.param .u64 .ptr .align 1 _ZN6thrust24THRUST_300001_SM_1000_NS8cuda_cub4core6detail13_kernel_agentINS1_8__reduce11ReduceAgentIPN4cuda3std3__45tupleIJilEEESC_SB_lNS1_9__extrema9arg_min_fIilNS9_4lessIiEEEEEEJSC_SC_iSH_EEEvDpT0__param_0,
	.param .u64 .ptr .align 1 _ZN6thrust24THRUST_300001_SM_1000_NS8cuda_cub4core6detail13_kernel_agentINS1_8__reduce11ReduceAgentIPN4cuda3std3__45tupleIJilEEESC_SB_lNS1_9__extrema9arg_min_fIilNS9_4lessIiEEEEEEJSC_SC_iSH_EEEvDpT0__param_1,
	.param .u32 _ZN6thrust24THRUST_300001_SM_1000_NS8cuda_cub4core6detail13_kernel_agentINS1_8__reduce11ReduceAgentIPN4cuda3std3__45tupleIJilEEESC_SB_lNS1_9__extrema9arg_min_fIilNS9_4lessIiEEEEEEJSC_SC_iSH_EEEvDpT0__param_2,
	.param .align 1 .b8 _ZN6thrust24THRUST_300001_SM_1000_NS8cuda_cub4core6detail13_kernel_agentINS1_8__reduce11ReduceAgentIPN4cuda3std3__45tupleIJilEEESC_SB_lNS1_9__extrema9arg_min_fIilNS9_4lessIiEEEEEEJSC_SC_iSH_EEEvDpT0__param_3[1]
)
.maxntid 256
{
	.reg .pred 	%p<260>;
	.reg .b32 	%r<666>;
	.reg .b64 	%rd<487>;

	ld.param.u32 	%r239, [_ZN6thrust24THRUST_300001_SM_1000_NS8cuda_cub4core6detail13_kernel_agentINS1_8__reduce11ReduceAgentIPN4cuda3std3__45tupleIJilEEESC_SB_lNS1_9__extrema9arg_min_fIilNS9_4lessIiEEEEEEJSC_SC_iSH_EEEvDpT0__param_2];
	cvt.s64.s32 	%rd1, %r239;
	setp.eq.s32 	%p1, %r239, 0;
	@%p1 bra 	$L__BB15_238;
	setp.gt.s32 	%p2, %r239, 1279;
	@%p2 bra 	$L__BB15_111;
	mov.u32 	%r1, %tid.x;
	setp.ge.s32 	%p133, %r1, %r239;
	mov.b32 	%r593, 0;
	mov.b64 	%rd410, 0;
	mov.u32 	%r585, %r1;
	@%p133 bra 	$L__BB15_4;
	ld.param.u64 	%rd396, [_ZN6thrust24THRUST_300001_SM_1000_NS8cuda_cub4core6detail13_kernel_agentINS1_8__reduce11ReduceAgentIPN4cuda3std3__45tupleIJilEEESC_SB_lNS1_9__extrema9arg_min_fIilNS9_4lessIiEEEEEEJSC_SC_iSH_EEEvDpT0__param_0];
	mul.wide.u32 	%rd366, %r1, 16;
	add.s64 	%rd363, %rd396, %rd366;
	// begin inline asm
	ld.global.nc.u64 %rd362, [%rd363];
	// end inline asm
	add.s64 	%rd365, %rd363, 8;
	// begin inline asm
	ld.global.nc.u64 %rd410, [%rd365];
	// end inline asm
	cvt.u32.u64 	%r593, %rd362;
	add.s32 	%r585, %r1, 256;
$L__BB15_4:
	setp.ge.s32 	%p134, %r585, %r239;
	@%p134 bra 	$L__BB15_25;
	not.b32 	%r355, %r585;
	add.s32 	%r6, %r239, %r355;
	and.b32  	%r356, %r6, 768;
	setp.eq.s32 	%p135, %r356, 768;
	@%p135 bra 	$L__BB15_11;
	ld.param.u64 	%rd397, [_ZN6thrust24THRUST_300001_SM_1000_NS8cuda_cub4core6detail13_kernel_agentINS1_8__reduce11ReduceAgentIPN4cuda3std3__45tupleIJilEEESC_SB_lNS1_9__extrema9arg_min_fIilNS9_4lessIiEEEEEEJSC_SC_iSH_EEEvDpT0__param_0];
	mul.wide.u32 	%rd368, %r585, 16;
	add.s64 	%rd401, %rd397, %rd368;
	shr.u32 	%r357, %r6, 8;
	add.s32 	%r358, %r357, 1;
	and.b32  	%r359, %r358, 3;
	neg.s32 	%r581, %r359;
$L__BB15_7:
	.pragma "nounroll";
	mov.u64 	%rd6, %rd410;
	mov.u32 	%r10, %r593;
	// begin inline asm
	ld.global.nc.u64 %rd369, [%rd401];
	// end inline asm
	add.s64 	%rd372, %rd401, 8;
	// begin inline asm
	ld.global.nc.u64 %rd371, [%rd372];
	// end inline asm
	cvt.u32.u64 	%r11, %rd369;
	setp.lt.s32 	%p136, %r10, %r11;
	@%p136 bra 	$L__BB15_10;
	setp.lt.s32 	%p137, %r11, %r10;
	mov.u64 	%rd410, %rd371;
	mov.u32 	%r593, %r11;
	@%p137 bra 	$L__BB15_10;
	setp.lt.s64 	%p138, %rd6, %rd371;
	min.s64 	%rd410, %rd6, %rd371;
	selp.b32 	%r593, %r10, %r11, %p138;
$L__BB15_10:
	add.s32 	%r585, %r585, 256;
	add.s64 	%rd401, %rd401, 4096;
	add.s32 	%r581, %r581, 1;
	setp.ne.s32 	%p139, %r581, 0;
	@%p139 bra 	$L__BB15_7;
$L__BB15_11:
	setp.lt.u32 	%p140, %r6, 768;
	@%p140 bra 	$L__BB15_25;
$L__BB15_12:
	ld.param.u64 	%rd398, [_ZN6thrust24THRUST_300001_SM_1000_NS8cuda_cub4core6detail13_kernel_agentINS1_8__reduce11ReduceAgentIPN4cuda3std3__45tupleIJilEEESC_SB_lNS1_9__extrema9arg_min_fIilNS9_4lessIiEEEEEEJSC_SC_iSH_EEEvDpT0__param_0];
	mul.wide.s32 	%rd377, %r585, 16;
	add.s64 	%rd374, %rd398, %rd377;
	// begin inline asm
	ld.global.nc.u64 %rd373, [%rd374];
	// end inline asm
	add.s64 	%rd376, %rd374, 8;
	// begin inline asm
	ld.global.nc.u64 %rd375, [%rd376];
	// end inline asm
	cvt.u32.u64 	%r21, %rd373;
	setp.lt.s32 	%p141, %r593, %r21;
	mov.u64 	%rd407, %rd410;
	mov.u32 	%r590, %r593;
	@%p141 bra 	$L__BB15_15;
	setp.lt.s32 	%p142, %r21, %r593;
	mov.u64 	%rd407, %rd375;
	mov.u32 	%r590, %r21;
	@%p142 bra 	$L__BB15_15;
	setp.lt.s64 	%p143, %rd410, %rd375;
	min.s64 	%rd407, %rd410, %rd375;
	selp.b32 	%r590, %r593, %r21, %p143;
$L__BB15_15:
	add.s64 	%rd379, %rd374, 4096;
	// begin inline asm
	ld.global.nc.u64 %rd378, [%rd379];
	// end inline asm
	add.s64 	%rd381, %rd374, 4104;
	// begin inline asm
	ld.global.nc.u64 %rd380, [%rd381];
	// end inline asm
	cvt.u32.u64 	%r24, %rd378;
	setp.lt.s32 	%p144, %r590, %r24;
	mov.u64 	%rd408, %rd407;
	mov.u32 	%r591, %r590;
	@%p144 bra 	$L__BB15_18;
	setp.lt.s32 	%p145, %r24, %r590;
	mov.u64 	%rd408, %rd380;
	mov.u32 	%r591, %r24;
	@%p145 bra 	$L__BB15_18;
	setp.lt.s64 	%p146, %rd407, %rd380;
	min.s64 	%rd408, %rd407, %rd380;
	selp.b32 	%r591, %r590, %r24, %p146;
$L__BB15_18:
	add.s64 	%rd383, %rd374, 8192;
	// begin inline asm
	ld.global.nc.u64 %rd382, [%rd383];
	// end inline asm
	add.s64 	%rd385, %rd374, 8200;
	// begin inline asm
	ld.global.nc.u64 %rd384, [%rd385];
	// end inline asm
	cvt.u32.u64 	%r27, %rd382;
	setp.lt.s32 	%p147, %r591, %r27;
	mov.u64 	%rd409, %rd408;
	mov.u32 	%r592, %r591;
	@%p147 bra 	$L__BB15_21;
	setp.lt.s32 	%p148, %r27, %r591;
	mov.u64 	%rd409, %rd384;
	mov.u32 	%r592, %r27;
	@%p148 bra 	$L__BB15_21;
	setp.lt.s64 	%p149, %rd408, %rd384;
	min.s64 	%rd409, %rd408, %rd384;
	selp.b32 	%r592, %r591, %r27, %p149;
$L__BB15_21:
	add.s64 	%rd387, %rd374, 12288;
	// begin inline asm
	ld.global.nc.u64 %rd386, [%rd387];
	// end inline asm
	add.s64 	%rd389, %rd374, 12296;
	// begin inline asm
	ld.global.nc.u64 %rd388, [%rd389];
	// end inline asm
	cvt.u32.u64 	%r30, %rd386;
	setp.lt.s32 	%p150, %r592, %r30;
	mov.u64 	%rd410, %rd409;
	mov.u32 	%r593, %r592;
	@%p150 bra 	$L__BB15_24;
	setp.lt.s32 	%p151, %r30, %r592;
	mov.u64 	%rd410, %rd388;
	mov.u32 	%r593, %r30;
	@%p151 bra 	$L__BB15_24;
	setp.lt.s64 	%p152, %rd409, %rd388;
	min.s64 	%rd410, %rd409, %rd388;
	selp.b32 	%r593, %r592, %r30, %p152;
$L__BB15_24:
	add.s32 	%r585, %r585, 1024;
	setp.lt.s32 	%p153, %r585, %r239;
	@%p153 bra 	$L__BB15_12;
$L__BB15_25:
	setp.lt.s32 	%p154, %r239, 256;
	@%p154 bra 	$L__BB15_65;
	// begin inline asm
	mov.u32 %r473, %laneid;
	// end inline asm
	mov.b32 	%r491, 1;
	mov.b32 	%r492, 31;
	mov.b32 	%r493, -1;
	// begin inline asm
	shfl.sync.down.b32 %r474, %r593, %r491, %r492, %r493;
	// end inline asm
	// begin inline asm
	shfl.sync.down.b32 %r479, %r480, %r491, %r492, %r493;
	// end inline asm
	mov.b64 	{%r485, %r490}, %rd410;
	// begin inline asm
	shfl.sync.down.b32 %r484, %r485, %r491, %r492, %r493;
	// end inline asm
	// begin inline asm
	shfl.sync.down.b32 %r489, %r490, %r491, %r492, %r493;
	// end inline asm
	mov.b64 	%rd28, {%r484, %r489};
	setp.gt.s32 	%p211, %r473, 30;
	setp.lt.s32 	%p212, %r593, %r474;
	or.pred  	%p213, %p211, %p212;
	mov.u64 	%rd412, %rd410;
	mov.u32 	%r595, %r593;
	@%p213 bra 	$L__BB15_29;
	setp.lt.s32 	%p214, %r474, %r593;
	mov.u64 	%rd412, %rd28;
	mov.u32 	%r595, %r474;
	@%p214 bra 	$L__BB15_29;
	setp.lt.s64 	%p215, %rd410, %rd28;
	min.s64 	%rd412, %rd410, %rd28;
	selp.b32 	%r595, %r593, %r474, %p215;
$L__BB15_29:
	mov.b32 	%r511, 2;
	mov.b32 	%r512, 31;
	mov.b32 	%r513, -1;
	// begin inline asm
	shfl.sync.down.b32 %r494, %r595, %r511, %r512, %r513;
	// end inline asm
	// begin inline asm
	shfl.sync.down.b32 %r499, %r500, %r511, %r512, %r513;
	// end inline asm
	mov.b64 	{%r505, %r510}, %rd412;
	// begin inline asm
	shfl.sync.down.b32 %r504, %r505, %r511, %r512, %r513;
	// end inline asm
	// begin inline asm
	shfl.sync.down.b32 %r509, %r510, %r511, %r512, %r513;
	// end inline asm
	mov.b64 	%rd31, {%r504, %r509};
	setp.gt.s32 	%p216, %r473, 29;
	setp.lt.s32 	%p217, %r595, %r494;
	or.pred  	%p218, %p216, %p217;
	mov.u64 	%rd413, %rd412;
	mov.u32 	%r596, %r595;
	@%p218 bra 	$L__BB15_32;
	setp.lt.s32 	%p219, %r494, %r595;
	mov.u64 	%rd413, %rd31;
	mov.u32 	%r596, %r494;
	@%p219 bra 	$L__BB15_32;
	setp.lt.s64 	%p220, %rd412, %rd31;
	min.s64 	%rd413, %rd412, %rd31;
	selp.b32 	%r596, %r595, %r494, %p220;
$L__BB15_32:
	mov.b32 	%r531, 4;
	mov.b32 	%r532, 31;
	mov.b32 	%r533, -1;
	// begin inline asm
	shfl.sync.down.b32 %r514, %r596, %r531, %r532, %r533;
	// end inline asm
	// begin inline asm
	shfl.sync.down.b32 %r519, %r520, %r531, %r532, %r533;
	// end inline asm
	mov.b64 	{%r525, %r530}, %rd413;
	// begin inline asm
	shfl.sync.down.b32 %r524, %r525, %r531, %r532, %r533;
	// end inline asm
	// begin inline asm
	shfl.sync.down.b32 %r529, %r530, %r531, %r532, %r533;
	// end inline asm
	mov.b64 	%rd34, {%r524, %r529};
	setp.gt.s32 	%p221, %r473, 27;
	setp.lt.s32 	%p222, %r596, %r514;
	or.pred  	%p223, %p221, %p222;
	mov.u64 	%rd414, %rd413;
	mov.u32 	%r597, %r596;
	@%p223 bra 	$L__BB15_35;
	setp.lt.s32 	%p224, %r514, %r596;
	mov.u64 	%rd414, %rd34;
	mov.u32 	%r597, %r514;
	@%p224 bra 	$L__BB15_35;
	setp.lt.s64 	%p225, %rd413, %rd34;
	min.s64 	%rd414, %rd413, %rd34;
	selp.b32 	%r597, %r596, %r514, %p225;
$L__BB15_35:
	mov.b32 	%r551, 8;
	mov.b32 	%r552, 31;
	mov.b32 	%r553, -1;
	// begin inline asm
	shfl.sync.down.b32 %r534, %r597, %r551, %r552, %r553;
	// end inline asm
	// begin inline asm
	shfl.sync.down.b32 %r539, %r540, %r551, %r552, %r553;
	// end inline asm
	mov.b64 	{%r545, %r550}, %rd414;
	// begin inline asm
	shfl.sync.down.b32 %r544, %r545, %r551, %r552, %r553;
	// end inline asm
	// begin inline asm
	shfl.sync.down.b32 %r549, %r550, %r551, %r552, %r553;
	// end inline asm
	mov.b64 	%rd37, {%r544, %r549};
	setp.gt.s32 	%p226, %r473, 23;
	setp.lt.s32 	%p227, %r597, %r534;
	or.pred  	%p228, %p226, %p227;
	mov.u64 	%rd415, %rd414;
	mov.u32 	%r598, %r597;
	@%p228 bra 	$L__BB15_38;
	setp.lt.s32 	%p229, %r534, %r597;
	mov.u64 	%rd415, %rd37;
	mov.u32 	%r598, %r534;
	@%p229 bra 	$L__BB15_38;
	setp.lt.s64 	%p230, %rd414, %rd37;
	min.s64 	%rd415, %rd414, %rd37;
	selp.b32 	%r598, %r597, %r534, %p230;
$L__BB15_38:
	mov.b32 	%r571, 16;
	mov.b32 	%r572, 31;
	mov.b32 	%r573, -1;
	// begin inline asm
	shfl.sync.down.b32 %r554, %r598, %r571, %r572, %r573;
	// end inline asm
	// begin inline asm
	shfl.sync.down.b32 %r559, %r560, %r571, %r572, %r573;
	// end inline asm
	mov.b64 	{%r565, %r570}, %rd415;
	// begin inline asm
	shfl.sync.down.b32 %r564, %r565, %r571, %r572, %r573;
	// end inline asm
	// begin inline asm
	shfl.sync.down.b32 %r569, %r570, %r571, %r572, %r573;
	// end inline asm
	mov.b64 	%rd40, {%r564, %r569};
	setp.gt.s32 	%p231, %r473, 15;
	setp.lt.s32 	%p232, %r598, %r554;
	or.pred  	%p233, %p231, %p232;
	mov.u64 	%rd486, %rd415;
	mov.u32 	%r665, %r598;
	@%p233 bra 	$L__BB15_41;
	setp.lt.s32 	%p234, %r554, %r598;
	mov.u64 	%rd486, %rd40;
	mov.u32 	%r665, %r554;
	@%p234 bra 	$L__BB15_41;
	setp.lt.s64 	%p235, %rd415, %rd40;
	min.s64 	%rd486, %rd415, %rd40;
	selp.b32 	%r665, %r598, %r554, %p235;
$L__BB15_41:
	setp.ne.s32 	%p236, %r473, 0;
	@%p236 bra 	$L__BB15_43;
	shr.u32 	%r574, %r1, 1;
	and.b32  	%r575, %r574, 496;
	mov.u32 	%r576, _ZN6thrust24THRUST_300001_SM_1000_NS8cuda_cub4core6detail5shmemE;
	add.s32 	%r577, %r576, %r575;
	st.shared.u32 	[%r577+8], %r665;
	st.shared.u64 	[%r577+16], %rd486;
$L__BB15_43:
	bar.sync 	0;
	setp.ne.s32 	%p237, %r1, 0;
	@%p237 bra 	$L__BB15_236;
	ld.shared.u32 	%r51, [_ZN6thrust24THRUST_300001_SM_1000_NS8cuda_cub4core6detail5shmemE+24];
	ld.shared.u64 	%rd43, [_ZN6thrust24THRUST_300001_SM_1000_NS8cuda_cub4core6detail5shmemE+32];
	setp.lt.s32 	%p238, %r665, %r51;
	mov.u64 	%rd417, %rd486;
	mov.u32 	%r600, %r665;
	@%p238 bra 	$L__BB15_47;
	setp.lt.s32 	%p239, %r51, %r665;
	mov.u64 	%rd417, %rd43;
	mov.u32 	%r600, %r51;
	@%p239 bra 	$L__BB15_47;
	setp.lt.s64 	%p240, %rd486, %rd43;
	min.s64 	%rd417, %rd486, %rd43;
	selp.b32 	%r600, %r665, %r51, %p240;
$L__BB15_47:
	ld.shared.u32 	%r54, [_ZN6thrust24THRUST_300001_SM_1000_NS8cuda_cub4core6detail5shmemE+40];
	ld.shared.u64 	%rd46, [_ZN6thrust24THRUST_300001_SM_1000_NS8cuda_cub4core6detail5shmemE+48];
	setp.lt.s32 	%p241, %r600, %r54;
	mov.u64 	%rd418, %rd417;
	mov.u32 	%r601, %r600;
	@%p241 bra 	$L__BB15_50;
	setp.lt.s32 	%p242, %r54, %r600;
	mov.u64 	%rd418, %rd46;
	mov.u32 	%r601, %r54;
	@%p242 bra 	$L__BB15_50;
	setp.lt.s64 	%p243, %rd417, %rd46;
	min.s64 	%rd418, %rd417, %rd46;
	selp.b32 	%r601, %r600, %r54, %p243;
$L__BB15_50:
	ld.shared.u32 	%r57, [_ZN6thrust24THRUST_300001_SM_1000_NS8cuda_cub4core6detail5shmemE+56];
	ld.shared.u64 	%rd49, [_ZN6thrust24THRUST_300001_SM_1000_NS8cuda_cub4core6detail5shmemE+64];
	setp.lt.s32 	%p244, %r601, %r57;
	mov.u64 	%rd419, %rd418;
	mov.u32 	%r602, %r601;
	@%p244 bra 	$L__BB15_53;
	setp.lt.s32 	%p245, %r57, %r601;
	mov.u64 	%rd419, %rd49;
	mov.u32 	%r602, %r57;
	@%p245 bra 	$L__BB15_53;
	setp.lt.s64 	%p246, %rd418, %rd49;
	min.s64 	%rd419, %rd418, %rd49;
	selp.b32 	%r602, %r601, %r57, %p246;
$L__BB15_53:
	ld.shared.u32 	%r60, [_ZN6thrust24THRUST_300001_SM_1000_NS8cuda_cub4core6detail5shmemE+72];
	ld.shared.u64 	%rd52, [_ZN6thrust24THRUST_300001_SM_1000_NS8cuda_cub4core6detail5shmemE+80];
	setp.lt.s32 	%p247, %r602, %r60;
	mov.u64 	%rd420, %rd419;
	mov.u32 	%r603, %r602;
	@%p247 bra 	$L__BB15_56;
	setp.lt.s32 	%p248, %r60, %r602;
	mov.u64 	%rd420, %rd52;
	mov.u32 	%r603, %r60;
	@%p248 bra 	$L__BB15_56;
	setp.lt.s64 	%p249, %rd419, %rd52;
	min.s64 	%rd420, %rd419, %rd52;
	selp.b32 	%r603, %r602, %r60, %p249;
$L__BB15_56:
	ld.shared.u32 	%r63, [_ZN6thrust24THRUST_300001_SM_1000_NS8cuda_cub4core6detail5shmemE+88];
	ld.shared.u64 	%rd55, [_ZN6thrust24THRUST_300001_SM_1000_NS8cuda_cub4core6detail5shmemE+96];
	setp.lt.s32 	%p250, %r603, %r63;
	mov.u64 	%rd421, %rd420;
	mov.u32 	%r604, %r603;
	@%p250 bra 	$L__BB15_59;
	setp.lt.s32 	%p251, %r63, %r603;
	mov.u64 	%rd421, %rd55;
	mov.u32 	%r604, %r63;
	@%p251 bra 	$L__BB15_59;
	setp.lt.s64 	%p252, %rd420, %rd55;
	min.s64 	%rd421, %rd420, %rd55;
	selp.b32 	%r604, %r603, %r63, %p252;
$L__BB15_59:
	ld.shared.u32 	%r66, [_ZN6thrust24THRUST_300001_SM_1000_NS8cuda_cub4core6detail5shmemE+104];
	ld.shared.u64 	%rd58, [_ZN6thrust24THRUST_300001_SM_1000_NS8cuda_cub4core6detail5shmemE+112];
	setp.lt.s32 	%p253, %r604, %r66;
	mov.u64 	%rd422, %rd421;
	mov.u32 	%r605, %r604;
	@%p253 bra 	$L__BB15_62;
	setp.lt.s32 	%p254, %r66, %r604;
	mov.u64 	%rd422, %rd58;
	mov.u32 	%r605, %r66;
	@%p254 bra 	$L__BB15_62;
	setp.lt.s64 	%p255, %rd421, %rd58;
	min.s64 	%rd422, %rd421, %rd58;
	selp.b32 	%r605, %r604, %r66, %p255;
$L__BB15_62:
	ld.shared.u32 	%r69, [_ZN6thrust24THRUST_300001_SM_1000_NS8cuda_cub4core6detail5shmemE+120];
	ld.shared.u64 	%rd61, [_ZN6thrust24THRUST_300001_SM_1000_NS8cuda_cub4core6detail5shmemE+128];
	setp.lt.s32 	%p256, %r605, %r69;
	mov.u32 	%r665, %r605;
	mov.u64 	%rd486, %rd422;
	@%p256 bra 	$L__BB15_236;
	setp.lt.s32 	%p257, %r69, %r605;
	mov.u32 	%r665, %r69;
	mov.u64 	%rd486, %rd61;
	@%p257 bra 	$L__BB15_236;
	setp.lt.s64 	%p258, %rd422, %rd61;
	min.s64 	%rd486, %rd422, %rd61;
	selp.b32 	%r665, %r605, %r69, %p258;
	bra.uni 	$L__BB15_236;
$L__BB15_65:
	// begin inline asm
	mov.u32 %r360, %laneid;
	// end inline asm
	and.b32  	%r381, %r1, 992;
	add.s32 	%r382, %r381, 32;
	setp.gt.s32 	%p155, %r382, %r239;
	not.b32 	%r383, %r381;
	add.s32 	%r384, %r239, %r383;
	selp.b32 	%r379, %r384, 31, %p155;
	mov.b32 	%r378, 1;
	mov.b32 	%r380, -1;
	// begin inline asm
	shfl.sync.down.b32 %r361, %r593, %r378, %r379, %r380;
	// end inline asm
	// begin inline asm
	shfl.sync.down.b32 %r366, %r367, %r378, %r379, %r380;
	// end inline asm
	mov.b64 	{%r372, %r377}, %rd410;
	// begin inline asm
	shfl.sync.down.b32 %r371, %r372, %r378, %r379, %r380;
	// end inline asm
	// begin inline asm
	shfl.sync.down.b32 %r376, %r377, %r378, %r379, %r380;
	// end inline asm
	mov.b64 	%rd63, {%r371, %r376};
	setp.ge.s32 	%p156, %r360, %r379;
	setp.lt.s32 	%p157, %r593, %r361;
	or.pred  	%p158, %p156, %p157;
	mov.u64 	%rd423, %rd410;
	mov.u32 	%r606, %r593;
	@%p158 bra 	$L__BB15_68;
	setp.lt.s32 	%p159, %r361, %r593;
	mov.u64 	%rd423, %rd63;
	mov.u32 	%r606, %r361;
	@%p159 bra 	$L__BB15_68;
	setp.lt.s64 	%p160, %rd410, %rd63;
	min.s64 	%rd423, %rd410, %rd63;
	selp.b32 	%r606, %r593, %r361, %p160;
$L__BB15_68:
	mov.b32 	%r402, 2;
	mov.b32 	%r404, -1;
	// begin inline asm
	shfl.sync.down.b32 %r385, %r606, %r402, %r379, %r404;
	// end inline asm
	// begin inline asm
	shfl.sync.down.b32 %r390, %r391, %r402, %r379, %r404;
	// end inline asm
	mov.b64 	{%r396, %r401}, %rd423;
	// begin inline asm
	shfl.sync.down.b32 %r395, %r396, %r402, %r379, %r404;
	// end inline asm
	// begin inline asm
	shfl.sync.down.b32 %r400, %r401, %r402, %r379, %r404;
	// end inline asm
	mov.b64 	%rd66, {%r395, %r400};
	add.s32 	%r405, %r360, 2;
	setp.gt.s32 	%p161, %r405, %r379;
	setp.lt.s32 	%p162, %r606, %r385;
	or.pred  	%p163, %p161, %p162;
	mov.u64 	%rd424, %rd423;
	mov.u32 	%r607, %r606;
	@%p163 bra 	$L__BB15_71;
	setp.lt.s32 	%p164, %r385, %r606;
	mov.u64 	%rd424, %rd66;
	mov.u32 	%r607, %r385;
	@%p164 bra 	$L__BB15_71;
	setp.lt.s64 	%p165, %rd423, %rd66;
	min.s64 	%rd424, %rd423, %rd66;
	selp.b32 	%r607, %r606, %r385, %p165;
$L__BB15_71:
	mov.b32 	%r423, 4;
	mov.b32 	%r425, -1;
	// begin inline asm
	shfl.sync.down.b32 %r406, %r607, %r423, %r379, %r425;
	// end inline asm
	// begin inline asm
	shfl.sync.down.b32 %r411, %r412, %r423, %r379, %r425;
	// end inline asm
	mov.b64 	{%r417, %r422}, %rd424;
	// begin inline asm
	shfl.sync.down.b32 %r416, %r417, %r423, %r379, %r425;
	// end inline asm
	// begin inline asm
	shfl.sync.down.b32 %r421, %r422, %r423, %r379, %r425;
	// end inline asm
	mov.b64 	%rd69, {%r416, %r421};
	add.s32 	%r426, %r360, 4;
	setp.gt.s32 	%p166, %r426, %r379;
	setp.lt.s32 	%p167, %r607, %r406;
	or.pred  	%p168, %p166, %p167;
	mov.u32 	%r608, %r607;
	mov.u64 	%rd425, %rd424;
	@%p168 bra 	$L__BB15_74;
	setp.lt.s32 	%p169, %r406, %r607;
	mov.u32 	%r608, %r406;
	mov.u64 	%rd425, %rd69;
	@%p169 bra 	$L__BB15_74;
	setp.lt.s64 	%p170, %rd424, %rd69;
	selp.b32 	%r608, %r607, %r406, %p170;
	min.s64 	%rd425, %rd424, %rd69;
$L__BB15_74:
	mov.b32 	%r444, 8;
	mov.b32 	%r446, -1;
	// begin inline asm
	shfl.sync.down.b32 %r427, %r608, %r444, %r379, %r446;
	// end inline asm
	// begin inline asm
	shfl.sync.down.b32 %r432, %r433, %r444, %r379, %r446;
	// end inline asm
	mov.b64 	{%r438, %r443}, %rd425;
	// begin inline asm
	shfl.sync.down.b32 %r437, %r438, %r444, %r379, %r446;
	// end inline asm
	// begin inline asm
	shfl.sync.down.b32 %r442, %r443, %r444, %r379, %r446;
	// end inline asm
	mov.b64 	%rd72, {%r437, %r442};
	add.s32 	%r447, %r360, 8;
	setp.gt.s32 	%p171, %r447, %r379;
	setp.lt.s32 	%p172, %r608, %r427;
	or.pred  	%p173, %p171, %p172;
	mov.u32 	%r609, %r608;
	mov.u64 	%rd426, %rd425;
	@%p173 bra 	$L__BB15_77;
	setp.lt.s32 	%p174, %r427, %r608;
	mov.u32 	%r609, %r427;
	mov.u64 	%rd426, %rd72;
	@%p174 bra 	$L__BB15_77;
	setp.lt.s64 	%p175, %rd425, %rd72;
	selp.b32 	%r609, %r608, %r427, %p175;
	min.s64 	%rd426, %rd425, %rd72;
$L__BB15_77:
	mov.b32 	%r465, 16;
	mov.b32 	%r467, -1;
	// begin inline asm
	shfl.sync.down.b32 %r448, %r609, %r465, %r379, %r467;
	// end inline asm
	// begin inline asm
	shfl.sync.down.b32 %r453, %r454, %r465, %r379, %r467;
	// end inline asm
	mov.b64 	{%r459, %r464}, %rd426;
	// begin inline asm
	shfl.sync.down.b32 %r458, %r459, %r465, %r379, %r467;
	// end inline asm
	// begin inline asm
	shfl.sync.down.b32 %r463, %r464, %r465, %r379, %r467;
	// end inline asm
	mov.b64 	%rd75, {%r458, %r463};
	add.s32 	%r468, %r360, 16;
	setp.gt.s32 	%p176, %r468, %r379;
	setp.lt.s32 	%p177, %r609, %r448;
	or.pred  	%p178, %p176, %p177;
	mov.u32 	%r665, %r609;
	mov.u64 	%rd486, %rd426;
	@%p178 bra 	$L__BB15_80;
	setp.lt.s32 	%p179, %r448, %r609;
	mov.u32 	%r665, %r448;
	mov.u64 	%rd486, %rd75;
	@%p179 bra 	$L__BB15_80;
	setp.lt.s64 	%p180, %rd426, %rd75;
	selp.b32 	%r665, %r609, %r448, %p180;
	min.s64 	%rd486, %rd426, %rd75;
$L__BB15_80:
	setp.ne.s32 	%p181, %r360, 0;
	@%p181 bra 	$L__BB15_82;
	shr.u32 	%r469, %r1, 1;
	and.b32  	%r470, %r469, 496;
	mov.u32 	%r471, _ZN6thrust24THRUST_300001_SM_1000_NS8cuda_cub4core6detail5shmemE;
	add.s32 	%r472, %r471, %r470;
	st.shared.u32 	[%r472+8], %r665;
	st.shared.u64 	[%r472+16], %rd486;
$L__BB15_82:
	bar.sync 	0;
	setp.ne.s32 	%p182, %r1, 0;
	@%p182 bra 	$L__BB15_236;
	setp.lt.s32 	%p183, %r239, 33;
	mov.u32 	%r611, %r665;
	mov.u64 	%rd428, %rd486;
	@%p183 bra 	$L__BB15_87;
	ld.shared.u32 	%r88, [_ZN6thrust24THRUST_300001_SM_1000_NS8cuda_cub4core6detail5shmemE+24];
	ld.shared.u64 	%rd78, [_ZN6thrust24THRUST_300001_SM_1000_NS8cuda_cub4core6detail5shmemE+32];
	setp.lt.s32 	%p184, %r665, %r88;
	mov.u32 	%r611, %r665;
	mov.u64 	%rd428, %rd486;
	@%p184 bra 	$L__BB15_87;
	setp.lt.s32 	%p185, %r88, %r665;
	mov.u32 	%r611, %r88;
	mov.u64 	%rd428, %rd78;
	@%p185 bra 	$L__BB15_87;
	setp.lt.s64 	%p186, %rd486, %rd78;
	selp.b32 	%r611, %r665, %r88, %p186;
	min.s64 	%rd428, %rd486, %rd78;
$L__BB15_87:
	setp.lt.s32 	%p187, %r239, 65;
	mov.u32 	%r612, %r611;
	mov.u64 	%rd429, %rd428;
	@%p187 bra 	$L__BB15_91;
	ld.shared.u32 	%r91, [_ZN6thrust24THRUST_300001_SM_1000_NS8cuda_cub4core6detail5shmemE+40];
	ld.shared.u64 	%rd81, [_ZN6thrust24THRUST_300001_SM_1000_NS8cuda_cub4core6detail5shmemE+48];
	setp.lt.s32 	%p188, %r611, %r91;
	mov.u32 	%r612, %r611;
	mov.u64 	%rd429, %rd428;
	@%p188 bra 	$L__BB15_91;
	setp.lt.s32 	%p189, %r91, %r611;
	mov.u32 	%r612, %r91;
	mov.u64 	%rd429, %rd81;
	@%p189 bra 	$L__BB15_91;
	setp.lt.s64 	%p190, %rd428, %rd81;
	selp.b32 	%r612, %r611, %r91, %p190;
	min.s64 	%rd429, %rd428, %rd81;
$L__BB15_91:
	setp.lt.s32 	%p191, %r239, 97;
	mov.u32 	%r613, %r612;
	mov.u64 	%rd430, %rd429;
	@%p191 bra 	$L__BB15_95;
	ld.shared.u32 	%r94, [_ZN6thrust24THRUST_300001_SM_1000_NS8cuda_cub4core6detail5shmemE+56];
	ld.shared.u64 	%rd84, [_ZN6thrust24THRUST_300001_SM_1000_NS8cuda_cub4core6detail5shmemE+64];
	setp.lt.s32 	%p192, %r612, %r94;
	mov.u32 	%r613, %r612;
	mov.u64 	%rd430, %rd429;
	@%p192 bra 	$L__BB15_95;
	setp.lt.s32 	%p193, %r94, %r612;
	mov.u32 	%r613, %r94;
	mov.u64 	%rd430, %rd84;
	@%p193 bra 	$L__BB15_95;
	setp.lt.s64 	%p194, %rd429, %rd84;
	selp.b32 	%r613, %r612, %r94, %p194;
	min.s64 	%rd430, %rd429, %rd84;
$L__BB15_95:
	setp.lt.s32 	%p195, %r239, 129;
	mov.u32 	%r614, %r613;
	mov.u64 	%rd431, %rd430;
	@%p195 bra 	$L__BB15_99;
	ld.shared.u32 	%r97, [_ZN6thrust24THRUST_300001_SM_1000_NS8cuda_cub4core6detail5shmemE+72];
	ld.shared.u64 	%rd87, [_ZN6thrust24THRUST_300001_SM_1000_NS8cuda_cub4core6detail5shmemE+80];
	setp.lt.s32 	%p196, %r613, %r97;
	mov.u32 	%r614, %r613;
	mov.u64 	%rd431, %rd430;
	@%p196 bra 	$L__BB15_99;
	setp.lt.s32 	%p197, %r97, %r613;
	mov.u32 	%r614, %r97;
	mov.u64 	%rd431, %rd87;
	@%p197 bra 	$L__BB15_99;
	setp.lt.s64 	%p198, %rd430, %rd87;
	selp.b32 	%r614, %r613, %r97, %p198;
	min.s64 	%rd431, %rd430, %rd87;
$L__BB15_99:
	setp.lt.s32 	%p199, %r239, 161;
	mov.u32 	%r615, %r614;
	mov.u64 	%rd432, %rd431;
	@%p199 bra 	$L__BB15_103;
	ld.shared.u32 	%r100, [_ZN6thrust24THRUST_300001_SM_1000_NS8cuda_cub4core6detail5shmemE+88];
	ld.shared.u64 	%rd90, [_ZN6thrust24THRUST_300001_SM_1000_NS8cuda_cub4core6detail5shmemE+96];
	setp.lt.s32 	%p200, %r614, %r100;
	mov.u32 	%r615, %r614;
	mov.u64 	%rd432, %rd431;
	@%p200 bra 	$L__BB15_103;
	setp.lt.s32 	%p201, %r100, %r614;
	mov.u32 	%r615, %r100;
	mov.u64 	%rd432, %rd90;
	@%p201 bra 	$L__BB15_103;
	setp.lt.s64 	%p202, %rd431, %rd90;
	selp.b32 	%r615, %r614, %r100, %p202;
	min.s64 	%rd432, %rd431, %rd90;
$L__BB15_103:
	setp.lt.s32 	%p203, %r239, 193;
	mov.u32 	%r616, %r615;
	mov.u64 	%rd433, %rd432;
	@%p203 bra 	$L__BB15_107;
	ld.shared.u32 	%r103, [_ZN6thrust24THRUST_300001_SM_1000_NS8cuda_cub4core6detail5shmemE+104];
	ld.shared.u64 	%rd93, [_ZN6thrust24THRUST_300001_SM_1000_NS8cuda_cub4core6detail5shmemE+112];
	setp.lt.s32 	%p204, %r615, %r103;
	mov.u32 	%r616, %r615;
	mov.u64 	%rd433, %rd432;
	@%p204 bra 	$L__BB15_107;
	setp.lt.s32 	%p205, %r103, %r615;
	mov.u32 	%r616, %r103;
	mov.u64 	%rd433, %rd93;
	@%p205 bra 	$L__BB15_107;
	setp.lt.s64 	%p206, %rd432, %rd93;
	selp.b32 	%r616, %r615, %r103, %p206;
	min.s64 	%rd433, %rd432, %rd93;
$L__BB15_107:
	setp.lt.s32 	%p207, %r239, 225;
	mov.u32 	%r665, %r616;
	mov.u64 	%rd486, %rd433;
	@%p207 bra 	$L__BB15_236;
	ld.shared.u32 	%r106, [_ZN6thrust24THRUST_300001_SM_1000_NS8cuda_cub4core6detail5shmemE+120];
	ld.shared.u64 	%rd96, [_ZN6thrust24THRUST_300001_SM_1000_NS8cuda_cub4core6detail5shmemE+128];
	setp.lt.s32 	%p208, %r616, %r106;
	mov.u32 	%r665, %r616;
	mov.u64 	%rd486, %rd433;
	@%p208 bra 	$L__BB15_236;
	setp.lt.s32 	%p209, %r106, %r616;
	mov.u32 	%r665, %r106;
	mov.u64 	%rd486, %rd96;
	@%p209 bra 	$L__BB15_236;
	setp.lt.s64 	%p210, %rd433, %rd96;
	selp.b32 	%r665, %r616, %r106, %p210;
	min.s64 	%rd486, %rd433, %rd96;
	bra.uni 	$L__BB15_236;
$L__BB15_111:
	ld.param.u64 	%rd391, [_ZN6thrust24THRUST_300001_SM_1000_NS8cuda_cub4core6detail13_kernel_agentINS1_8__reduce11ReduceAgentIPN4cuda3std3__45tupleIJilEEESC_SB_lNS1_9__extrema9arg_min_fIilNS9_4lessIiEEEEEEJSC_SC_iSH_EEEvDpT0__param_0];
	mov.u32 	%r108, %tid.x;
	cvt.u64.u32 	%rd98, %r108;
	mul.wide.u32 	%rd258, %r108, 16;
	add.s64 	%rd239, %rd391, %rd258;
	// begin inline asm
	ld.global.nc.u64 %rd238, [%rd239];
	// end inline asm
	add.s64 	%rd241, %rd239, 8;
	// begin inline asm
	ld.global.nc.u64 %rd240, [%rd241];
	// end inline asm
	cvt.u32.u64 	%r109, %rd238;
	add.s64 	%rd243, %rd239, 4096;
	// begin inline asm
	ld.global.nc.u64 %rd242, [%rd243];
	// end inline asm
	add.s64 	%rd245, %rd239, 4104;
	// begin inline asm
	ld.global.nc.u64 %rd244, [%rd245];
	// end inline asm
	cvt.u32.u64 	%r110, %rd242;
	add.s64 	%rd247, %rd239, 8192;
	// begin inline asm
	ld.global.nc.u64 %rd246, [%rd247];
	// end inline asm
	add.s64 	%rd249, %rd239, 8200;
	// begin inline asm
	ld.global.nc.u64 %rd248, [%rd249];
	// end inline asm
	cvt.u32.u64 	%r111, %rd246;
	add.s64 	%rd251, %rd239, 12288;
	// begin inline asm
	ld.global.nc.u64 %rd250, [%rd251];
	// end inline asm
	add.s64 	%rd253, %rd239, 12296;
	// begin inline asm
	ld.global.nc.u64 %rd252, [%rd253];
	// end inline asm
	cvt.u32.u64 	%r112, %rd250;
	add.s64 	%rd255, %rd239, 16384;
	// begin inline asm
	ld.global.nc.u64 %rd254, [%rd255];
	// end inline asm
	add.s64 	%rd257, %rd239, 16392;
	// begin inline asm
	ld.global.nc.u64 %rd256, [%rd257];
	// end inline asm
	cvt.u32.u64 	%r113, %rd254;
	setp.lt.s32 	%p3, %r109, %r110;
	mov.u32 	%r617, %r109;
	mov.u64 	%rd434, %rd240;
	@%p3 bra 	$L__BB15_114;
	setp.lt.s32 	%p4, %r110, %r109;
	mov.u32 	%r617, %r110;
	mov.u64 	%rd434, %rd244;
	@%p4 bra 	$L__BB15_114;
	setp.lt.s64 	%p5, %rd240, %rd244;
	selp.b32 	%r617, %r109, %r110, %p5;
	min.s64 	%rd434, %rd240, %rd244;
$L__BB15_114:
	setp.lt.s32 	%p6, %r617, %r111;
	mov.u32 	%r618, %r617;
	mov.u64 	%rd435, %rd434;
	@%p6 bra 	$L__BB15_117;
	setp.lt.s32 	%p7, %r111, %r617;
	mov.u32 	%r618, %r111;
	mov.u64 	%rd435, %rd248;
	@%p7 bra 	$L__BB15_117;
	setp.lt.s64 	%p8, %rd434, %rd248;
	selp.b32 	%r618, %r617, %r111, %p8;
	min.s64 	%rd435, %rd434, %rd248;
$L__BB15_117:
	setp.lt.s32 	%p9, %r618, %r112;
	mov.u32 	%r619, %r618;
	mov.u64 	%rd436, %rd435;
	@%p9 bra 	$L__BB15_120;
	setp.lt.s32 	%p10, %r112, %r618;
	mov.u32 	%r619, %r112;
	mov.u64 	%rd436, %rd252;
	@%p10 bra 	$L__BB15_120;
	setp.lt.s64 	%p11, %rd435, %rd252;
	selp.b32 	%r619, %r618, %r112, %p11;
	min.s64 	%rd436, %rd435, %rd252;
$L__BB15_120:
	setp.lt.s32 	%p12, %r619, %r113;
	mov.u32 	%r652, %r619;
	mov.u64 	%rd473, %rd436;
	@%p12 bra 	$L__BB15_123;
	setp.lt.s32 	%p13, %r113, %r619;
	mov.u32 	%r652, %r113;
	mov.u64 	%rd473, %rd256;
	@%p13 bra 	$L__BB15_123;
	setp.lt.s64 	%p14, %rd436, %rd256;
	selp.b32 	%r652, %r619, %r113, %p14;
	min.s64 	%rd473, %rd436, %rd256;
$L__BB15_123:
	setp.lt.u32 	%p15, %r239, 2560;
	mov.b64 	%rd452, 1280;
	@%p15 bra 	$L__BB15_174;
	add.s64 	%rd262, %rd1, -2560;
	mul.hi.u64 	%rd263, %rd262, -3689348814741910323;
	shr.u64 	%rd112, %rd263, 10;
	setp.lt.u64 	%p16, %rd262, 1280;
	mov.b64 	%rd452, 1280;
	@%p16 bra 	$L__BB15_157;
	ld.param.u64 	%rd392, [_ZN6thrust24THRUST_300001_SM_1000_NS8cuda_cub4core6detail13_kernel_agentINS1_8__reduce11ReduceAgentIPN4cuda3std3__45tupleIJilEEESC_SB_lNS1_9__extrema9arg_min_fIilNS9_4lessIiEEEEEEJSC_SC_iSH_EEEvDpT0__param_0];
	add.s64 	%rd265, %rd112, 1;
	and.b64  	%rd438, %rd265, 36028797018963966;
	shl.b64 	%rd266, %rd98, 4;
	add.s64 	%rd267, %rd266, %rd392;
	add.s64 	%rd439, %rd267, 57352;
	mov.b64 	%rd452, 1280;
$L__BB15_126:
	add.s64 	%rd269, %rd439, -36872;
	// begin inline asm
	ld.global.nc.u64 %rd268, [%rd269];
	// end inline asm
	add.s64 	%rd271, %rd439, -36864;
	// begin inline asm
	ld.global.nc.u64 %rd270, [%rd271];
	// end inline asm
	cvt.u32.u64 	%r123, %rd268;
	add.s64 	%rd273, %rd439, -32776;
	// begin inline asm
	ld.global.nc.u64 %rd272, [%rd273];
	// end inline asm
	add.s64 	%rd275, %rd439, -32768;
	// begin inline asm
	ld.global.nc.u64 %rd274, [%rd275];
	// end inline asm
	cvt.u32.u64 	%r124, %rd272;
	add.s64 	%rd277, %rd439, -28680;
	// begin inline asm
	ld.global.nc.u64 %rd276, [%rd277];
	// end inline asm
	add.s64 	%rd279, %rd439, -28672;
	// begin inline asm
	ld.global.nc.u64 %rd278, [%rd279];
	// end inline asm
	cvt.u32.u64 	%r125, %rd276;
	add.s64 	%rd281, %rd439, -24584;
	// begin inline asm
	ld.global.nc.u64 %rd280, [%rd281];
	// end inline asm
	add.s64 	%rd283, %rd439, -24576;
	// begin inline asm
	ld.global.nc.u64 %rd282, [%rd283];
	// end inline asm
	cvt.u32.u64 	%r126, %rd280;
	add.s64 	%rd285, %rd439, -20488;
	// begin inline asm
	ld.global.nc.u64 %rd284, [%rd285];
	// end inline asm
	add.s64 	%rd287, %rd439, -20480;
	// begin inline asm
	ld.global.nc.u64 %rd286, [%rd287];
	// end inline asm
	cvt.u32.u64 	%r127, %rd284;
	setp.lt.s32 	%p17, %r652, %r123;
	mov.u32 	%r622, %r652;
	mov.u64 	%rd442, %rd473;
	@%p17 bra 	$L__BB15_129;
	setp.lt.s32 	%p18, %r123, %r652;
	mov.u32 	%r622, %r123;
	mov.u64 	%rd442, %rd270;
	@%p18 bra 	$L__BB15_129;
	setp.lt.s64 	%p19, %rd473, %rd270;
	selp.b32 	%r622, %r652, %r123, %p19;
	min.s64 	%rd442, %rd473, %rd270;
$L__BB15_129:
	setp.lt.s32 	%p20, %r622, %r124;
	mov.u32 	%r623, %r622;
	mov.u64 	%rd443, %rd442;
	@%p20 bra 	$L__BB15_132;
	setp.lt.s32 	%p21, %r124, %r622;
	mov.u32 	%r623, %r124;
	mov.u64 	%rd443, %rd274;
	@%p21 bra 	$L__BB15_132;
	setp.lt.s64 	%p22, %rd442, %rd274;
	selp.b32 	%r623, %r622, %r124, %p22;
	min.s64 	%rd443, %rd442, %rd274;
$L__BB15_132:
	setp.lt.s32 	%p23, %r623, %r125;
	mov.u32 	%r624, %r623;
	mov.u64 	%rd444, %rd443;
	@%p23 bra 	$L__BB15_135;
	setp.lt.s32 	%p24, %r125, %r623;
	mov.u32 	%r624, %r125;
	mov.u64 	%rd444, %rd278;
	@%p24 bra 	$L__BB15_135;
	setp.lt.s64 	%p25, %rd443, %rd278;
	selp.b32 	%r624, %r623, %r125, %p25;
	min.s64 	%rd444, %rd443, %rd278;
$L__BB15_135:
	setp.lt.s32 	%p26, %r624, %r126;
	mov.u32 	%r625, %r624;
	mov.u64 	%rd445, %rd444;
	@%p26 bra 	$L__BB15_138;
	setp.lt.s32 	%p27, %r126, %r624;
	mov.u32 	%r625, %r126;
	mov.u64 	%rd445, %rd282;
	@%p27 bra 	$L__BB15_138;
	setp.lt.s64 	%p28, %rd444, %rd282;
	selp.b32 	%r625, %r624, %r126, %p28;
	min.s64 	%rd445, %rd444, %rd282;
$L__BB15_138:
	setp.lt.s32 	%p29, %r625, %r127;
	mov.u32 	%r626, %r625;
	mov.u64 	%rd446, %rd445;
	@%p29 bra 	$L__BB15_141;
	setp.lt.s32 	%p30, %r127, %r625;
	mov.u32 	%r626, %r127;
	mov.u64 	%rd446, %rd286;
	@%p30 bra 	$L__BB15_141;
	setp.lt.s64 	%p31, %rd445, %rd286;
	selp.b32 	%r626, %r625, %r127, %p31;
	min.s64 	%rd446, %rd445, %rd286;
$L__BB15_141:
	add.s64 	%rd289, %rd439, -16392;
	// begin inline asm
	ld.global.nc.u64 %rd288, [%rd289];
	// end inline asm
	add.s64 	%rd291, %rd439, -16384;
	// begin inline asm
	ld.global.nc.u64 %rd290, [%rd291];
	// end inline asm
	cvt.u32.u64 	%r138, %rd288;
	add.s64 	%rd293, %rd439, -12296;
	// begin inline asm
	ld.global.nc.u64 %rd292, [%rd293];
	// end inline asm
	add.s64 	%rd295, %rd439, -12288;
	// begin inline asm
	ld.global.nc.u64 %rd294, [%rd295];
	// end inline asm
	cvt.u32.u64 	%r139, %rd292;
	add.s64 	%rd297, %rd439, -8200;
	// begin inline asm
	ld.global.nc.u64 %rd296, [%rd297];
	// end inline asm
	add.s64 	%rd299, %rd439, -8192;
	// begin inline asm
	ld.global.nc.u64 %rd298, [%rd299];
	// end inline asm
	cvt.u32.u64 	%r140, %rd296;
	add.s64 	%rd301, %rd439, -4104;
	// begin inline asm
	ld.global.nc.u64 %rd300, [%rd301];
	// end inline asm
	add.s64 	%rd303, %rd439, -4096;
	// begin inline asm
	ld.global.nc.u64 %rd302, [%rd303];
	// end inline asm
	cvt.u32.u64 	%r141, %rd300;
	add.s64 	%rd305, %rd439, -8;
	// begin inline asm
	ld.global.nc.u64 %rd304, [%rd305];
	// end inline asm
	// begin inline asm
	ld.global.nc.u64 %rd306, [%rd439];
	// end inline asm
	cvt.u32.u64 	%r142, %rd304;
	setp.lt.s32 	%p32, %r626, %r138;
	mov.u32 	%r627, %r626;
	mov.u64 	%rd447, %rd446;
	@%p32 bra 	$L__BB15_144;
	setp.lt.s32 	%p33, %r138, %r626;
	mov.u32 	%r627, %r138;
	mov.u64 	%rd447, %rd290;
	@%p33 bra 	$L__BB15_144;
	setp.lt.s64 	%p34, %rd446, %rd290;
	selp.b32 	%r627, %r626, %r138, %p34;
	min.s64 	%rd447, %rd446, %rd290;
$L__BB15_144:
	setp.lt.s32 	%p35, %r627, %r139;
	mov.u32 	%r628, %r627;
	mov.u64 	%rd448, %rd447;
	@%p35 bra 	$L__BB15_147;
	setp.lt.s32 	%p36, %r139, %r627;
	mov.u32 	%r628, %r139;
	mov.u64 	%rd448, %rd294;
	@%p36 bra 	$L__BB15_147;
	setp.lt.s64 	%p37, %rd447, %rd294;
	selp.b32 	%r628, %r627, %r139, %p37;
	min.s64 	%rd448, %rd447, %rd294;
$L__BB15_147:
	setp.lt.s32 	%p38, %r628, %r140;
	mov.u32 	%r629, %r628;
	mov.u64 	%rd449, %rd448;
	@%p38 bra 	$L__BB15_150;
	setp.lt.s32 	%p39, %r140, %r628;
	mov.u32 	%r629, %r140;
	mov.u64 	%rd449, %rd298;
	@%p39 bra 	$L__BB15_150;
	setp.lt.s64 	%p40, %rd448, %rd298;
	selp.b32 	%r629, %r628, %r140, %p40;
	min.s64 	%rd449, %rd448, %rd298;
$L__BB15_150:
	setp.lt.s32 	%p41, %r629, %r141;
	mov.u32 	%r630, %r629;
	mov.u64 	%rd450, %rd449;
	@%p41 bra 	$L__BB15_153;
	setp.lt.s32 	%p42, %r141, %r629;
	mov.u32 	%r630, %r141;
	mov.u64 	%rd450, %rd302;
	@%p42 bra 	$L__BB15_153;
	setp.lt.s64 	%p43, %rd449, %rd302;
	selp.b32 	%r630, %r629, %r141, %p43;
	min.s64 	%rd450, %rd449, %rd302;
$L__BB15_153:
	setp.lt.s32 	%p44, %r630, %r142;
	mov.u32 	%r652, %r630;
	mov.u64 	%rd473, %rd450;
	@%p44 bra 	$L__BB15_156;
	setp.lt.s32 	%p45, %r142, %r630;
	mov.u32 	%r652, %r142;
	mov.u64 	%rd473, %rd306;
	@%p45 bra 	$L__BB15_156;
	setp.lt.s64 	%p46, %rd450, %rd306;
	selp.b32 	%r652, %r630, %r142, %p46;
	min.s64 	%rd473, %rd450, %rd306;
$L__BB15_156:
	add.s64 	%rd452, %rd452, 2560;
	add.s64 	%rd439, %rd439, 40960;
	add.s64 	%rd438, %rd438, -2;
	setp.ne.s64 	%p47, %rd438, 0;
	@%p47 bra 	$L__BB15_126;
$L__BB15_157:
	and.b64  	%rd308, %rd112, 1;
	setp.eq.b64 	%p48, %rd308, 1;
	@%p48 bra 	$L__BB15_174;
	ld.param.u64 	%rd393, [_ZN6thrust24THRUST_300001_SM_1000_NS8cuda_cub4core6detail13_kernel_agentINS1_8__reduce11ReduceAgentIPN4cuda3std3__45tupleIJilEEESC_SB_lNS1_9__extrema9arg_min_fIilNS9_4lessIiEEEEEEJSC_SC_iSH_EEEvDpT0__param_0];
	shl.b64 	%rd329, %rd452, 4;
	add.s64 	%rd331, %rd393, %rd258;
	add.s64 	%rd310, %rd331, %rd329;
	// begin inline asm
	ld.global.nc.u64 %rd309, [%rd310];
	// end inline asm
	add.s64 	%rd312, %rd310, 8;
	// begin inline asm
	ld.global.nc.u64 %rd311, [%rd312];
	// end inline asm
	cvt.u32.u64 	%r155, %rd309;
	add.s64 	%rd314, %rd310, 4096;
	// begin inline asm
	ld.global.nc.u64 %rd313, [%rd314];
	// end inline asm
	add.s64 	%rd316, %rd310, 4104;
	// begin inline asm
	ld.global.nc.u64 %rd315, [%rd316];
	// end inline asm
	cvt.u32.u64 	%r156, %rd313;
	add.s64 	%rd318, %rd310, 8192;
	// begin inline asm
	ld.global.nc.u64 %rd317, [%rd318];
	// end inline asm
	add.s64 	%rd320, %rd310, 8200;
	// begin inline asm
	ld.global.nc.u64 %rd319, [%rd320];
	// end inline asm
	cvt.u32.u64 	%r157, %rd317;
	add.s64 	%rd322, %rd310, 12288;
	// begin inline asm
	ld.global.nc.u64 %rd321, [%rd322];
	// end inline asm
	add.s64 	%rd324, %rd310, 12296;
	// begin inline asm
	ld.global.nc.u64 %rd323, [%rd324];
	// end inline asm
	cvt.u32.u64 	%r158, %rd321;
	add.s64 	%rd326, %rd310, 16384;
	// begin inline asm
	ld.global.nc.u64 %rd325, [%rd326];
	// end inline asm
	add.s64 	%rd328, %rd310, 16392;
	// begin inline asm
	ld.global.nc.u64 %rd327, [%rd328];
	// end inline asm
	cvt.u32.u64 	%r159, %rd325;
	setp.lt.s32 	%p49, %r652, %r155;
	mov.u32 	%r634, %r652;
	mov.u64 	%rd456, %rd473;
	@%p49 bra 	$L__BB15_161;
	setp.lt.s32 	%p50, %r155, %r652;
	mov.u32 	%r634, %r155;
	mov.u64 	%rd456, %rd311;
	@%p50 bra 	$L__BB15_161;
	setp.lt.s64 	%p51, %rd473, %rd311;
	selp.b32 	%r634, %r652, %r155, %p51;
	min.s64 	%rd456, %rd473, %rd311;
$L__BB15_161:
	setp.lt.s32 	%p52, %r634, %r156;
	mov.u32 	%r635, %r634;
	mov.u64 	%rd457, %rd456;
	@%p52 bra 	$L__BB15_164;
	setp.lt.s32 	%p53, %r156, %r634;
	mov.u32 	%r635, %r156;
	mov.u64 	%rd457, %rd315;
	@%p53 bra 	$L__BB15_164;
	setp.lt.s64 	%p54, %rd456, %rd315;
	selp.b32 	%r635, %r634, %r156, %p54;
	min.s64 	%rd457, %rd456, %rd315;
$L__BB15_164:
	setp.lt.s32 	%p55, %r635, %r157;
	mov.u32 	%r636, %r635;
	mov.u64 	%rd458, %rd457;
	@%p55 bra 	$L__BB15_167;
	setp.lt.s32 	%p56, %r157, %r635;
	mov.u32 	%r636, %r157;
	mov.u64 	%rd458, %rd319;
	@%p56 bra 	$L__BB15_167;
	setp.lt.s64 	%p57, %rd457, %rd319;
	selp.b32 	%r636, %r635, %r157, %p57;
	min.s64 	%rd458, %rd457, %rd319;
$L__BB15_167:
	setp.lt.s32 	%p58, %r636, %r158;
	mov.u32 	%r637, %r636;
	mov.u64 	%rd459, %rd458;
	@%p58 bra 	$L__BB15_170;
	setp.lt.s32 	%p59, %r158, %r636;
	mov.u32 	%r637, %r158;
	mov.u64 	%rd459, %rd323;
	@%p59 bra 	$L__BB15_170;
	setp.lt.s64 	%p60, %rd458, %rd323;
	selp.b32 	%r637, %r636, %r158, %p60;
	min.s64 	%rd459, %rd458, %rd323;
$L__BB15_170:
	setp.lt.s32 	%p61, %r637, %r159;
	mov.u32 	%r652, %r637;
	mov.u64 	%rd473, %rd459;
	@%p61 bra 	$L__BB15_173;
	setp.lt.s32 	%p62, %r159, %r637;
	mov.u32 	%r652, %r159;
	mov.u64 	%rd473, %rd327;
	@%p62 bra 	$L__BB15_173;
	setp.lt.s64 	%p63, %rd459, %rd327;
	selp.b32 	%r652, %r637, %r159, %p63;
	min.s64 	%rd473, %rd459, %rd327;
$L__BB15_173:
	add.s64 	%rd452, %rd452, 1280;
$L__BB15_174:
	cvt.s64.s32 	%rd332, %r239;
	setp.ge.s64 	%p64, %rd452, %rd332;
	@%p64 bra 	$L__BB15_197;
	cvt.u32.u64 	%r171, %rd452;
	sub.s32 	%r172, %r239, %r171;
	setp.ge.s32 	%p65, %r108, %r172;
	@%p65 bra 	$L__BB15_197;
	not.b32 	%r242, %r108;
	add.s32 	%r243, %r239, %r242;
	sub.s32 	%r173, %r243, %r171;
	and.b32  	%r244, %r173, 768;
	setp.eq.s32 	%p66, %r244, 768;
	mov.u32 	%r644, %r108;
	@%p66 bra 	$L__BB15_182;
	ld.param.u64 	%rd394, [_ZN6thrust24THRUST_300001_SM_1000_NS8cuda_cub4core6detail13_kernel_agentINS1_8__reduce11ReduceAgentIPN4cuda3std3__45tupleIJilEEESC_SB_lNS1_9__extrema9arg_min_fIilNS9_4lessIiEEEEEEJSC_SC_iSH_EEEvDpT0__param_0];
	cvt.u64.u32 	%rd334, %r108;
	add.s64 	%rd335, %rd452, %rd334;
	shl.b64 	%rd336, %rd335, 4;
	add.s64 	%rd463, %rd394, %rd336;
	shr.u32 	%r245, %r173, 8;
	add.s32 	%r246, %r245, 1;
	and.b32  	%r247, %r246, 3;
	neg.s32 	%r640, %r247;
	mov.u32 	%r644, %r108;
$L__BB15_178:
	.pragma "nounroll";
	mov.u64 	%rd176, %rd473;
	mov.u32 	%r177, %r652;
	// begin inline asm
	ld.global.nc.u64 %rd337, [%rd463];
	// end inline asm
	add.s64 	%rd340, %rd463, 8;
	// begin inline asm
	ld.global.nc.u64 %rd339, [%rd340];
	// end inline asm
	cvt.u32.u64 	%r178, %rd337;
	setp.lt.s32 	%p67, %r177, %r178;
	@%p67 bra 	$L__BB15_181;
	setp.lt.s32 	%p68, %r178, %r177;
	mov.u32 	%r652, %r178;
	mov.u64 	%rd473, %rd339;
	@%p68 bra 	$L__BB15_181;
	setp.lt.s64 	%p69, %rd176, %rd339;
	selp.b32 	%r652, %r177, %r178, %p69;
	min.s64 	%rd473, %rd176, %rd339;
$L__BB15_181:
	add.s32 	%r644, %r644, 256;
	add.s64 	%rd463, %rd463, 4096;
	add.s32 	%r640, %r640, 1;
	setp.ne.s32 	%p70, %r640, 0;
	@%p70 bra 	$L__BB15_178;
$L__BB15_182:
	setp.lt.u32 	%p71, %r173, 768;
	@%p71 bra 	$L__BB15_197;
	ld.param.u64 	%rd395, [_ZN6thrust24THRUST_300001_SM_1000_NS8cuda_cub4core6detail13_kernel_agentINS1_8__reduce11ReduceAgentIPN4cuda3std3__45tupleIJilEEESC_SB_lNS1_9__extrema9arg_min_fIilNS9_4lessIiEEEEEEJSC_SC_iSH_EEEvDpT0__param_0];
	cvt.u64.u32 	%rd341, %r644;
	add.s64 	%rd342, %rd452, %rd341;
	shl.b64 	%rd343, %rd342, 4;
	add.s64 	%rd344, %rd343, %rd395;
	add.s64 	%rd468, %rd344, 12296;
$L__BB15_184:
	add.s64 	%rd346, %rd468, -12296;
	// begin inline asm
	ld.global.nc.u64 %rd345, [%rd346];
	// end inline asm
	add.s64 	%rd348, %rd468, -12288;
	// begin inline asm
	ld.global.nc.u64 %rd347, [%rd348];
	// end inline asm
	cvt.u32.u64 	%r188, %rd345;
	setp.lt.s32 	%p72, %r652, %r188;
	mov.u32 	%r649, %r652;
	mov.u64 	%rd470, %rd473;
	@%p72 bra 	$L__BB15_187;
	setp.lt.s32 	%p73, %r188, %r652;
	mov.u32 	%r649, %r188;
	mov.u64 	%rd470, %rd347;
	@%p73 bra 	$L__BB15_187;
	setp.lt.s64 	%p74, %rd473, %rd347;
	selp.b32 	%r649, %r652, %r188, %p74;
	min.s64 	%rd470, %rd473, %rd347;
$L__BB15_187:
	add.s64 	%rd350, %rd468, -8200;
	// begin inline asm
	ld.global.nc.u64 %rd349, [%rd350];
	// end inline asm
	add.s64 	%rd352, %rd468, -8192;
	// begin inline asm
	ld.global.nc.u64 %rd351, [%rd352];
	// end inline asm
	cvt.u32.u64 	%r191, %rd349;
	setp.lt.s32 	%p75, %r649, %r191;
	mov.u32 	%r650, %r649;
	mov.u64 	%rd471, %rd470;
	@%p75 bra 	$L__BB15_190;
	setp.lt.s32 	%p76, %r191, %r649;
	mov.u32 	%r650, %r191;
	mov.u64 	%rd471, %rd351;
	@%p76 bra 	$L__BB15_190;
	setp.lt.s64 	%p77, %rd470, %rd351;
	selp.b32 	%r650, %r649, %r191, %p77;
	min.s64 	%rd471, %rd470, %rd351;
$L__BB15_190:
	add.s64 	%rd354, %rd468, -4104;
	// begin inline asm
	ld.global.nc.u64 %rd353, [%rd354];
	// end inline asm
	add.s64 	%rd356, %rd468, -4096;
	// begin inline asm
	ld.global.nc.u64 %rd355, [%rd356];
	// end inline asm
	cvt.u32.u64 	%r194, %rd353;
	setp.lt.s32 	%p78, %r650, %r194;
	mov.u32 	%r651, %r650;
	mov.u64 	%rd472, %rd471;
	@%p78 bra 	$L__BB15_193;
	setp.lt.s32 	%p79, %r194, %r650;
	mov.u32 	%r651, %r194;
	mov.u64 	%rd472, %rd355;
	@%p79 bra 	$L__BB15_193;
	setp.lt.s64 	%p80, %rd471, %rd355;
	selp.b32 	%r651, %r650, %r194, %p80;
	min.s64 	%rd472, %rd471, %rd355;
$L__BB15_193:
	add.s64 	%rd358, %rd468, -8;
	// begin inline asm
	ld.global.nc.u64 %rd357, [%rd358];
	// end inline asm
	// begin inline asm
	ld.global.nc.u64 %rd359, [%rd468];
	// end inline asm
	cvt.u32.u64 	%r197, %rd357;
	setp.lt.s32 	%p81, %r651, %r197;
	mov.u32 	%r652, %r651;
	mov.u64 	%rd473, %rd472;
	@%p81 bra 	$L__BB15_196;
	setp.lt.s32 	%p82, %r197, %r651;
	mov.u32 	%r652, %r197;
	mov.u64 	%rd473, %rd359;
	@%p82 bra 	$L__BB15_196;
	setp.lt.s64 	%p83, %rd472, %rd359;
	selp.b32 	%r652, %r651, %r197, %p83;
	min.s64 	%rd473, %rd472, %rd359;
$L__BB15_196:
	add.s32 	%r644, %r644, 1024;
	add.s64 	%rd468, %rd468, 16384;
	setp.lt.s32 	%p84, %r644, %r172;
	@%p84 bra 	$L__BB15_184;
$L__BB15_197:
	// begin inline asm
	mov.u32 %r248, %laneid;
	// end inline asm
	mov.b32 	%r266, 1;
	mov.b32 	%r267, 31;
	mov.b32 	%r268, -1;
	// begin inline asm
	shfl.sync.down.b32 %r249, %r652, %r266, %r267, %r268;
	// end inline asm
	// begin inline asm
	shfl.sync.down.b32 %r254, %r255, %r266, %r267, %r268;
	// end inline asm
	mov.b64 	{%r260, %r265}, %rd473;
	// begin inline asm
	shfl.sync.down.b32 %r259, %r260, %r266, %r267, %r268;
	// end inline asm
	// begin inline asm
	shfl.sync.down.b32 %r264, %r265, %r266, %r267, %r268;
	// end inline asm
	mov.b64 	%rd200, {%r259, %r264};
	setp.gt.s32 	%p85, %r248, 30;
	setp.lt.s32 	%p86, %r652, %r249;
	or.pred  	%p87, %p85, %p86;
	mov.u32 	%r654, %r652;
	mov.u64 	%rd475, %rd473;
	@%p87 bra 	$L__BB15_200;
	setp.lt.s32 	%p88, %r249, %r652;
	mov.u32 	%r654, %r249;
	mov.u64 	%rd475, %rd200;
	@%p88 bra 	$L__BB15_200;
	setp.lt.s64 	%p89, %rd473, %rd200;
	selp.b32 	%r654, %r652, %r249, %p89;
	min.s64 	%rd475, %rd473, %rd200;
$L__BB15_200:
	mov.b32 	%r286, 2;
	mov.b32 	%r287, 31;
	mov.b32 	%r288, -1;
	// begin inline asm
	shfl.sync.down.b32 %r269, %r654, %r286, %r287, %r288;
	// end inline asm
	// begin inline asm
	shfl.sync.down.b32 %r274, %r275, %r286, %r287, %r288;
	// end inline asm
	mov.b64 	{%r280, %r285}, %rd475;
	// begin inline asm
	shfl.sync.down.b32 %r279, %r280, %r286, %r287, %r288;
	// end inline asm
	// begin inline asm
	shfl.sync.down.b32 %r284, %r285, %r286, %r287, %r288;
	// end inline asm
	mov.b64 	%rd203, {%r279, %r284};
	setp.gt.s32 	%p90, %r248, 29;
	setp.lt.s32 	%p91, %r654, %r269;
	or.pred  	%p92, %p90, %p91;
	mov.u32 	%r655, %r654;
	mov.u64 	%rd476, %rd475;
	@%p92 bra 	$L__BB15_203;
	setp.lt.s32 	%p93, %r269, %r654;
	mov.u32 	%r655, %r269;
	mov.u64 	%rd476, %rd203;
	@%p93 bra 	$L__BB15_203;
	setp.lt.s64 	%p94, %rd475, %rd203;
	selp.b32 	%r655, %r654, %r269, %p94;
	min.s64 	%rd476, %rd475, %rd203;
$L__BB15_203:
	mov.b32 	%r306, 4;
	mov.b32 	%r307, 31;
	mov.b32 	%r308, -1;
	// begin inline asm
	shfl.sync.down.b32 %r289, %r655, %r306, %r307, %r308;
	// end inline asm
	// begin inline asm
	shfl.sync.down.b32 %r294, %r295, %r306, %r307, %r308;
	// end inline asm
	mov.b64 	{%r300, %r305}, %rd476;
	// begin inline asm
	shfl.sync.down.b32 %r299, %r300, %r306, %r307, %r308;
	// end inline asm
	// begin inline asm
	shfl.sync.down.b32 %r304, %r305, %r306, %r307, %r308;
	// end inline asm
	mov.b64 	%rd206, {%r299, %r304};
	setp.gt.s32 	%p95, %r248, 27;
	setp.lt.s32 	%p96, %r655, %r289;
	or.pred  	%p97, %p95, %p96;
	mov.u32 	%r656, %r655;
	mov.u64 	%rd477, %rd476;
	@%p97 bra 	$L__BB15_206;
	setp.lt.s32 	%p98, %r289, %r655;
	mov.u32 	%r656, %r289;
	mov.u64 	%rd477, %rd206;
	@%p98 bra 	$L__BB15_206;
	setp.lt.s64 	%p99, %rd476, %rd206;
	selp.b32 	%r656, %r655, %r289, %p99;
	min.s64 	%rd477, %rd476, %rd206;
$L__BB15_206:
	mov.b32 	%r326, 8;
	mov.b32 	%r327, 31;
	mov.b32 	%r328, -1;
	// begin inline asm
	shfl.sync.down.b32 %r309, %r656, %r326, %r327, %r328;
	// end inline asm
	// begin inline asm
	shfl.sync.down.b32 %r314, %r315, %r326, %r327, %r328;
	// end inline asm
	mov.b64 	{%r320, %r325}, %rd477;
	// begin inline asm
	shfl.sync.down.b32 %r319, %r320, %r326, %r327, %r328;
	// end inline asm
	// begin inline asm
	shfl.sync.down.b32 %r324, %r325, %r326, %r327, %r328;
	// end inline asm
	mov.b64 	%rd209, {%r319, %r324};
	setp.gt.s32 	%p100, %r248, 23;
	setp.lt.s32 	%p101, %r656, %r309;
	or.pred  	%p102, %p100, %p101;
	mov.u32 	%r657, %r656;
	mov.u64 	%rd478, %rd477;
	@%p102 bra 	$L__BB15_209;
	setp.lt.s32 	%p103, %r309, %r656;
	mov.u32 	%r657, %r309;
	mov.u64 	%rd478, %rd209;
	@%p103 bra 	$L__BB15_209;
	setp.lt.s64 	%p104, %rd477, %rd209;
	selp.b32 	%r657, %r656, %r309, %p104;
	min.s64 	%rd478, %rd477, %rd209;
$L__BB15_209:
	mov.b32 	%r346, 16;
	mov.b32 	%r347, 31;
	mov.b32 	%r348, -1;
	// begin inline asm
	shfl.sync.down.b32 %r329, %r657, %r346, %r347, %r348;
	// end inline asm
	// begin inline asm
	shfl.sync.down.b32 %r334, %r335, %r346, %r347, %r348;
	// end inline asm
	mov.b64 	{%r340, %r345}, %rd478;
	// begin inline asm
	shfl.sync.down.b32 %r339, %r340, %r346, %r347, %r348;
	// end inline asm
	// begin inline asm
	shfl.sync.down.b32 %r344, %r345, %r346, %r347, %r348;
	// end inline asm
	mov.b64 	%rd212, {%r339, %r344};
	setp.gt.s32 	%p105, %r248, 15;
	setp.lt.s32 	%p106, %r657, %r329;
	or.pred  	%p107, %p105, %p106;
	mov.u32 	%r665, %r657;
	mov.u64 	%rd486, %rd478;
	@%p107 bra 	$L__BB15_212;
	setp.lt.s32 	%p108, %r329, %r657;
	mov.u32 	%r665, %r329;
	mov.u64 	%rd486, %rd212;
	@%p108 bra 	$L__BB15_212;
	setp.lt.s64 	%p109, %rd478, %rd212;
	selp.b32 	%r665, %r657, %r329, %p109;
	min.s64 	%rd486, %rd478, %rd212;
$L__BB15_212:
	setp.ne.s32 	%p110, %r248, 0;
	@%p110 bra 	$L__BB15_214;
	shr.u32 	%r349, %r108, 1;
	and.b32  	%r350, %r349, 496;
	mov.u32 	%r351, _ZN6thrust24THRUST_300001_SM_1000_NS8cuda_cub4core6detail5shmemE;
	add.s32 	%r352, %r351, %r350;
	st.shared.u32 	[%r352+8], %r665;
	st.shared.u64 	[%r352+16], %rd486;
$L__BB15_214:
	bar.sync 	0;
	setp.ne.s32 	%p111, %r108, 0;
	@%p111 bra 	$L__BB15_236;
	ld.shared.u32 	%r218, [_ZN6thrust24THRUST_300001_SM_1000_NS8cuda_cub4core6detail5shmemE+24];
	ld.shared.u64 	%rd215, [_ZN6thrust24THRUST_300001_SM_1000_NS8cuda_cub4core6detail5shmemE+32];
	setp.lt.s32 	%p112, %r665, %r218;
	mov.u32 	%r659, %r665;
	mov.u64 	%rd480, %rd486;
	@%p112 bra 	$L__BB15_218;
	setp.lt.s32 	%p113, %r218, %r665;
	mov.u32 	%r659, %r218;
	mov.u64 	%rd480, %rd215;
	@%p113 bra 	$L__BB15_218;
	setp.lt.s64 	%p114, %rd486, %rd215;
	selp.b32 	%r659, %r665, %r218, %p114;
	min.s64 	%rd480, %rd486, %rd215;
$L__BB15_218:
	ld.shared.u32 	%r221, [_ZN6thrust24THRUST_300001_SM_1000_NS8cuda_cub4core6detail5shmemE+40];
	ld.shared.u64 	%rd218, [_ZN6thrust24THRUST_300001_SM_1000_NS8cuda_cub4core6detail5shmemE+48];
	setp.lt.s32 	%p115, %r659, %r221;
	mov.u32 	%r660, %r659;
	mov.u64 	%rd481, %rd480;
	@%p115 bra 	$L__BB15_221;
	setp.lt.s32 	%p116, %r221, %r659;
	mov.u32 	%r660, %r221;
	mov.u64 	%rd481, %rd218;
	@%p116 bra 	$L__BB15_221;
	setp.lt.s64 	%p117, %rd480, %rd218;
	selp.b32 	%r660, %r659, %r221, %p117;
	min.s64 	%rd481, %rd480, %rd218;
$L__BB15_221:
	ld.shared.u32 	%r224, [_ZN6thrust24THRUST_300001_SM_1000_NS8cuda_cub4core6detail5shmemE+56];
	ld.shared.u64 	%rd221, [_ZN6thrust24THRUST_300001_SM_1000_NS8cuda_cub4core6detail5shmemE+64];
	setp.lt.s32 	%p118, %r660, %r224;
	mov.u32 	%r661, %r660;
	mov.u64 	%rd482, %rd481;
	@%p118 bra 	$L__BB15_224;
	setp.lt.s32 	%p119, %r224, %r660;
	mov.u32 	%r661, %r224;
	mov.u64 	%rd482, %rd221;
	@%p119 bra 	$L__BB15_224;
	setp.lt.s64 	%p120, %rd481, %rd221;
	selp.b32 	%r661, %r660, %r224, %p120;
	min.s64 	%rd482, %rd481, %rd221;
$L__BB15_224:
	ld.shared.u32 	%r227, [_ZN6thrust24THRUST_300001_SM_1000_NS8cuda_cub4core6detail5shmemE+72];
	ld.shared.u64 	%rd224, [_ZN6thrust24THRUST_300001_SM_1000_NS8cuda_cub4core6detail5shmemE+80];
	setp.lt.s32 	%p121, %r661, %r227;
	mov.u32 	%r662, %r661;
	mov.u64 	%rd483, %rd482;
	@%p121 bra 	$L__BB15_227;
	setp.lt.s32 	%p122, %r227, %r661;
	mov.u32 	%r662, %r227;
	mov.u64 	%rd483, %rd224;
	@%p122 bra 	$L__BB15_227;
	setp.lt.s64 	%p123, %rd482, %rd224;
	selp.b32 	%r662, %r661, %r227, %p123;
	min.s64 	%rd483, %rd482, %rd224;
$L__BB15_227:
	ld.shared.u32 	%r230, [_ZN6thrust24THRUST_300001_SM_1000_NS8cuda_cub4core6detail5shmemE+88];
	ld.shared.u64 	%rd227, [_ZN6thrust24THRUST_300001_SM_1000_NS8cuda_cub4core6detail5shmemE+96];
	setp.lt.s32 	%p124, %r662, %r230;
	mov.u32 	%r663, %r662;
	mov.u64 	%rd484, %rd483;
	@%p124 bra 	$L__BB15_230;
	setp.lt.s32 	%p125, %r230, %r662;
	mov.u32 	%r663, %r230;
	mov.u64 	%rd484, %rd227;
	@%p125 bra 	$L__BB15_230;
	setp.lt.s64 	%p126, %rd483, %rd227;
	selp.b32 	%r663, %r662, %r230, %p126;
	min.s64 	%rd484, %rd483, %rd227;
$L__BB15_230:
	ld.shared.u32 	%r233, [_ZN6thrust24THRUST_300001_SM_1000_NS8cuda_cub4core6detail5shmemE+104];
	ld.shared.u64 	%rd230, [_ZN6thrust24THRUST_300001_SM_1000_NS8cuda_cub4core6detail5shmemE+112];
	setp.lt.s32 	%p127, %r663, %r233;
	mov.u32 	%r664, %r663;
	mov.u64 	%rd485, %rd484;
	@%p127 bra 	$L__BB15_233;
	setp.lt.s32 	%p128, %r233, %r663;
	mov.u32 	%r664, %r233;
	mov.u64 	%rd485, %rd230;
	@%p128 bra 	$L__BB15_233;
	setp.lt.s64 	%p129, %rd484, %rd230;
	selp.b32 	%r664, %r663, %r233, %p129;
	min.s64 	%rd485, %rd484, %rd230;
$L__BB15_233:
	ld.shared.u32 	%r236, [_ZN6thrust24THRUST_300001_SM_1000_NS8cuda_cub4core6detail5shmemE+120];
	ld.shared.u64 	%rd233, [_ZN6thrust24THRUST_300001_SM_1000_NS8cuda_cub4core6detail5shmemE+128];
	setp.lt.s32 	%p130, %r664, %r236;
	mov.u32 	%r665, %r664;
	mov.u64 	%rd486, %rd485;
	@%p130 bra 	$L__BB15_236;
	setp.lt.s32 	%p131, %r236, %r664;
	mov.u32 	%r665, %r236;
	mov.u64 	%rd486, %rd233;
	@%p131 bra 	$L__BB15_236;
	setp.lt.s64 	%p132, %rd485, %rd233;
	selp.b32 	%r665, %r664, %r236, %p132;
	min.s64 	%rd486, %rd485, %rd233;
$L__BB15_236:
	mov.u32 	%r578, %tid.x;
	setp.ne.s32 	%p259, %r578, 0;
	@%p259 bra 	$L__BB15_238;
	ld.param.u64 	%rd399, [_ZN6thrust24THRUST_300001_SM_1000_NS8cuda_cub4core6detail13_kernel_agentINS1_8__reduce11ReduceAgentIPN4cuda3std3__45tupleIJilEEESC_SB_lNS1_9__extrema9arg_min_fIilNS9_4lessIiEEEEEEJSC_SC_iSH_EEEvDpT0__param_1];
	cvta.to.global.u64 	%rd390, %rd399;
	st.global.u32 	[%rd390], %r665;
	st.global.u64 	[%rd390+8], %rd486;
$L__BB15_238:
	ret;

}
	// .globl	_ZN3cub18CUB_300001_SM_10006detail11EmptyKernelIvEEvv
.visible .entry _ZN3cub18CUB_300001_SM_10006detail11EmptyKernelIvEEvv()
{


	ret;

}
	// .globl	_ZN3cub18CUB_300001_SM_10006detail8for_each13static_kernelINS2_12policy_hub_t12policy_500_tEmN6thrust24THRUST_300001_SM_1000_NS8cuda_cub20__uninitialized_fill7functorINS7_10device_ptrI4GeneEESC_EEEEvT0_T1_
.visible .entry _ZN3cub18CUB_300001_SM_10006detail8for_each13static_kernelINS2_12policy_hub_t12policy_500_tEmN6thrust24THRUST_300001_SM_1000_NS8cuda_cub20__uninitialized_fill7functorINS7_10device_ptrI4GeneEESC_EEEEvT0_T1_(
	.param .u64 _ZN3cub18CUB_300001_SM_10006detail8for_each13static_kernelINS2_12policy_hub_t12policy_500_tEmN6thrust24THRUST_300001_SM_1000_NS8cuda_cub20__uninitialized_fill7functorINS7_10device_ptrI4GeneEESC_EEEEvT0_T1__param_0,
	.param .align 8 .b8 _ZN3cub18CUB_300001_SM_10006detail8for_each13static_kernelINS2_12policy_hub_t12policy_500_tEmN6thrust24THRUST_300001_SM_1000_NS8cuda_cub20__uninitialized_fill7functorINS7_10device_ptrI4GeneEESC_EEEEvT0_T1__param_1[24]
)
.maxntid 256
{
	.reg .pred 	%p<4>;
	.reg .b32 	%r<13>;
	.reg .b64 	%rd<16>;

	ld.param.u64 	%rd4, [_ZN3cub18CUB_300001_SM_10006detail8for_each13static_kernelINS2_12policy_hub_t12policy_500_tEmN6thrust24THRUST_300001_SM_1000_NS8cuda_cub20__uninitialized_fill7functorINS7_10device_ptrI4GeneEESC_EEEEvT0_T1__param_1];
	ld.param.u64 	%rd5, [_ZN3cub18CUB_300001_SM_10006detail8for_each13static_kernelINS2_12policy_hub_t12policy_500_tEmN6thrust24THRUST_300001_SM_1000_NS8cuda_cub20__uninitialized_fill7functorINS7_10device_ptrI4GeneEESC_EEEEvT0_T1__param_0];
	ld.param.v2.u32 	{%r8, %r9}, [_ZN3cub18CUB_300001_SM_10006detail8for_each13static_kernelINS2_12policy_hub_t12policy_500_tEmN6thrust24THRUST_300001_SM_1000_NS8cuda_cub20__uninitialized_fill7functorINS7_10device_ptrI4GeneEESC_EEEEvT0_T1__param_1+16];
	ld.param.v2.u32 	{%r6, %r7}, [_ZN3cub18CUB_300001_SM_10006detail8for_each13static_kernelINS2_12policy_hub_t12policy_500_tEmN6thrust24THRUST_300001_SM_1000_NS8cuda_cub20__uninitialized_fill7functorINS7_10device_ptrI4GeneEESC_EEEEvT0_T1__param_1+8];
	mov.u32 	%r10, %ctaid.x;
	mul.wide.u32 	%rd1, %r10, 512;
	sub.s64 	%rd2, %rd5, %rd1;
	setp.lt.u64 	%p1, %rd2, 512;
	@%p1 bra 	$L__BB17_2;
	mov.u32 	%r12, %tid.x;
	cvta.to.global.u64 	%rd11, %rd4;
	cvt.u64.u32 	%rd12, %r12;
	add.s64 	%rd13, %rd1, %rd12;
	shl.b64 	%rd14, %rd13, 4;
	add.s64 	%rd15, %rd11, %rd14;
	st.global.u32 	[%rd15], %r6;
	st.global.u32 	[%rd15+4], %r7;
	st.global.u32 	[%rd15+8], %r8;
	st.global.u32 	[%rd15+12], %r9;
	st.global.u32 	[%rd15+4096], %r6;
	st.global.u32 	[%rd15+4100], %r7;
	st.global.u32 	[%rd15+4104], %r8;
	st.global.u32 	[%rd15+4108], %r9;
	bra.uni 	$L__BB17_6;
$L__BB17_2:
	cvta.to.global.u64 	%rd6, %rd4;
	mov.u32 	%r5, %tid.x;
	cvt.u64.u32 	%rd7, %r5;
	setp.le.u64 	%p2, %rd2, %rd7;
	add.s64 	%rd8, %rd1, %rd7;
	shl.b64 	%rd9, %rd8, 4;
	add.s64 	%rd3, %rd6, %rd9;
	@%p2 bra 	$L__BB17_4;
	st.global.u32 	[%rd3], %r6;
	st.global.u32 	[%rd3+4], %r7;
	st.global.u32 	[%rd3+8], %r8;
	st.global.u32 	[%rd3+12], %r9;
$L__BB17_4:
	add.s32 	%r11, %r5, 256;
	cvt.u64.u32 	%rd10, %r11;
	setp.le.u64 	%p3, %rd2, %rd10;
	@%p3 bra 	$L__BB17_6;
	st.global.u32 	[%rd3+4096], %r6;
	st.global.u32 	[%rd3+4100], %r7;
	st.global.u32 	[%rd3+4104], %r8;
	st.global.u32 	[%rd3+4108], %r9;
$L__BB17_6:
	ret;

}
	// .globl	_ZN3cub18CUB_300001_SM_10006detail8for_each13static_kernelINS2_12policy_hub_t12policy_500_tEmN6thrust24THRUST_300001_SM_1000_NS8cuda_cub20__uninitialized_fill7functorINS7_10device_ptrIiEEiEEEEvT0_T1_
.visible .entry _ZN3cub18CUB_300001_SM_10006detail8for_each13static_kernelINS2_12policy_hub_t12policy_500_tEmN6thrust24THRUST_300001_SM_1000_NS8cuda_cub20__uninitialized_fill7functorINS7_10device_ptrIiEEiEEEEvT0_T1_(
	.param .u64 _ZN3cub18CUB_300001_SM_10006detail8for_each13static_kernelINS2_12policy_hub_t12policy_500_tEmN6thrust24THRUST_300001_SM_1000_NS8cuda_cub20__uninitialized_fill7functorINS7_10device_ptrIiEEiEEEEvT0_T1__param_0,
	.param .align 8 .b8 _ZN3cub18CUB_300001_SM_10006detail8for_each13static_kernelINS2_12policy_hub_t12policy_500_tEmN6thrust24THRUST_300001_SM_1000_NS8cuda_cub20__uninitialized_fill7functorINS7_10device_ptrIiEEiEEEEvT0_T1__param_1[16]
)
.maxntid 256
{
	.reg .pred 	%p<4>;
	.reg .b16 	%rs<5>;
	.reg .b32 	%r<12>;
	.reg .b64 	%rd<16>;

	ld.param.u32 	%r3, [_ZN3cub18CUB_300001_SM_10006detail8for_each13static_kernelINS2_12policy_hub_t12policy_500_tEmN6thrust24THRUST_300001_SM_1000_NS8cuda_cub20__uninitialized_fill7functorINS7_10device_ptrIiEEiEEEEvT0_T1__param_1+8];
	ld.param.u64 	%rd4, [_ZN3cub18CUB_300001_SM_10006detail8for_each13static_kernelINS2_12policy_hub_t12policy_500_tEmN6thrust24THRUST_300001_SM_1000_NS8cuda_cub20__uninitialized_fill7functorINS7_10device_ptrIiEEiEEEEvT0_T1__param_1];
	ld.param.u64 	%rd5, [_ZN3cub18CUB_300001_SM_10006detail8for_each13static_kernelINS2_12policy_hub_t12policy_500_tEmN6thrust24THRUST_300001_SM_1000_NS8cuda_cub20__uninitialized_fill7functorINS7_10device_ptrIiEEiEEEEvT0_T1__param_0];
	mov.u32 	%r9, %ctaid.x;
	mul.wide.u32 	%rd1, %r9, 512;
	sub.s64 	%rd2, %rd5, %rd1;
	setp.lt.u64 	%p1, %rd2, 512;
	@%p1 bra 	$L__BB18_2;
	mov.u32 	%r11, %tid.x;
	cvta.to.global.u64 	%rd11, %rd4;
	cvt.u64.u32 	%rd12, %r11;
	add.s64 	%rd13, %rd1, %rd12;
	shl.b64 	%rd14, %rd13, 2;
	add.s64 	%rd15, %rd11, %rd14;
	st.global.u32 	[%rd15], %r3;
	st.global.u32 	[%rd15+1024], %r3;
	bra.uni 	$L__BB18_6;
$L__BB18_2:
	cvta.to.global.u64 	%rd6, %rd4;
	mov.u32 	%r2, %tid.x;
	cvt.u64.u32 	%rd7, %r2;
	setp.le.u64 	%p2, %rd2, %rd7;
	add.s64 	%rd8, %rd1, %rd7;
	shl.b64 	%rd9, %rd8, 2;
	add.s64 	%rd3, %rd6, %rd9;
	@%p2 bra 	$L__BB18_4;
	st.global.u32 	[%rd3], %r3;
$L__BB18_4:
	add.s32 	%r10, %r2, 256;
	cvt.u64.u32 	%rd10, %r10;
	setp.le.u64 	%p3, %rd2, %rd10;
	@%p3 bra 	$L__BB18_6;
	st.global.u32 	[%rd3+1024], %r3;
$L__BB18_6:
	ret;

}


// ===== COMPILED SASS (sm_100) =====

	.target	sm_100

	.elftype	@"ET_EXEC"


//--------------------- .note.nv.tkinfo           --------------------------
	.section	.note.nv.tkinfo,"",@"SHT_NOTE"
	.sectionflags	@"SHF_NOTE_NV_TKINFO"
	.tkinfo
        /*0018*/ 	.word	0x00000002
        /*0030*/ 	.string	""
        /*0030*/ 	.string	"ptxas"
        /*0030*/ 	.string	"Cuda compilation tools, release 13.0, V13.0.88"
        /*0030*/ 	.string	"Build cuda_13.0.r13.0/compiler.36424714_0"
        /*0030*/ 	.string	"-arch sm_100 -m 64 "



//--------------------- .note.nv.cuinfo           --------------------------
	.section	.note.nv.cuinfo,"",@"SHT_NOTE"
	.sectionflags	@"SHF_NOTE_NV_CUINFO"
        /*0018*/ 	.short	0x0002
        /*001a*/ 	.short	0x0064
        /*001c*/ 	.short	0x0082
	.zero		2


//--------------------- .nv.info                  --------------------------
	.section	.nv.info,"",@"SHT_CUDA_INFO"
	.align	4


	//----- nvinfo : EIATTR_REGCOUNT
	.align		4
        /*0000*/ 	.byte	0x04, 0x2f
        /*0002*/ 	.short	(.L_55 - .L_54)
	.align		4
.L_54:
        /*0004*/ 	.word	index@(_Z16init_rand_kernelP17curandStateXORWOWi)
        /*0008*/ 	.word	0x0000001f


	//----- nvinfo : EIATTR_FRAME_SIZE
	.align		4
.L_55:
        /*000c*/ 	.byte	0x04, 0x11
        /*000e*/ 	.short	(.L_57 - .L_56)
	.align		4
.L_56:
        /*0010*/ 	.word	index@(_Z16init_rand_kernelP17curandStateXORWOWi)
        /*0014*/ 	.word	0x00000000


	//----- nvinfo : EIATTR_REGCOUNT
	.align		4
.L_57:
        /*0018*/ 	.byte	0x04, 0x2f
        /*001a*/ 	.short	(.L_59 - .L_58)
	.align		4
.L_58:
        /*001c*/ 	.word	index@(_Z16fill_rand_kernelPiiiP17curandStateXORWOW)
        /*0020*/ 	.word	0x00000014


	//----- nvinfo : EIATTR_FRAME_SIZE
	.align		4
.L_59:
        /*0024*/ 	.byte	0x04, 0x11
        /*0026*/ 	.short	(.L_61 - .L_60)
	.align		4
.L_60:
        /*0028*/ 	.word	index@(_Z16fill_rand_kernelPiiiP17curandStateXORWOW)
        /*002c*/ 	.word	0x00000000


	//----- nvinfo : EIATTR_REGCOUNT
	.align		4
.L_61:
        /*0030*/ 	.byte	0x04, 0x2f
        /*0032*/ 	.short	(.L_63 - .L_62)
	.align		4
.L_62:
        /*0034*/ 	.word	index@(_Z22init_population_kernelP4GeneiiP3JobiP17curandStateXORWOW)
        /*0038*/ 	.word	0x0000002b


	//----- nvinfo : EIATTR_FRAME_SIZE
	.align		4
.L_63:
        /*003c*/ 	.byte	0x04, 0x11
        /*003e*/ 	.short	(.L_65 - .L_64)
	.align		4
.L_64:
        /*0040*/ 	.word	index@(_Z22init_population_kernelP4GeneiiP3JobiP17curandStateXORWOW)
        /*0044*/ 	.word	0x00000000


	//----- nvinfo : EIATTR_REGCOUNT
	.align		4
.L_65:
        /*0048*/ 	.byte	0x04, 0x2f
        /*004a*/ 	.short	(.L_67 - .L_66)
	.align		4
.L_66:
        /*004c*/ 	.word	index@(_Z19pick_parents_kernelPiS_S_i)
        /*0050*/ 	.word	0x00000020


	//----- nvinfo : EIATTR_FRAME_SIZE
	.align		4
.L_67:
        /*0054*/ 	.byte	0x04, 0x11
        /*0056*/ 	.short	(.L_69 - .L_68)
	.align		4
.L_68:
        /*0058*/ 	.word	index@(_Z19pick_parents_kernelPiS_S_i)
        /*005c*/ 	.word	0x00000000


	//----- nvinfo : EIATTR_REGCOUNT
	.align		4
.L_69:
        /*0060*/ 	.byte	0x04, 0x2f
        /*0062*/ 	.short	(.L_71 - .L_70)
	.align		4
.L_70:
        /*0064*/ 	.word	index@(_Z20stage_1_breed_kernelPiP4GeneS1_iiP3JobP17curandStateXORWOW)
        /*0068*/ 	.word	0x00000030


	//----- nvinfo : EIATTR_FRAME_SIZE
	.align		4
.L_71:
        /*006c*/ 	.byte	0x04, 0x11
        /*006e*/ 	.short	(.L_73 - .L_72)
	.align		4
.L_72:
        /*0070*/ 	.word	index@(_Z20stage_1_breed_kernelPiP4GeneS1_iiP3JobP17curandStateXORWOW)
        /*0074*/ 	.word	0x00000000


	//----- nvinfo : EIATTR_REGCOUNT
	.align		4
.L_73:
        /*0078*/ 	.byte	0x04, 0x2f
        /*007a*/ 	.short	(.L_75 - .L_74)
	.align		4
.L_74:
        /*007c*/ 	.word	index@(_Z20stage_2_breed_kernelPiP4GeneS1_iiP3JobP17curandStateXORWOW)
        /*0080*/ 	.word	0x00000020


	//----- nvinfo : EIATTR_FRAME_SIZE
	.align		4
.L_75:
        /*0084*/ 	.byte	0x04, 0x11
        /*0086*/ 	.short	(.L_77 - .L_76)
	.align		4
.L_76:
        /*0088*/ 	.word	index@(_Z20stage_2_breed_kernelPiP4GeneS1_iiP3JobP17curandStateXORWOW)
        /*008c*/ 	.word	0x00000640


	//----- nvinfo : EIATTR_REGCOUNT
	.align		4
.L_77:
        /*0090*/ 	.byte	0x04, 0x2f
        /*0092*/ 	.short	(.L_79 - .L_78)
	.align		4
.L_78:
        /*0094*/ 	.word	index@(_Z23stage_1_evaluate_kernelPiP4GeneiiP3Job)
        /*0098*/ 	.word	0x00000020


	//----- nvinfo : EIATTR_FRAME_SIZE
	.align		4
.L_79:
        /*009c*/ 	.byte	0x04, 0x11
        /*009e*/ 	.short	(.L_81 - .L_80)
	.align		4
.L_80:
        /*00a0*/ 	.word	index@(_Z23stage_1_evaluate_kernelPiP4GeneiiP3Job)
        /*00a4*/ 	.word	0x000000a0


	//----- nvinfo : EIATTR_REGCOUNT
	.align		4
.L_81:
        /*00a8*/ 	.byte	0x04, 0x2f
        /*00aa*/ 	.short	(.L_83 - .L_82)
	.align		4
.L_82:
        /*00ac*/ 	.word	index@(_Z23stage_2_evaluate_kernelPiP4GeneiiP3Job)
        /*00b0*/ 	.word	0x0000001e


	//----- nvinfo : EIATTR_FRAME_SIZE
	.align		4
.L_83:
        /*00b4*/ 	.byte	0x04, 0x11
        /*00b6*/ 	.short	(.L_85 - .L_84)
	.align		4
.L_84:
        /*00b8*/ 	.word	index@(_Z23stage_2_evaluate_kernelPiP4GeneiiP3Job)
        /*00bc*/ 	.word	0x000000a0


	//----- nvinfo : EIATTR_REGCOUNT
	.align		4
.L_85:
        /*00c0*/ 	.byte	0x04, 0x2f
        /*00c2*/ 	.short	(.L_87 - .L_86)
	.align		4
.L_86:
        /*00c4*/ 	.word	index@(_ZN6thrust24THRUST_300001_SM_1000_NS8cuda_cub4core6detail13_kernel_agentINS1_8__reduce11ReduceAgentINS0_12zip_iteratorIN4cuda3std3__45tupleIJNS0_6detail15normal_iteratorINS0_10device_ptrIiEEEENS0_17counting_iteratorIlNS0_11use_defaultESI_SI_EEEEEEEPNSB_IJilEEESM_iNS1_9__extrema9arg_min_fIilNSA_4lessIiEEEEEEJSL_SN_iSS_EEEvDpT0_)
        /*00c8*/ 	.word	0x0000001e


	//----- nvinfo : EIATTR_FRAME_SIZE
	.align		4
.L_87:
        /*00cc*/ 	.byte	0x04, 0x11
        /*00ce*/ 	.short	(.L_89 - .L_88)
	.align		4
.L_88:
        /*00d0*/ 	.word	index@(_ZN6thrust24THRUST_300001_SM_1000_NS8cuda_cub4core6detail13_kernel_agentINS1_8__reduce11ReduceAgentINS0_12zip_iteratorIN4cuda3std3__45tupleIJNS0_6detail15normal_iteratorINS0_10device_ptrIiEEEENS0_17counting_iteratorIlNS0_11use_defaultESI_SI_EEEEEEEPNSB_IJilEEESM_iNS1_9__extrema9arg_min_fIilNSA_4lessIiEEEEEEJSL_SN_iSS_EEEvDpT0_)
        /*00d4*/ 	.word	0x00000000


	//----- nvinfo : EIATTR_REGCOUNT
	.align		4
.L_89:
        /*00d8*/ 	.byte	0x04, 0x2f
        /*00da*/ 	.short	(.L_91 - .L_90)
	.align		4
.L_90:
        /*00dc*/ 	.word	index@(_ZN6thrust24THRUST_300001_SM_1000_NS8cuda_cub4core6detail13_kernel_agentINS1_8__reduce11ReduceAgentINS0_12zip_iteratorIN4cuda3std3__45tupleIJNS0_6detail15normal_iteratorINS0_10device_ptrIiEEEENS0_17counting_iteratorIlNS0_11use_defaultESI_SI_EEEEEEEPNSB_IJilEEESM_iNS1_9__extrema9arg_min_fIilNSA_4lessIiEEEEEEJSL_SN_iN3cub18CUB_300001_SM_100013GridEvenShareIiEENSV_9GridQueueIjEESS_EEEvDpT0_)
        /*00e0*/ 	.word	0x0000001d


	//----- nvinfo : EIATTR_FRAME_SIZE
	.align		4
.L_91:
        /*00e4*/ 	.byte	0x04, 0x11
        /*00e6*/ 	.short	(.L_93 - .L_92)
	.align		4
.L_92:
        /*00e8*/ 	.word	index@(_ZN6thrust24THRUST_300001_SM_1000_NS8cuda_cub4core6detail13_kernel_agentINS1_8__reduce11ReduceAgentINS0_12zip_iteratorIN4cuda3std3__45tupleIJNS0_6detail15normal_iteratorINS0_10device_ptrIiEEEENS0_17counting_iteratorIlNS0_11use_defaultESI_SI_EEEEEEEPNSB_IJilEEESM_iNS1_9__extrema9arg_min_fIilNSA_4lessIiEEEEEEJSL_SN_iN3cub18CUB_300001_SM_100013GridEvenShareIiEENSV_9GridQueueIjEESS_EEEvDpT0_)
        /*00ec*/ 	.word	0x00000000


	//----- nvinfo : EIATTR_REGCOUNT
	.align		4
.L_93:
        /*00f0*/ 	.byte	0x04, 0x2f
        /*00f2*/ 	.short	(.L_95 - .L_94)
	.align		4
.L_94:
        /*00f4*/ 	.word	index@(_ZN6thrust24THRUST_300001_SM_1000_NS8cuda_cub4core6detail13_kernel_agentINS1_8__reduce10DrainAgentIiEEJN3cub18CUB_300001_SM_10009GridQueueIjEEiEEEvDpT0_)
        /*00f8*/ 	.word	0x00000008


	//----- nvinfo : EIATTR_FRAME_SIZE
	.align		4
.L_95:
        /*00fc*/ 	.byte	0x04, 0x11
        /*00fe*/ 	.short	(.L_97 - .L_96)
	.align		4
.L_96:
        /*0100*/ 	.word	index@(_ZN6thrust24THRUST_300001_SM_1000_NS8cuda_cub4core6detail13_kernel_agentINS1_8__reduce10DrainAgentIiEEJN3cub18CUB_300001_SM_10009GridQueueIjEEiEEEvDpT0_)
        /*0104*/ 	.word	0x00000000


	//----- nvinfo : EIATTR_REGCOUNT
	.align		4
.L_97:
        /*0108*/ 	.byte	0x04, 0x2f
        /*010a*/ 	.short	(.L_99 - .L_98)
	.align		4
.L_98:
        /*010c*/ 	.word	index@(_ZN6thrust24THRUST_300001_SM_1000_NS8cuda_cub4core6detail13_kernel_agentINS1_8__reduce11ReduceAgentIPN4cuda3std3__45tupleIJilEEESC_SB_iNS1_9__extrema9arg_min_fIilNS9_4lessIiEEEEEEJSC_SC_iSH_EEEvDpT0_)
        /*0110*/ 	.word	0x0000001e


	//----- nvinfo : EIATTR_FRAME_SIZE
	.align		4
.L_99:
        /*0114*/ 	.byte	0x04, 0x11
        /*0116*/ 	.short	(.L_101 - .L_100)
	.align		4
.L_100:
        /*0118*/ 	.word	index@(_ZN6thrust24THRUST_300001_SM_1000_NS8cuda_cub4core6detail13_kernel_agentINS1_8__reduce11ReduceAgentIPN4cuda3std3__45tupleIJilEEESC_SB_iNS1_9__extrema9arg_min_fIilNS9_4lessIiEEEEEEJSC_SC_iSH_EEEvDpT0_)
        /*011c*/ 	.word	0x00000000


	//----- nvinfo : EIATTR_REGCOUNT
	.align		4
.L_101:
        /*0120*/ 	.byte	0x04, 0x2f
        /*0122*/ 	.short	(.L_103 - .L_102)
	.align		4
.L_102:
        /*0124*/ 	.word	index@(_ZN6thrust24THRUST_300001_SM_1000_NS8cuda_cub4core6detail13_kernel_agentINS1_8__reduce11ReduceAgentINS0_12zip_iteratorIN4cuda3std3__45tupleIJNS0_6detail15normal_iteratorINS0_10device_ptrIiEEEENS0_17counting_iteratorIlNS0_11use_defaultESI_SI_EEEEEEEPNSB_IJilEEESM_lNS1_9__extrema9arg_min_fIilNSA_4lessIiEEEEEEJSL_SN_lSS_EEEvDpT0_)
        /*0128*/ 	.word	0x0000001c


	//----- nvinfo : EIATTR_FRAME_SIZE
	.align		4
.L_103:
        /*012c*/ 	.byte	0x04, 0x11
        /*012e*/ 	.short	(.L_105 - .L_104)
	.align		4
.L_104:
        /*0130*/ 	.word	index@(_ZN6thrust24THRUST_300001_SM_1000_NS8cuda_cub4core6detail13_kernel_agentINS1_8__reduce11ReduceAgentINS0_12zip_iteratorIN4cuda3std3__45tupleIJNS0_6detail15normal_iteratorINS0_10device_ptrIiEEEENS0_17counting_iteratorIlNS0_11use_defaultESI_SI_EEEEEEEPNSB_IJilEEESM_lNS1_9__extrema9arg_min_fIilNSA_4lessIiEEEEEEJSL_SN_lSS_EEEvDpT0_)
        /*0134*/ 	.word	0x00000000


	//----- nvinfo : EIATTR_REGCOUNT
	.align		4
.L_105:
        /*0138*/ 	.byte	0x04, 0x2f
        /*013a*/ 	.short	(.L_107 - .L_106)
	.align		4
.L_106:
        /*013c*/ 	.word	index@(_ZN6thrust24THRUST_300001_SM_1000_NS8cuda_cub4core6detail13_kernel_agentINS1_8__reduce11ReduceAgentINS0_12zip_iteratorIN4cuda3std3__45tupleIJNS0_6detail15normal_iteratorINS0_10device_ptrIiEEEENS0_17counting_iteratorIlNS0_11use_defaultESI_SI_EEEEEEEPNSB_IJilEEESM_lNS1_9__extrema9arg_min_fIilNSA_4lessIiEEEEEEJSL_SN_lN3cub18CUB_300001_SM_100013GridEvenShareIlEENSV_9GridQueueIyEESS_EEEvDpT0_)
        /*0140*/ 	.word	0x0000001e


	//----- nvinfo : EIATTR_FRAME_SIZE
	.align		4
.L_107:
        /*0144*/ 	.byte	0x04, 0x11
        /*0146*/ 	.short	(.L_109 - .L_108)
	.align		4
.L_108:
        /*0148*/ 	.word	index@(_ZN6thrust24THRUST_300001_SM_1000_NS8cuda_cub4core6detail13_kernel_agentINS1_8__reduce11ReduceAgentINS0_12zip_iteratorIN4cuda3std3__45tupleIJNS0_6detail15normal_iteratorINS0_10device_ptrIiEEEENS0_17counting_iteratorIlNS0_11use_defaultESI_SI_EEEEEEEPNSB_IJilEEESM_lNS1_9__extrema9arg_min_fIilNSA_4lessIiEEEEEEJSL_SN_lN3cub18CUB_300001_SM_100013GridEvenShareIlEENSV_9GridQueueIyEESS_EEEvDpT0_)
        /*014c*/ 	.word	0x00000000


	//----- nvinfo : EIATTR_REGCOUNT
	.align		4
.L_109:
        /*0150*/ 	.byte	0x04, 0x2f
        /*0152*/ 	.short	(.L_111 - .L_110)
	.align		4
.L_110:
        /*0154*/ 	.word	index@(_ZN6thrust24THRUST_300001_SM_1000_NS8cuda_cub4core6detail13_kernel_agentINS1_8__reduce10DrainAgentIlEEJN3cub18CUB_300001_SM_10009GridQueueIyEElEEEvDpT0_)
        /*0158*/ 	.word	0x00000008


	//----- nvinfo : EIATTR_FRAME_SIZE
	.align		4
.L_111:
        /*015c*/ 	.byte	0x04, 0x11
        /*015e*/ 	.short	(.L_113 - .L_112)
	.align		4
.L_112:
        /*0160*/ 	.word	index@(_ZN6thrust24THRUST_300001_SM_1000_NS8cuda_cub4core6detail13_kernel_agentINS1_8__reduce10DrainAgentIlEEJN3cub18CUB_300001_SM_10009GridQueueIyEElEEEvDpT0_)
        /*0164*/ 	.word	0x00000000


	//----- nvinfo : EIATTR_REGCOUNT
	.align		4
.L_113:
        /*0168*/ 	.byte	0x04, 0x2f
        /*016a*/ 	.short	(.L_115 - .L_114)
	.align		4
.L_114:
        /*016c*/ 	.word	index@(_ZN6thrust24THRUST_300001_SM_1000_NS8cuda_cub4core6detail13_kernel_agentINS1_8__reduce11ReduceAgentIPN4cuda3std3__45tupleIJilEEESC_SB_lNS1_9__extrema9arg_min_fIilNS9_4lessIiEEEEEEJSC_SC_iSH_EEEvDpT0_)
        /*0170*/ 	.word	0x00000020


	//----- nvinfo : EIATTR_FRAME_SIZE
	.align		4
.L_115:
        /*0174*/ 	.byte	0x04, 0x11
        /*0176*/ 	.short	(.L_117 - .L_116)
	.align		4
.L_116:
        /*0178*/ 	.word	index@(_ZN6thrust24THRUST_300001_SM_1000_NS8cuda_cub4core6detail13_kernel_agentINS1_8__reduce11ReduceAgentIPN4cuda3std3__45tupleIJilEEESC_SB_lNS1_9__extrema9arg_min_fIilNS9_4lessIiEEEEEEJSC_SC_iSH_EEEvDpT0_)
        /*017c*/ 	.word	0x00000000


	//----- nvinfo : EIATTR_REGCOUNT
	.align		4
.L_117:
        /*0180*/ 	.byte	0x04, 0x2f
        /*0182*/ 	.short	(.L_119 - .L_118)
	.align		4
.L_118:
        /*0184*/ 	.word	index@(_ZN3cub18CUB_300001_SM_10006detail11EmptyKernelIvEEvv)
        /*0188*/ 	.word	0x00000004


	//----- nvinfo : EIATTR_FRAME_SIZE
	.align		4
.L_119:
        /*018c*/ 	.byte	0x04, 0x11
        /*018e*/ 	.short	(.L_121 - .L_120)
	.align		4
.L_120:
        /*0190*/ 	.word	index@(_ZN3cub18CUB_300001_SM_10006detail11EmptyKernelIvEEvv)
        /*0194*/ 	.word	0x00000000


	//----- nvinfo : EIATTR_REGCOUNT
	.align		4
.L_121:
        /*0198*/ 	.byte	0x04, 0x2f
        /*019a*/ 	.short	(.L_123 - .L_122)
	.align		4
.L_122:
        /*019c*/ 	.word	index@(_ZN3cub18CUB_300001_SM_10006detail8for_each13static_kernelINS2_12policy_hub_t12policy_500_tEmN6thrust24THRUST_300001_SM_1000_NS8cuda_cub20__uninitialized_fill7functorINS7_10device_ptrI4GeneEESC_EEEEvT0_T1_)
        /*01a0*/ 	.word	0x0000000c


	//----- nvinfo : EIATTR_FRAME_SIZE
	.align		4
.L_123:
        /*01a4*/ 	.byte	0x04, 0x11
        /*01a6*/ 	.short	(.L_125 - .L_124)
	.align		4
.L_124:
        /*01a8*/ 	.word	index@(_ZN3cub18CUB_300001_SM_10006detail8for_each13static_kernelINS2_12policy_hub_t12policy_500_tEmN6thrust24THRUST_300001_SM_1000_NS8cuda_cub20__uninitialized_fill7functorINS7_10device_ptrI4GeneEESC_EEEEvT0_T1_)
        /*01ac*/ 	.word	0x00000000


	//----- nvinfo : EIATTR_REGCOUNT
	.align		4
.L_125:
        /*01b0*/ 	.byte	0x04, 0x2f
        /*01b2*/ 	.short	(.L_127 - .L_126)
	.align		4
.L_126:
        /*01b4*/ 	.word	index@(_ZN3cub18CUB_300001_SM_10006detail8for_each13static_kernelINS2_12policy_hub_t12policy_500_tEmN6thrust24THRUST_300001_SM_1000_NS8cuda_cub20__uninitialized_fill7functorINS7_10device_ptrIiEEiEEEEvT0_T1_)
        /*01b8*/ 	.word	0x00000008


	//----- nvinfo : EIATTR_FRAME_SIZE
	.align		4
.L_127:
        /*01bc*/ 	.byte	0x04, 0x11
        /*01be*/ 	.short	(.L_129 - .L_128)
	.align		4
.L_128:
        /*01c0*/ 	.word	index@(_ZN3cub18CUB_300001_SM_10006detail8for_each13static_kernelINS2_12policy_hub_t12policy_500_tEmN6thrust24THRUST_300001_SM_1000_NS8cuda_cub20__uninitialized_fill7functorINS7_10device_ptrIiEEiEEEEvT0_T1_)
        /*01c4*/ 	.word	0x00000000


	//----- nvinfo : EIATTR_MIN_STACK_SIZE
	.align		4
.L_129:
        /*01c8*/ 	.byte	0x04, 0x12
        /*01ca*/ 	.short	(.L_131 - .L_130)
	.align		4
.L_130:
        /*01cc*/ 	.word	index@(_ZN3cub18CUB_300001_SM_10006detail8for_each13static_kernelINS2_12policy_hub_t12policy_500_tEmN6thrust24THRUST_300001_SM_1000_NS8cuda_cub20__uninitialized_fill7functorINS7_10device_ptrIiEEiEEEEvT0_T1_)
        /*01d0*/ 	.word	0x00000000


	//----- nvinfo : EIATTR_MIN_STACK_SIZE
	.align		4
.L_131:
        /*01d4*/ 	.byte	0x04, 0x12
        /*01d6*/ 	.short	(.L_133 - .L_132)
	.align		4
.L_132:
        /*01d8*/ 	.word	index@(_ZN3cub18CUB_300001_SM_10006detail8for_each13static_kernelINS2_12policy_hub_t12policy_500_tEmN6thrust24THRUST_300001_SM_1000_NS8cuda_cub20__uninitialized_fill7functorINS7_10device_ptrI4GeneEESC_EEEEvT0_T1_)
        /*01dc*/ 	.word	0x00000000


	//----- nvinfo : EIATTR_MIN_STACK_SIZE
	.align		4
.L_133:
        /*01e0*/ 	.byte	0x04, 0x12
        /*01e2*/ 	.short	(.L_135 - .L_134)
	.align		4
.L_134:
        /*01e4*/ 	.word	index@(_ZN3cub18CUB_300001_SM_10006detail11EmptyKernelIvEEvv)
        /*01e8*/ 	.word	0x00000000


	//----- nvinfo : EIATTR_MIN_STACK_SIZE
	.align		4
.L_135:
        /*01ec*/ 	.byte	0x04, 0x12
        /*01ee*/ 	.short	(.L_137 - .L_136)
	.align		4
.L_136:
        /*01f0*/ 	.word	index@(_ZN6thrust24THRUST_300001_SM_1000_NS8cuda_cub4core6detail13_kernel_agentINS1_8__reduce11ReduceAgentIPN4cuda3std3__45tupleIJilEEESC_SB_lNS1_9__extrema9arg_min_fIilNS9_4lessIiEEEEEEJSC_SC_iSH_EEEvDpT0_)
        /*01f4*/ 	.word	0x00000000


	//----- nvinfo : EIATTR_MIN_STACK_SIZE
	.align		4
.L_137:
        /*01f8*/ 	.byte	0x04, 0x12
        /*01fa*/ 	.short	(.L_139 - .L_138)
	.align		4
.L_138:
        /*01fc*/ 	.word	index@(_ZN6thrust24THRUST_300001_SM_1000_NS8cuda_cub4core6detail13_kernel_agentINS1_8__reduce10DrainAgentIlEEJN3cub18CUB_300001_SM_10009GridQueueIyEElEEEvDpT0_)
        /*0200*/ 	.word	0x00000000


	//----- nvinfo : EIATTR_MIN_STACK_SIZE
	.align		4
.L_139:
        /*0204*/ 	.byte	0x04, 0x12
        /*0206*/ 	.short	(.L_141 - .L_140)
	.align		4
.L_140:
        /*0208*/ 	.word	index@(_ZN6thrust24THRUST_300001_SM_1000_NS8cuda_cub4core6detail13_kernel_agentINS1_8__reduce11ReduceAgentINS0_12zip_iteratorIN4cuda3std3__45tupleIJNS0_6detail15normal_iteratorINS0_10device_ptrIiEEEENS0_17counting_iteratorIlNS0_11use_defaultESI_SI_EEEEEEEPNSB_IJilEEESM_lNS1_9__extrema9arg_min_fIilNSA_4lessIiEEEEEEJSL_SN_lN3cub18CUB_300001_SM_100013GridEvenShareIlEENSV_9GridQueueIyEESS_EEEvDpT0_)
        /*020c*/ 	.word	0x00000000


	//----- nvinfo : EIATTR_MIN_STACK_SIZE
	.align		4
.L_141:
        /*0210*/ 	.byte	0x04, 0x12
        /*0212*/ 	.short	(.L_143 - .L_142)
	.align		4
.L_142:
        /*0214*/ 	.word	index@(_ZN6thrust24THRUST_300001_SM_1000_NS8cuda_cub4core6detail13_kernel_agentINS1_8__reduce11ReduceAgentINS0_12zip_iteratorIN4cuda3std3__45tupleIJNS0_6detail15normal_iteratorINS0_10device_ptrIiEEEENS0_17counting_iteratorIlNS0_11use_defaultESI_SI_EEEEEEEPNSB_IJilEEESM_lNS1_9__extrema9arg_min_fIilNSA_4lessIiEEEEEEJSL_SN_lSS_EEEvDpT0_)
        /*0218*/ 	.word	0x00000000


	//----- nvinfo : EIATTR_MIN_STACK_SIZE
	.align		4
.L_143:
        /*021c*/ 	.byte	0x04, 0x12
        /*021e*/ 	.short	(.L_145 - .L_144)
	.align		4
.L_144:
        /*0220*/ 	.word	index@(_ZN6thrust24THRUST_300001_SM_1000_NS8cuda_cub4core6detail13_kernel_agentINS1_8__reduce11ReduceAgentIPN4cuda3std3__45tupleIJilEEESC_SB_iNS1_9__extrema9arg_min_fIilNS9_4lessIiEEEEEEJSC_SC_iSH_EEEvDpT0_)
        /*0224*/ 	.word	0x00000000


	//----- nvinfo : EIATTR_MIN_STACK_SIZE
	.align		4
.L_145:
        /*0228*/ 	.byte	0x04, 0x12
        /*022a*/ 	.short	(.L_147 - .L_146)
	.align		4
.L_146:
        /*022c*/ 	.word	index@(_ZN6thrust24THRUST_300001_SM_1000_NS8cuda_cub4core6detail13_kernel_agentINS1_8__reduce10DrainAgentIiEEJN3cub18CUB_300001_SM_10009GridQueueIjEEiEEEvDpT0_)
        /*0230*/ 	.word	0x00000000


	//----- nvinfo : EIATTR_MIN_STACK_SIZE
	.align		4
.L_147:
        /*0234*/ 	.byte	0x04, 0x12
        /*0236*/ 	.short	(.L_149 - .L_148)
	.align		4
.L_148:
        /*0238*/ 	.word	index@(_ZN6thrust24THRUST_300001_SM_1000_NS8cuda_cub4core6detail13_kernel_agentINS1_8__reduce11ReduceAgentINS0_12zip_iteratorIN4cuda3std3__45tupleIJNS0_6detail15normal_iteratorINS0_10device_ptrIiEEEENS0_17counting_iteratorIlNS0_11use_defaultESI_SI_EEEEEEEPNSB_IJilEEESM_iNS1_9__extrema9arg_min_fIilNSA_4lessIiEEEEEEJSL_SN_iN3cub18CUB_300001_SM_100013GridEvenShareIiEENSV_9GridQueueIjEESS_EEEvDpT0_)
        /*023c*/ 	.word	0x00000000


	//----- nvinfo : EIATTR_MIN_STACK_SIZE
	.align		4
.L_149:
        /*0240*/ 	.byte	0x04, 0x12
        /*0242*/ 	.short	(.L_151 - .L_150)
	.align		4
.L_150:
        /*0244*/ 	.word	index@(_ZN6thrust24THRUST_300001_SM_1000_NS8cuda_cub4core6detail13_kernel_agentINS1_8__reduce11ReduceAgentINS0_12zip_iteratorIN4cuda3std3__45tupleIJNS0_6detail15normal_iteratorINS0_10device_ptrIiEEEENS0_17counting_iteratorIlNS0_11use_defaultESI_SI_EEEEEEEPNSB_IJilEEESM_iNS1_9__extrema9arg_min_fIilNSA_4lessIiEEEEEEJSL_SN_iSS_EEEvDpT0_)
        /*0248*/ 	.word	0x00000000


	//----- nvinfo : EIATTR_MIN_STACK_SIZE
	.align		4
.L_151:
        /*024c*/ 	.byte	0x04, 0x12
        /*024e*/ 	.short	(.L_153 - .L_152)
	.align		4
.L_152:
        /*0250*/ 	.word	index@(_Z23stage_2_evaluate_kernelPiP4GeneiiP3Job)
        /*0254*/ 	.word	0x000000a0


	//----- nvinfo : EIATTR_MIN_STACK_SIZE
	.align		4
.L_153:
        /*0258*/ 	.byte	0x04, 0x12
        /*025a*/ 	.short	(.L_155 - .L_154)
	.align		4
.L_154:
        /*025c*/ 	.word	index@(_Z23stage_1_evaluate_kernelPiP4GeneiiP3Job)
        /*0260*/ 	.word	0x000000a0


	//----- nvinfo : EIATTR_MIN_STACK_SIZE
	.align		4
.L_155:
        /*0264*/ 	.byte	0x04, 0x12
        /*0266*/ 	.short	(.L_157 - .L_156)
	.align		4
.L_156:
        /*0268*/ 	.word	index@(_Z20stage_2_breed_kernelPiP4GeneS1_iiP3JobP17curandStateXORWOW)
        /*026c*/ 	.word	0x00000640


	//----- nvinfo : EIATTR_MIN_STACK_SIZE
	.align		4
.L_157:
        /*0270*/ 	.byte	0x04, 0x12
        /*0272*/ 	.short	(.L_159 - .L_158)
	.align		4
.L_158:
        /*0274*/ 	.word	index@(_Z20stage_1_breed_kernelPiP4GeneS1_iiP3JobP17curandStateXORWOW)
        /*0278*/ 	.word	0x00000000


	//----- nvinfo : EIATTR_MIN_STACK_SIZE
	.align		4
.L_159:
        /*027c*/ 	.byte	0x04, 0x12
        /*027e*/ 	.short	(.L_161 - .L_160)
	.align		4
.L_160:
        /*0280*/ 	.word	index@(_Z19pick_parents_kernelPiS_S_i)
        /*0284*/ 	.word	0x00000000


	//----- nvinfo : EIATTR_MIN_STACK_SIZE
	.align		4
.L_161:
        /*0288*/ 	.byte	0x04, 0x12
        /*028a*/ 	.short	(.L_163 - .L_162)
	.align		4
.L_162:
        /*028c*/ 	.word	index@(_Z22init_population_kernelP4GeneiiP3JobiP17curandStateXORWOW)
        /*0290*/ 	.word	0x00000000


	//----- nvinfo : EIATTR_MIN_STACK_SIZE
	.align		4
.L_163:
        /*0294*/ 	.byte	0x04, 0x12
        /*0296*/ 	.short	(.L_165 - .L_164)
	.align		4
.L_164:
        /*0298*/ 	.word	index@(_Z16fill_rand_kernelPiiiP17curandStateXORWOW)
        /*029c*/ 	.word	0x00000000


	//----- nvinfo : EIATTR_MIN_STACK_SIZE
	.align		4
.L_165:
        /*02a0*/ 	.byte	0x04, 0x12
        /*02a2*/ 	.short	(.L_167 - .L_166)
	.align		4
.L_166:
        /*02a4*/ 	.word	index@(_Z16init_rand_kernelP17curandStateXORWOWi)
        /*02a8*/ 	.word	0x00000000
.L_167:


//--------------------- .nv.compat                --------------------------
	.section	.nv.compat,"",@"SHT_CUDA_COMPAT_INFO"
	.align	4
        /*0000*/ 	.byte	0x02, 0x09, 0x00, 0x00, 0x02, 0x02, 0x01, 0x00, 0x02, 0x05, 0x05, 0x00, 0x03, 0x07, 0x01, 0x01
        /*0010*/ 	.byte	0x02, 0x03, 0x00, 0x00, 0x02, 0x06, 0x01, 0x00, 0x04, 0x0b, 0x08, 0x00, 0x09, 0x00, 0x00, 0x00
        /*0020*/ 	.byte	0x00, 0x00, 0x00, 0x00


//--------------------- .nv.info._ZN3cub18CUB_300001_SM_10006detail8for_each13static_kernelINS2_12policy_hub_t12policy_500_tEmN6thrust24THRUST_300001_SM_1000_NS8cuda_cub20__uninitialized_fill7functorINS7_10device_ptrIiEEiEEEEvT0_T1_ --------------------------
	.section	.nv.info._ZN3cub18CUB_300001_SM_10006detail8for_each13static_kernelINS2_12policy_hub_t12policy_500_tEmN6thrust24THRUST_300001_SM_1000_NS8cuda_cub20__uninitialized_fill7functorINS7_10device_ptrIiEEiEEEEvT0_T1_,"",@"SHT_CUDA_INFO"
	.sectionflags	@""
	.align	4


	//----- nvinfo : EIATTR_CUDA_API_VERSION
	.align		4
        /*0000*/ 	.byte	0x04, 0x37
        /*0002*/ 	.short	(.L_169 - .L_168)
.L_168:
        /*0004*/ 	.word	0x00000082


	//----- nvinfo : EIATTR_KPARAM_INFO
	.align		4
.L_169:
        /*0008*/ 	.byte	0x04, 0x17
        /*000a*/ 	.short	(.L_171 - .L_170)
.L_170:
        /*000c*/ 	.word	0x00000000
        /*0010*/ 	.short	0x0001
        /*0012*/ 	.short	0x0008
        /*0014*/ 	.byte	0x00, 0xf0, 0x41, 0x00


	//----- nvinfo : EIATTR_KPARAM_INFO
	.align		4
.L_171:
        /*0018*/ 	.byte	0x04, 0x17
        /*001a*/ 	.short	(.L_173 - .L_172)
.L_172:
        /*001c*/ 	.word	0x00000000
        /*0020*/ 	.short	0x0000
        /*0022*/ 	.short	0x0000
        /*0024*/ 	.byte	0x00, 0xf0, 0x21, 0x00


	//----- nvinfo : EIATTR_SPARSE_MMA_MASK
	.align		4
.L_173:
        /*0028*/ 	.byte	0x03, 0x50
        /*002a*/ 	.short	0x0000


	//----- nvinfo : EIATTR_MAXREG_COUNT
	.align		4
        /*002c*/ 	.byte	0x03, 0x1b
        /*002e*/ 	.short	0x00ff


	//----- nvinfo : EIATTR_MERCURY_ISA_VERSION
	.align		4
        /*0030*/ 	.byte	0x03, 0x5f
        /*0032*/ 	.short	0x0101


	//----- nvinfo : EIATTR_VRC_CTA_INIT_COUNT
	.align		4
        /*0034*/ 	.byte	0x02, 0x4a
	.zero		1
	.zero		1


	//----- nvinfo : EIATTR_EXIT_INSTR_OFFSETS
	.align		4
        /*0038*/ 	.byte	0x04, 0x1c
        /*003a*/ 	.short	(.L_175 - .L_174)


	//   ....[0]....
.L_174:
        /*003c*/ 	.word	0x00000130


	//   ....[1]....
        /*0040*/ 	.word	0x00000230


	//   ....[2]....
        /*0044*/ 	.word	0x00000260


	//----- nvinfo : EIATTR_MAX_THREADS
	.align		4
.L_175:
        /*0048*/ 	.byte	0x04, 0x05
        /*004a*/ 	.short	(.L_177 - .L_176)
.L_176:
        /*004c*/ 	.word	0x00000100
        /*0050*/ 	.word	0x00000001
        /*0054*/ 	.word	0x00000001


	//----- nvinfo : EIATTR_CBANK_PARAM_SIZE
	.align		4
.L_177:
        /*0058*/ 	.byte	0x03, 0x19
        /*005a*/ 	.short	0x0018


	//----- nvinfo : EIATTR_PARAM_CBANK
	.align		4
        /*005c*/ 	.byte	0x04, 0x0a
        /*005e*/ 	.short	(.L_179 - .L_178)
	.align		4
.L_178:
        /*0060*/ 	.word	index@(.nv.constant0._ZN3cub18CUB_300001_SM_10006detail8for_each13static_kernelINS2_12policy_hub_t12policy_500_tEmN6thrust24THRUST_300001_SM_1000_NS8cuda_cub20__uninitialized_fill7functorINS7_10device_ptrIiEEiEEEEvT0_T1_)
        /*0064*/ 	.short	0x0380
        /*0066*/ 	.short	0x0018


	//----- nvinfo : EIATTR_SW_WAR
	.align		4
.L_179:
        /*0068*/ 	.byte	0x04, 0x36
        /*006a*/ 	.short	(.L_181 - .L_180)
.L_180:
        /*006c*/ 	.word	0x00000008
.L_181:


//--------------------- .nv.info._ZN3cub18CUB_300001_SM_10006detail8for_each13static_kernelINS2_12policy_hub_t12policy_500_tEmN6thrust24THRUST_300001_SM_1000_NS8cuda_cub20__uninitialized_fill7functorINS7_10device_ptrI4GeneEESC_EEEEvT0_T1_ --------------------------
	.section	.nv.info._ZN3cub18CUB_300001_SM_10006detail8for_each13static_kernelINS2_12policy_hub_t12policy_500_tEmN6thrust24THRUST_300001_SM_1000_NS8cuda_cub20__uninitialized_fill7functorINS7_10device_ptrI4GeneEESC_EEEEvT0_T1_,"",@"SHT_CUDA_INFO"
	.sectionflags	@""
	.align	4


	//----- nvinfo : EIATTR_CUDA_API_VERSION
	.align		4
        /*0000*/ 	.byte	0x04, 0x37
        /*0002*/ 	.short	(.L_183 - .L_182)
.L_182:
        /*0004*/ 	.word	0x00000082


	//----- nvinfo : EIATTR_KPARAM_INFO
	.align		4
.L_183:
        /*0008*/ 	.byte	0x04, 0x17
        /*000a*/ 	.short	(.L_185 - .L_184)
.L_184:
        /*000c*/ 	.word	0x00000000
        /*0010*/ 	.short	0x0001
        /*0012*/ 	.short	0x0008
        /*0014*/ 	.byte	0x00, 0xf0, 0x61, 0x00


	//----- nvinfo : EIATTR_KPARAM_INFO
	.align		4
.L_185:
        /*0018*/ 	.byte	0x04, 0x17
        /*001a*/ 	.short	(.L_187 - .L_186)
.L_186:
        /*001c*/ 	.word	0x00000000
        /*0020*/ 	.short	0x0000
        /*0022*/ 	.short	0x0000
        /*0024*/ 	.byte	0x00, 0xf0, 0x21, 0x00


	//----- nvinfo : EIATTR_SPARSE_MMA_MASK
	.align		4
.L_187:
        /*0028*/ 	.byte	0x03, 0x50
        /*002a*/ 	.short	0x0000


	//----- nvinfo : EIATTR_MAXREG_COUNT
	.align		4
        /*002c*/ 	.byte	0x03, 0x1b
        /*002e*/ 	.short	0x00ff


	//----- nvinfo : EIATTR_MERCURY_ISA_VERSION
	.align		4
        /*0030*/ 	.byte	0x03, 0x5f
        /*0032*/ 	.short	0x0101


	//----- nvinfo : EIATTR_VRC_CTA_INIT_COUNT
	.align		4
        /*0034*/ 	.byte	0x02, 0x4a
	.zero		1
	.zero		1


	//----- nvinfo : EIATTR_EXIT_INSTR_OFFSETS
	.align		4
        /*0038*/ 	.byte	0x04, 0x1c
        /*003a*/ 	.short	(.L_189 - .L_188)


	//   ....[0]....
.L_188:
        /*003c*/ 	.word	0x000001a0


	//   ....[1]....
        /*0040*/ 	.word	0x000002e0


	//   ....[2]....
        /*0044*/ 	.word	0x00000350


	//----- nvinfo : EIATTR_MAX_THREADS
	.align		4
.L_189:
        /*0048*/ 	.byte	0x04, 0x05
        /*004a*/ 	.short	(.L_191 - .L_190)
.L_190:
        /*004c*/ 	.word	0x00000100
        /*0050*/ 	.word	0x00000001
        /*0054*/ 	.word	0x00000001


	//----- nvinfo : EIATTR_CBANK_PARAM_SIZE
	.align		4
.L_191:
        /*0058*/ 	.byte	0x03, 0x19
        /*005a*/ 	.short	0x0020


	//----- nvinfo : EIATTR_PARAM_CBANK
	.align		4
        /*005c*/ 	.byte	0x04, 0x0a
        /*005e*/ 	.short	(.L_193 - .L_192)
	.align		4
.L_192:
        /*0060*/ 	.word	index@(.nv.constant0._ZN3cub18CUB_300001_SM_10006detail8for_each13static_kernelINS2_12policy_hub_t12policy_500_tEmN6thrust24THRUST_300001_SM_1000_NS8cuda_cub20__uninitialized_fill7functorINS7_10device_ptrI4GeneEESC_EEEEvT0_T1_)
        /*0064*/ 	.short	0x0380
        /*0066*/ 	.short	0x0020


	//----- nvinfo : EIATTR_SW_WAR
	.align		4
.L_193:
        /*0068*/ 	.byte	0x04, 0x36
        /*006a*/ 	.short	(.L_195 - .L_194)
.L_194:
        /*006c*/ 	.word	0x00000008
.L_195:


//--------------------- .nv.info._ZN3cub18CUB_300001_SM_10006detail11EmptyKernelIvEEvv --------------------------
	.section	.nv.info._ZN3cub18CUB_300001_SM_10006detail11EmptyKernelIvEEvv,"",@"SHT_CUDA_INFO"
	.sectionflags	@""
	.align	4


	//----- nvinfo : EIATTR_CUDA_API_VERSION
	.align		4
        /*0000*/ 	.byte	0x04, 0x37
        /*0002*/ 	.short	(.L_197 - .L_196)
.L_196:
        /*0004*/ 	.word	0x00000082


	//----- nvinfo : EIATTR_SPARSE_MMA_MASK
	.align		4
.L_197:
        /*0008*/ 	.byte	0x03, 0x50
        /*000a*/ 	.short	0x0000


	//----- nvinfo : EIATTR_MAXREG_COUNT
	.align		4
        /*000c*/ 	.byte	0x03, 0x1b
        /*000e*/ 	.short	0x00ff


	//----- nvinfo : EIATTR_MERCURY_ISA_VERSION
	.align		4
        /*0010*/ 	.byte	0x03, 0x5f
        /*0012*/ 	.short	0x0101


	//----- nvinfo : EIATTR_VRC_CTA_INIT_COUNT
	.align		4
        /*0014*/ 	.byte	0x02, 0x4a
	.zero		1
	.zero		1


	//----- nvinfo : EIATTR_EXIT_INSTR_OFFSETS
	.align		4
        /*0018*/ 	.byte	0x04, 0x1c
        /*001a*/ 	.short	(.L_199 - .L_198)


	//   ....[0]....
.L_198:
        /*001c*/ 	.word	0x00000010


	//----- nvinfo : EIATTR_SW_WAR
	.align		4
.L_199:
        /*0020*/ 	.byte	0x04, 0x36
        /*0022*/ 	.short	(.L_201 - .L_200)
.L_200:
        /*0024*/ 	.word	0x00000008
.L_201:


//--------------------- .nv.info._ZN6thrust24THRUST_300001_SM_1000_NS8cuda_cub4core6detail13_kernel_agentINS1_8__reduce11ReduceAgentIPN4cuda3std3__45tupleIJilEEESC_SB_lNS1_9__extrema9arg_min_fIilNS9_4lessIiEEEEEEJSC_SC_iSH_EEEvDpT0_ --------------------------
	.section	.nv.info._ZN6thrust24THRUST_300001_SM_1000_NS8cuda_cub4core6detail13_kernel_agentINS1_8__reduce11ReduceAgentIPN4cuda3std3__45tupleIJilEEESC_SB_lNS1_9__extrema9arg_min_fIilNS9_4lessIiEEEEEEJSC_SC_iSH_EEEvDpT0_,"",@"SHT_CUDA_INFO"
	.sectionflags	@""
	.align	4


	//----- nvinfo : EIATTR_CUDA_API_VERSION
	.align		4
        /*0000*/ 	.byte	0x04, 0x37
        /*0002*/ 	.short	(.L_203 - .L_202)
.L_202:
        /*0004*/ 	.word	0x00000082


	//----- nvinfo : EIATTR_KPARAM_INFO
	.align		4
.L_203:
        /*0008*/ 	.byte	0x04, 0x17
        /*000a*/ 	.short	(.L_205 - .L_204)
.L_204:
        /*000c*/ 	.word	0x00000000
        /*0010*/ 	.short	0x0003
        /*0012*/ 	.short	0x0014
        /*0014*/ 	.byte	0x00, 0xf0, 0x05, 0x00


	//----- nvinfo : EIATTR_KPARAM_INFO
	.align		4
.L_205:
        /*0018*/ 	.byte	0x04, 0x17
        /*001a*/ 	.short	(.L_207 - .L_206)
.L_206:
        /*001c*/ 	.word	0x00000000
        /*0020*/ 	.short	0x0002
        /*0022*/ 	.short	0x0010
        /*0024*/ 	.byte	0x00, 0xf0, 0x11, 0x00


	//----- nvinfo : EIATTR_KPARAM_INFO
	.align		4
.L_207:
        /*0028*/ 	.byte	0x04, 0x17
        /*002a*/ 	.short	(.L_209 - .L_208)
.L_208:
        /*002c*/ 	.word	0x00000000
        /*0030*/ 	.short	0x0001
        /*0032*/ 	.short	0x0008
        /*0034*/ 	.byte	0x00, 0xf5, 0x21, 0x00


	//----- nvinfo : EIATTR_KPARAM_INFO
	.align		4
.L_209:
        /*0038*/ 	.byte	0x04, 0x17
        /*003a*/ 	.short	(.L_211 - .L_210)
.L_210:
        /*003c*/ 	.word	0x00000000
        /*0040*/ 	.short	0x0000
        /*0042*/ 	.short	0x0000
        /*0044*/ 	.byte	0x00, 0xf5, 0x21, 0x00


	//----- nvinfo : EIATTR_SPARSE_MMA_MASK
	.align		4
.L_211:
        /*0048*/ 	.byte	0x03, 0x50
        /*004a*/ 	.short	0x0000


	//----- nvinfo : EIATTR_MAXREG_COUNT
	.align		4
        /*004c*/ 	.byte	0x03, 0x1b
        /*004e*/ 	.short	0x00ff


	//----- nvinfo : EIATTR_NUM_BARRIERS
	.align		4
        /*0050*/ 	.byte	0x02, 0x4c
        /*0052*/ 	.byte	0x01
	.zero		1


	//----- nvinfo : EIATTR_MERCURY_ISA_VERSION
	.align		4
        /*0054*/ 	.byte	0x03, 0x5f
        /*0056*/ 	.short	0x0101


	//----- nvinfo : EIATTR_COOP_GROUP_MASK_REGIDS
	.align		4
        /*0058*/ 	.byte	0x04, 0x29
        /*005a*/ 	.short	(.L_213 - .L_212)


	//   ....[0]....
.L_212:
        /*005c*/ 	.word	0xffffffff


	//   ....[1]....
        /*0060*/ 	.word	0xffffffff


	//   ....[2]....
        /*0064*/ 	.word	0xffffffff


	//   ....[3]....
        /*0068*/ 	.word	0xffffffff


	//   ....[4]....
        /*006c*/ 	.word	0xffffffff


	//   ....[5]....
        /*0070*/ 	.word	0xffffffff


	//   ....[6]....
        /*0074*/ 	.word	0xffffffff


	//   ....[7]....
        /*0078*/ 	.word	0xffffffff


	//   ....[8]....
        /*007c*/ 	.word	0xffffffff


	//   ....[9]....
        /*0080*/ 	.word	0xffffffff


	//   ....[10]....
        /*0084*/ 	.word	0xffffffff


	//   ....[11]....
        /*0088*/ 	.word	0xffffffff


	//   ....[12]....
        /*008c*/ 	.word	0xffffffff


	//   ....[13]....
        /*0090*/ 	.word	0xffffffff


	//   ....[14]....
        /*0094*/ 	.word	0xffffffff


	//   ....[15]....
        /*0098*/ 	.word	0xffffffff


	//   ....[16]....
        /*009c*/ 	.word	0xffffffff


	//   ....[17]....
        /*00a0*/ 	.word	0xffffffff


	//   ....[18]....
        /*00a4*/ 	.word	0xffffffff


	//   ....[19]....
        /*00a8*/ 	.word	0xffffffff


	//   ....[20]....
        /*00ac*/ 	.word	0xffffffff


	//   ....[21]....
        /*00b0*/ 	.word	0xffffffff


	//   ....[22]....
        /*00b4*/ 	.word	0xffffffff


	//   ....[23]....
        /*00b8*/ 	.word	0xffffffff


	//   ....[24]....
        /*00bc*/ 	.word	0xffffffff


	//   ....[25]....
        /*00c0*/ 	.word	0xffffffff


	//   ....[26]....
        /*00c4*/ 	.word	0xffffffff


	//   ....[27]....
        /*00c8*/ 	.word	0xffffffff


	//   ....[28]....
        /*00cc*/ 	.word	0xffffffff


	//   ....[29]....
        /*00d0*/ 	.word	0xffffffff


	//   ....[30]....
        /*00d4*/ 	.word	0xffffffff


	//   ....[31]....
        /*00d8*/ 	.word	0xffffffff


	//   ....[32]....
        /*00dc*/ 	.word	0xffffffff


	//   ....[33]....
        /*00e0*/ 	.word	0xffffffff


	//   ....[34]....
        /*00e4*/ 	.word	0xffffffff


	//   ....[35]....
        /*00e8*/ 	.word	0xffffffff


	//   ....[36]....
        /*00ec*/ 	.word	0xffffffff


	//   ....[37]....
        /*00f0*/ 	.word	0xffffffff


	//   ....[38]....
        /*00f4*/ 	.word	0xffffffff


	//   ....[39]....
        /*00f8*/ 	.word	0xffffffff


	//   ....[40]....
        /*00fc*/ 	.word	0xffffffff


	//   ....[41]....
        /*0100*/ 	.word	0xffffffff


	//   ....[42]....
        /*0104*/ 	.word	0xffffffff


	//   ....[43]....
        /*0108*/ 	.word	0xffffffff


	//   ....[44]....
        /*010c*/ 	.word	0xffffffff


	//----- nvinfo : EIATTR_COOP_GROUP_INSTR_OFFSETS
	.align		4
.L_213:
        /*0110*/ 	.byte	0x04, 0x28
        /*0112*/ 	.short	(.L_215 - .L_214)


	//   ....[0]....
.L_214:
        /*0114*/ 	.word	0x00000a00


	//   ....[1]....
        /*0118*/ 	.word	0x00000a30


	//   ....[2]....
        /*011c*/ 	.word	0x00000a40


	//   ....[3]....
        /*0120*/ 	.word	0x00000b40


	//   ....[4]....
        /*0124*/ 	.word	0x00000b70


	//   ....[5]....
        /*0128*/ 	.word	0x00000ba0


	//   ....[6]....
        /*012c*/ 	.word	0x00000ca0


	//   ....[7]....
        /*0130*/ 	.word	0x00000cd0


	//   ....[8]....
        /*0134*/ 	.word	0x00000d00


	//   ....[9]....
        /*0138*/ 	.word	0x00000e00


	//   ....[10]....
        /*013c*/ 	.word	0x00000e30


	//   ....[11]....
        /*0140*/ 	.word	0x00000e60


	//   ....[12]....
        /*0144*/ 	.word	0x00000f60


	//   ....[13]....
        /*0148*/ 	.word	0x00000fa0


	//   ....[14]....
        /*014c*/ 	.word	0x00000fd0


	//   ....[15]....
        /*0150*/ 	.word	0x00001b70


	//   ....[16]....
        /*0154*/ 	.word	0x00001b80


	//   ....[17]....
        /*0158*/ 	.word	0x00001b90


	//   ....[18]....
        /*015c*/ 	.word	0x00001c90


	//   ....[19]....
        /*0160*/ 	.word	0x00001cd0


	//   ....[20]....
        /*0164*/ 	.word	0x00001cf0


	//   ....[21]....
        /*0168*/ 	.word	0x00001e00


	//   ....[22]....
        /*016c*/ 	.word	0x00001e40


	//   ....[23]....
        /*0170*/ 	.word	0x00001e60


	//   ....[24]....
        /*0174*/ 	.word	0x00001f70


	//   ....[25]....
        /*0178*/ 	.word	0x00001fb0


	//   ....[26]....
        /*017c*/ 	.word	0x00001fe0


	//   ....[27]....
        /*0180*/ 	.word	0x000020e0


	//   ....[28]....
        /*0184*/ 	.word	0x00002120


	//   ....[29]....
        /*0188*/ 	.word	0x00002150


	//   ....[30]....
        /*018c*/ 	.word	0x00005430


	//   ....[31]....
        /*0190*/ 	.word	0x00005460


	//   ....[32]....
        /*0194*/ 	.word	0x00005470


	//   ....[33]....
        /*0198*/ 	.word	0x00005570


	//   ....[34]....
        /*019c*/ 	.word	0x000055a0


	//   ....[35]....
        /*01a0*/ 	.word	0x000055d0


	//   ....[36]....
        /*01a4*/ 	.word	0x000056d0


	//   ....[37]....
        /*01a8*/ 	.word	0x00005700


	//   ....[38]....
        /*01ac*/ 	.word	0x00005730


	//   ....[39]....
        /*01b0*/ 	.word	0x00005830


	//   ....[40]....
        /*01b4*/ 	.word	0x00005860


	//   ....[41]....
        /*01b8*/ 	.word	0x00005890


	//   ....[42]....
        /*01bc*/ 	.word	0x00005990


	//   ....[43]....
        /*01c0*/ 	.word	0x000059d0


	//   ....[44]....
        /*01c4*/ 	.word	0x00005a00


	//----- nvinfo : EIATTR_VRC_CTA_INIT_COUNT
	.align		4
.L_215:
        /*01c8*/ 	.byte	0x02, 0x4a
	.zero		1
	.zero		1


	//----- nvinfo : EIATTR_EXIT_INSTR_OFFSETS
	.align		4
        /*01cc*/ 	.byte	0x04, 0x1c
        /*01ce*/ 	.short	(.L_217 - .L_216)


	//   ....[0]....
.L_216:
        /*01d0*/ 	.word	0x00000030


	//   ....[1]....
        /*01d4*/ 	.word	0x000064e0


	//   ....[2]....
        /*01d8*/ 	.word	0x00006540


	//----- nvinfo : EIATTR_MAX_THREADS
	.align		4
.L_217:
        /*01dc*/ 	.byte	0x04, 0x05
        /*01de*/ 	.short	(.L_219 - .L_218)
.L_218:
        /*01e0*/ 	.word	0x00000100
        /*01e4*/ 	.word	0x00000001
        /*01e8*/ 	.word	0x00000001


	//----- nvinfo : EIATTR_CRS_STACK_SIZE
	.align		4
.L_219:
        /*01ec*/ 	.byte	0x04, 0x1e
        /*01ee*/ 	.short	(.L_221 - .L_220)
.L_220:
        /*01f0*/ 	.word	0x00000000


	//----- nvinfo : EIATTR_CBANK_PARAM_SIZE
	.align		4
.L_221:
        /*01f4*/ 	.byte	0x03, 0x19
        /*01f6*/ 	.short	0x0015


	//----- nvinfo : EIATTR_PARAM_CBANK
	.align		4
        /*01f8*/ 	.byte	0x04, 0x0a
        /*01fa*/ 	.short	(.L_223 - .L_222)
	.align		4
.L_222:
        /*01fc*/ 	.word	index@(.nv.constant0._ZN6thrust24THRUST_300001_SM_1000_NS8cuda_cub4core6detail13_kernel_agentINS1_8__reduce11ReduceAgentIPN4cuda3std3__45tupleIJilEEESC_SB_lNS1_9__extrema9arg_min_fIilNS9_4lessIiEEEEEEJSC_SC_iSH_EEEvDpT0_)
        /*0200*/ 	.short	0x0380
        /*0202*/ 	.short	0x0015


	//----- nvinfo : EIATTR_SW_WAR
	.align		4
.L_223:
        /*0204*/ 	.byte	0x04, 0x36
        /*0206*/ 	.short	(.L_225 - .L_224)
.L_224:
        /*0208*/ 	.word	0x00000008
.L_225:


//--------------------- .nv.info._ZN6thrust24THRUST_300001_SM_1000_NS8cuda_cub4core6detail13_kernel_agentINS1_8__reduce10DrainAgentIlEEJN3cub18CUB_300001_SM_10009GridQueueIyEElEEEvDpT0_ --------------------------
	.section	.nv.info._ZN6thrust24THRUST_300001_SM_1000_NS8cuda_cub4core6detail13_kernel_agentINS1_8__reduce10DrainAgentIlEEJN3cub18CUB_300001_SM_10009GridQueueIyEElEEEvDpT0_,"",@"SHT_CUDA_INFO"
	.sectionflags	@""
	.align	4


	//----- nvinfo : EIATTR_CUDA_API_VERSION
	.align		4
        /*0000*/ 	.byte	0x04, 0x37
        /*0002*/ 	.short	(.L_227 - .L_226)
.L_226:
        /*0004*/ 	.word	0x00000082


	//----- nvinfo : EIATTR_KPARAM_INFO
	.align		4
.L_227:
        /*0008*/ 	.byte	0x04, 0x17
        /*000a*/ 	.short	(.L_229 - .L_228)
.L_228:
        /*000c*/ 	.word	0x00000000
        /*0010*/ 	.short	0x0001
        /*0012*/ 	.short	0x0008
        /*0014*/ 	.byte	0x00, 0xf0, 0x21, 0x00


	//----- nvinfo : EIATTR_KPARAM_INFO
	.align		4
.L_229:
        /*0018*/ 	.byte	0x04, 0x17
        /*001a*/ 	.short	(.L_231 - .L_230)
.L_230:
        /*001c*/ 	.word	0x00000000
        /*0020*/ 	.short	0x0000
        /*0022*/ 	.short	0x0000
        /*0024*/ 	.byte	0x00, 0xf0, 0x21, 0x00


	//----- nvinfo : EIATTR_SPARSE_MMA_MASK
	.align		4
.L_231:
        /*0028*/ 	.byte	0x03, 0x50
        /*002a*/ 	.short	0x0000


	//----- nvinfo : EIATTR_MAXREG_COUNT
	.align		4
        /*002c*/ 	.byte	0x03, 0x1b
        /*002e*/ 	.short	0x00ff


	//----- nvinfo : EIATTR_MERCURY_ISA_VERSION
	.align		4
        /*0030*/ 	.byte	0x03, 0x5f
        /*0032*/ 	.short	0x0101


	//----- nvinfo : EIATTR_VRC_CTA_INIT_COUNT
	.align		4
        /*0034*/ 	.byte	0x02, 0x4a
	.zero		1
	.zero		1


	//----- nvinfo : EIATTR_EXIT_INSTR_OFFSETS
	.align		4
        /*0038*/ 	.byte	0x04, 0x1c
        /*003a*/ 	.short	(.L_233 - .L_232)


	//   ....[0]....
.L_232:
        /*003c*/ 	.word	0x00000060


	//----- nvinfo : EIATTR_MAX_THREADS
	.align		4
.L_233:
        /*0040*/ 	.byte	0x04, 0x05
        /*0042*/ 	.short	(.L_235 - .L_234)
.L_234:
        /*0044*/ 	.word	0x00000001
        /*0048*/ 	.word	0x00000001
        /*004c*/ 	.word	0x00000001


	//----- nvinfo : EIATTR_CBANK_PARAM_SIZE
	.align		4
.L_235:
        /*0050*/ 	.byte	0x03, 0x19
        /*0052*/ 	.short	0x0010


	//----- nvinfo : EIATTR_PARAM_CBANK
	.align		4
        /*0054*/ 	.byte	0x04, 0x0a
        /*0056*/ 	.short	(.L_237 - .L_236)
	.align		4
.L_236:
        /*0058*/ 	.word	index@(.nv.constant0._ZN6thrust24THRUST_300001_SM_1000_NS8cuda_cub4core6detail13_kernel_agentINS1_8__reduce10DrainAgentIlEEJN3cub18CUB_300001_SM_10009GridQueueIyEElEEEvDpT0_)
        /*005c*/ 	.short	0x0380
        /*005e*/ 	.short	0x0010


	//----- nvinfo : EIATTR_SW_WAR
	.align		4
.L_237:
        /*0060*/ 	.byte	0x04, 0x36
        /*0062*/ 	.short	(.L_239 - .L_238)
.L_238:
        /*0064*/ 	.word	0x00000008
.L_239:


//--------------------- .nv.info._ZN6thrust24THRUST_300001_SM_1000_NS8cuda_cub4core6detail13_kernel_agentINS1_8__reduce11ReduceAgentINS0_12zip_iteratorIN4cuda3std3__45tupleIJNS0_6detail15normal_iteratorINS0_10device_ptrIiEEEENS0_17counting_iteratorIlNS0_11use_defaultESI_SI_EEEEEEEPNSB_IJilEEESM_lNS1_9__extrema9arg_min_fIilNSA_4lessIiEEEEEEJSL_SN_lN3cub18CUB_300001_SM_100013GridEvenShareIlEENSV_9GridQueueIyEESS_EEEvDpT0_ --------------------------
	.section	.nv.info._ZN6thrust24THRUST_300001_SM_1000_NS8cuda_cub4core6detail13_kernel_agentINS1_8__reduce11ReduceAgentINS0_12zip_iteratorIN4cuda3std3__45tupleIJNS0_6detail15normal_iteratorINS0_10device_ptrIiEEEENS0_17counting_iteratorIlNS0_11use_defaultESI_SI_EEEEEEEPNSB_IJilEEESM_lNS1_9__extrema9arg_min_fIilNSA_4lessIiEEEEEEJSL_SN_lN3cub18CUB_300001_SM_100013GridEvenShareIlEENSV_9GridQueueIyEESS_EEEvDpT0_,"",@"SHT_CUDA_INFO"
	.sectionflags	@""
	.align	4


	//----- nvinfo : EIATTR_CUDA_API_VERSION
	.align		4
        /*0000*/ 	.byte	0x04, 0x37
        /*0002*/ 	.short	(.L_241 - .L_240)
.L_240:
        /*0004*/ 	.word	0x00000082


	//----- nvinfo : EIATTR_KPARAM_INFO
	.align		4
.L_241:
        /*0008*/ 	.byte	0x04, 0x17
        /*000a*/ 	.short	(.L_243 - .L_242)
.L_242:
        /*000c*/ 	.word	0x00000000
        /*0010*/ 	.short	0x0005
        /*0012*/ 	.short	0x0070
        /*0014*/ 	.byte	0x00, 0xf0, 0x05, 0x00


	//----- nvinfo : EIATTR_KPARAM_INFO
	.align		4
.L_243:
        /*0018*/ 	.byte	0x04, 0x17
        /*001a*/ 	.short	(.L_245 - .L_244)
.L_244:
        /*001c*/ 	.word	0x00000000
        /*0020*/ 	.short	0x0004
        /*0022*/ 	.short	0x0068
        /*0024*/ 	.byte	0x00, 0xf0, 0x21, 0x00


	//----- nvinfo : EIATTR_KPARAM_INFO
	.align		4
.L_245:
        /*0028*/ 	.byte	0x04, 0x17
        /*002a*/ 	.short	(.L_247 - .L_246)
.L_246:
        /*002c*/ 	.word	0x00000000
        /*0030*/ 	.short	0x0003
        /*0032*/ 	.short	0x0020
        /*0034*/ 	.byte	0x00, 0xf0, 0x21, 0x01


	//----- nvinfo : EIATTR_KPARAM_INFO
	.align		4
.L_247:
        /*0038*/ 	.byte	0x04, 0x17
        /*003a*/ 	.short	(.L_249 - .L_248)
.L_248:
        /*003c*/ 	.word	0x00000000
        /*0040*/ 	.short	0x0002
        /*0042*/ 	.short	0x0018
        /*0044*/ 	.byte	0x00, 0xf0, 0x21, 0x00


	//----- nvinfo : EIATTR_KPARAM_INFO
	.align		4
.L_249:
        /*0048*/ 	.byte	0x04, 0x17
        /*004a*/ 	.short	(.L_251 - .L_250)
.L_250:
        /*004c*/ 	.word	0x00000000
        /*0050*/ 	.short	0x0001
        /*0052*/ 	.short	0x0010
        /*0054*/ 	.byte	0x00, 0xf5, 0x21, 0x00


	//----- nvinfo : EIATTR_KPARAM_INFO
	.align		4
.L_251:
        /*0058*/ 	.byte	0x04, 0x17
        /*005a*/ 	.short	(.L_253 - .L_252)
.L_252:
        /*005c*/ 	.word	0x00000000
        /*0060*/ 	.short	0x0000
        /*0062*/ 	.short	0x0000
        /*0064*/ 	.byte	0x00, 0xf0, 0x41, 0x00


	//----- nvinfo : EIATTR_SPARSE_MMA_MASK
	.align		4
.L_253:
        /*0068*/ 	.byte	0x03, 0x50
        /*006a*/ 	.short	0x0000


	//----- nvinfo : EIATTR_MAXREG_COUNT
	.align		4
        /*006c*/ 	.byte	0x03, 0x1b
        /*006e*/ 	.short	0x00ff


	//----- nvinfo : EIATTR_NUM_BARRIERS
	.align		4
        /*0070*/ 	.byte	0x02, 0x4c
        /*0072*/ 	.byte	0x01
	.zero		1


	//----- nvinfo : EIATTR_MERCURY_ISA_VERSION
	.align		4
        /*0074*/ 	.byte	0x03, 0x5f
        /*0076*/ 	.short	0x0101


	//----- nvinfo : EIATTR_COOP_GROUP_MASK_REGIDS
	.align		4
        /*0078*/ 	.byte	0x04, 0x29
        /*007a*/ 	.short	(.L_255 - .L_254)


	//   ....[0]....
.L_254:
        /*007c*/ 	.word	0xffffffff


	//   ....[1]....
        /*0080*/ 	.word	0xffffffff


	//   ....[2]....
        /*0084*/ 	.word	0xffffffff


	//   ....[3]....
        /*0088*/ 	.word	0xffffffff


	//   ....[4]....
        /*008c*/ 	.word	0xffffffff


	//   ....[5]....
        /*0090*/ 	.word	0xffffffff


	//   ....[6]....
        /*0094*/ 	.word	0xffffffff


	//   ....[7]....
        /*0098*/ 	.word	0xffffffff


	//   ....[8]....
        /*009c*/ 	.word	0xffffffff


	//   ....[9]....
        /*00a0*/ 	.word	0xffffffff


	//   ....[10]....
        /*00a4*/ 	.word	0xffffffff


	//   ....[11]....
        /*00a8*/ 	.word	0xffffffff


	//   ....[12]....
        /*00ac*/ 	.word	0xffffffff


	//   ....[13]....
        /*00b0*/ 	.word	0xffffffff


	//   ....[14]....
        /*00b4*/ 	.word	0xffffffff


	//   ....[15]....
        /*00b8*/ 	.word	0xffffffff


	//   ....[16]....
        /*00bc*/ 	.word	0xffffffff


	//   ....[17]....
        /*00c0*/ 	.word	0xffffffff


	//   ....[18]....
        /*00c4*/ 	.word	0xffffffff


	//   ....[19]....
        /*00c8*/ 	.word	0xffffffff


	//   ....[20]....
        /*00cc*/ 	.word	0xffffffff


	//   ....[21]....
        /*00d0*/ 	.word	0xffffffff


	//   ....[22]....
        /*00d4*/ 	.word	0xffffffff


	//   ....[23]....
        /*00d8*/ 	.word	0xffffffff


	//   ....[24]....
        /*00dc*/ 	.word	0xffffffff


	//   ....[25]....
        /*00e0*/ 	.word	0xffffffff


	//   ....[26]....
        /*00e4*/ 	.word	0xffffffff


	//   ....[27]....
        /*00e8*/ 	.word	0xffffffff


	//   ....[28]....
        /*00ec*/ 	.word	0xffffffff


	//   ....[29]....
        /*00f0*/ 	.word	0xffffffff


	//   ....[30]....
        /*00f4*/ 	.word	0xffffffff


	//   ....[31]....
        /*00f8*/ 	.word	0xffffffff


	//   ....[32]....
        /*00fc*/ 	.word	0xffffffff


	//   ....[33]....
        /*0100*/ 	.word	0xffffffff


	//   ....[34]....
        /*0104*/ 	.word	0xffffffff


	//   ....[35]....
        /*0108*/ 	.word	0xffffffff


	//   ....[36]....
        /*010c*/ 	.word	0xffffffff


	//   ....[37]....
        /*0110*/ 	.word	0xffffffff


	//   ....[38]....
        /*0114*/ 	.word	0xffffffff


	//   ....[39]....
        /*0118*/ 	.word	0xffffffff


	//   ....[40]....
        /*011c*/ 	.word	0xffffffff


	//   ....[41]....
        /*0120*/ 	.word	0xffffffff


	//   ....[42]....
        /*0124*/ 	.word	0xffffffff


	//   ....[43]....
        /*0128*/ 	.word	0xffffffff


	//   ....[44]....
        /*012c*/ 	.word	0xffffffff


	//----- nvinfo : EIATTR_COOP_GROUP_INSTR_OFFSETS
	.align		4
.L_255:
        /*0130*/ 	.byte	0x04, 0x28
        /*0132*/ 	.short	(.L_257 - .L_256)


	//   ....[0]....
.L_256:
        /*0134*/ 	.word	0x00000bf0


	//   ....[1]....
        /*0138*/ 	.word	0x00000c20


	//   ....[2]....
        /*013c*/ 	.word	0x00000c30


	//   ....[3]....
        /*0140*/ 	.word	0x00000d30


	//   ....[4]....
        /*0144*/ 	.word	0x00000d60


	//   ....[5]....
        /*0148*/ 	.word	0x00000d90


	//   ....[6]....
        /*014c*/ 	.word	0x00000e90


	//   ....[7]....
        /*0150*/ 	.word	0x00000ec0


	//   ....[8]....
        /*0154*/ 	.word	0x00000ef0


	//   ....[9]....
        /*0158*/ 	.word	0x00000ff0


	//   ....[10]....
        /*015c*/ 	.word	0x00001020


	//   ....[11]....
        /*0160*/ 	.word	0x00001050


	//   ....[12]....
        /*0164*/ 	.word	0x00001150


	//   ....[13]....
        /*0168*/ 	.word	0x00001190


	//   ....[14]....
        /*016c*/ 	.word	0x000011c0


	//   ....[15]....
        /*0170*/ 	.word	0x00001d60


	//   ....[16]....
        /*0174*/ 	.word	0x00001d70


	//   ....[17]....
        /*0178*/ 	.word	0x00001d80


	//   ....[18]....
        /*017c*/ 	.word	0x00001e80


	//   ....[19]....
        /*0180*/ 	.word	0x00001ec0


	//   ....[20]....
        /*0184*/ 	.word	0x00001ee0


	//   ....[21]....
        /*0188*/ 	.word	0x00001ff0


	//   ....[22]....
        /*018c*/ 	.word	0x00002030


	//   ....[23]....
        /*0190*/ 	.word	0x00002050


	//   ....[24]....
        /*0194*/ 	.word	0x00002160


	//   ....[25]....
        /*0198*/ 	.word	0x000021a0


	//   ....[26]....
        /*019c*/ 	.word	0x000021c0


	//   ....[27]....
        /*01a0*/ 	.word	0x000022d0


	//   ....[28]....
        /*01a4*/ 	.word	0x00002310


	//   ....[29]....
        /*01a8*/ 	.word	0x00002340


	//   ....[30]....
        /*01ac*/ 	.word	0x00004970


	//   ....[31]....
        /*01b0*/ 	.word	0x000049a0


	//   ....[32]....
        /*01b4*/ 	.word	0x000049b0


	//   ....[33]....
        /*01b8*/ 	.word	0x00004ab0


	//   ....[34]....
        /*01bc*/ 	.word	0x00004ae0


	//   ....[35]....
        /*01c0*/ 	.word	0x00004b10


	//   ....[36]....
        /*01c4*/ 	.word	0x00004c10


	//   ....[37]....
        /*01c8*/ 	.word	0x00004c40


	//   ....[38]....
        /*01cc*/ 	.word	0x00004c70


	//   ....[39]....
        /*01d0*/ 	.word	0x00004d70


	//   ....[40]....
        /*01d4*/ 	.word	0x00004da0


	//   ....[41]....
        /*01d8*/ 	.word	0x00004dd0


	//   ....[42]....
        /*01dc*/ 	.word	0x00004ed0


	//   ....[43]....
        /*01e0*/ 	.word	0x00004f10


	//   ....[44]....
        /*01e4*/ 	.word	0x00004f40


	//----- nvinfo : EIATTR_VRC_CTA_INIT_COUNT
	.align		4
.L_257:
        /*01e8*/ 	.byte	0x02, 0x4a
	.zero		1
	.zero		1


	//----- nvinfo : EIATTR_EXIT_INSTR_OFFSETS
	.align		4
        /*01ec*/ 	.byte	0x04, 0x1c
        /*01ee*/ 	.short	(.L_259 - .L_258)


	//   ....[0]....
.L_258:
        /*01f0*/ 	.word	0x00005a00


	//   ....[1]....
        /*01f4*/ 	.word	0x00005a80


	//----- nvinfo : EIATTR_MAX_THREADS
	.align		4
.L_259:
        /*01f8*/ 	.byte	0x04, 0x05
        /*01fa*/ 	.short	(.L_261 - .L_260)
.L_260:
        /*01fc*/ 	.word	0x00000100
        /*0200*/ 	.word	0x00000001
        /*0204*/ 	.word	0x00000001


	//----- nvinfo : EIATTR_CRS_STACK_SIZE
	.align		4
.L_261:
        /*0208*/ 	.byte	0x04, 0x1e
        /*020a*/ 	.short	(.L_263 - .L_262)
.L_262:
        /*020c*/ 	.word	0x00000000


	//----- nvinfo : EIATTR_CBANK_PARAM_SIZE
	.align		4
.L_263:
        /*0210*/ 	.byte	0x03, 0x19
        /*0212*/ 	.short	0x0071


	//----- nvinfo : EIATTR_PARAM_CBANK
	.align		4
        /*0214*/ 	.byte	0x04, 0x0a
        /*0216*/ 	.short	(.L_265 - .L_264)
	.align		4
.L_264:
        /*0218*/ 	.word	index@(.nv.constant0._ZN6thrust24THRUST_300001_SM_1000_NS8cuda_cub4core6detail13_kernel_agentINS1_8__reduce11ReduceAgentINS0_12zip_iteratorIN4cuda3std3__45tupleIJNS0_6detail15normal_iteratorINS0_10device_ptrIiEEEENS0_17counting_iteratorIlNS0_11use_defaultESI_SI_EEEEEEEPNSB_IJilEEESM_lNS1_9__extrema9arg_min_fIilNSA_4lessIiEEEEEEJSL_SN_lN3cub18CUB_300001_SM_100013GridEvenShareIlEENSV_9GridQueueIyEESS_EEEvDpT0_)
        /*021c*/ 	.short	0x0380
        /*021e*/ 	.short	0x0071


	//----- nvinfo : EIATTR_SW_WAR
	.align		4
.L_265:
        /*0220*/ 	.byte	0x04, 0x36
        /*0222*/ 	.short	(.L_267 - .L_266)
.L_266:
        /*0224*/ 	.word	0x00000008
.L_267:


//--------------------- .nv.info._ZN6thrust24THRUST_300001_SM_1000_NS8cuda_cub4core6detail13_kernel_agentINS1_8__reduce11ReduceAgentINS0_12zip_iteratorIN4cuda3std3__45tupleIJNS0_6detail15normal_iteratorINS0_10device_ptrIiEEEENS0_17counting_iteratorIlNS0_11use_defaultESI_SI_EEEEEEEPNSB_IJilEEESM_lNS1_9__extrema9arg_min_fIilNSA_4lessIiEEEEEEJSL_SN_lSS_EEEvDpT0_ --------------------------
	.section	.nv.info._ZN6thrust24THRUST_300001_SM_1000_NS8cuda_cub4core6detail13_kernel_agentINS1_8__reduce11ReduceAgentINS0_12zip_iteratorIN4cuda3std3__45tupleIJNS0_6detail15normal_iteratorINS0_10device_ptrIiEEEENS0_17counting_iteratorIlNS0_11use_defaultESI_SI_EEEEEEEPNSB_IJilEEESM_lNS1_9__extrema9arg_min_fIilNSA_4lessIiEEEEEEJSL_SN_lSS_EEEvDpT0_,"",@"SHT_CUDA_INFO"
	.sectionflags	@""
	.align	4


	//----- nvinfo : EIATTR_CUDA_API_VERSION
	.align		4
        /*0000*/ 	.byte	0x04, 0x37
        /*0002*/ 	.short	(.L_269 - .L_268)
.L_268:
        /*0004*/ 	.word	0x00000082


	//----- nvinfo : EIATTR_KPARAM_INFO
	.align		4
.L_269:
        /*0008*/ 	.byte	0x04, 0x17
        /*000a*/ 	.short	(.L_271 - .L_270)
.L_270:
        /*000c*/ 	.word	0x00000000
        /*0010*/ 	.short	0x0003
        /*0012*/ 	.short	0x0020
        /*0014*/ 	.byte	0x00, 0xf0, 0x05, 0x00


	//----- nvinfo : EIATTR_KPARAM_INFO
	.align		4
.L_271:
        /*0018*/ 	.byte	0x04, 0x17
        /*001a*/ 	.short	(.L_273 - .L_272)
.L_272:
        /*001c*/ 	.word	0x00000000
        /*0020*/ 	.short	0x0002
        /*0022*/ 	.short	0x0018
        /*0024*/ 	.byte	0x00, 0xf0, 0x21, 0x00


	//----- nvinfo : EIATTR_KPARAM_INFO
	.align		4
.L_273:
        /*0028*/ 	.byte	0x04, 0x17
        /*002a*/ 	.short	(.L_275 - .L_274)
.L_274:
        /*002c*/ 	.word	0x00000000
        /*0030*/ 	.short	0x0001
        /*0032*/ 	.short	0x0010
        /*0034*/ 	.byte	0x00, 0xf5, 0x21, 0x00


	//----- nvinfo : EIATTR_KPARAM_INFO
	.align		4
.L_275:
        /*0038*/ 	.byte	0x04, 0x17
        /*003a*/ 	.short	(.L_277 - .L_276)
.L_276:
        /*003c*/ 	.word	0x00000000
        /*0040*/ 	.short	0x0000
        /*0042*/ 	.short	0x0000
        /*0044*/ 	.byte	0x00, 0xf0, 0x41, 0x00


	//----- nvinfo : EIATTR_SPARSE_MMA_MASK
	.align		4
.L_277:
        /*0048*/ 	.byte	0x03, 0x50
        /*004a*/ 	.short	0x0000


	//----- nvinfo : EIATTR_MAXREG_COUNT
	.align		4
        /*004c*/ 	.byte	0x03, 0x1b
        /*004e*/ 	.short	0x00ff


	//----- nvinfo : EIATTR_NUM_BARRIERS
	.align		4
        /*0050*/ 	.byte	0x02, 0x4c
        /*0052*/ 	.byte	0x01
	.zero		1


	//----- nvinfo : EIATTR_MERCURY_ISA_VERSION
	.align		4
        /*0054*/ 	.byte	0x03, 0x5f
        /*0056*/ 	.short	0x0101


	//----- nvinfo : EIATTR_COOP_GROUP_MASK_REGIDS
	.align		4
        /*0058*/ 	.byte	0x04, 0x29
        /*005a*/ 	.short	(.L_279 - .L_278)


	//   ....[0]....
.L_278:
        /*005c*/ 	.word	0xffffffff


	//   ....[1]....
        /*0060*/ 	.word	0xffffffff


	//   ....[2]....
        /*0064*/ 	.word	0xffffffff


	//   ....[3]....
        /*0068*/ 	.word	0xffffffff


	//   ....[4]....
        /*006c*/ 	.word	0xffffffff


	//   ....[5]....
        /*0070*/ 	.word	0xffffffff


	//   ....[6]....
        /*0074*/ 	.word	0xffffffff


	//   ....[7]....
        /*0078*/ 	.word	0xffffffff


	//   ....[8]....
        /*007c*/ 	.word	0xffffffff


	//   ....[9]....
        /*0080*/ 	.word	0xffffffff


	//   ....[10]....
        /*0084*/ 	.word	0xffffffff


	//   ....[11]....
        /*0088*/ 	.word	0xffffffff


	//   ....[12]....
        /*008c*/ 	.word	0xffffffff


	//   ....[13]....
        /*0090*/ 	.word	0xffffffff


	//   ....[14]....
        /*0094*/ 	.word	0xffffffff


	//   ....[15]....
        /*0098*/ 	.word	0xffffffff


	//   ....[16]....
        /*009c*/ 	.word	0xffffffff


	//   ....[17]....
        /*00a0*/ 	.word	0xffffffff


	//   ....[18]....
        /*00a4*/ 	.word	0xffffffff


	//   ....[19]....
        /*00a8*/ 	.word	0xffffffff


	//   ....[20]....
        /*00ac*/ 	.word	0xffffffff


	//   ....[21]....
        /*00b0*/ 	.word	0xffffffff


	//   ....[22]....
        /*00b4*/ 	.word	0xffffffff


	//   ....[23]....
        /*00b8*/ 	.word	0xffffffff


	//   ....[24]....
        /*00bc*/ 	.word	0xffffffff


	//   ....[25]....
        /*00c0*/ 	.word	0xffffffff


	//   ....[26]....
        /*00c4*/ 	.word	0xffffffff


	//   ....[27]....
        /*00c8*/ 	.word	0xffffffff


	//   ....[28]....
        /*00cc*/ 	.word	0xffffffff


	//   ....[29]....
        /*00d0*/ 	.word	0xffffffff


	//   ....[30]....
        /*00d4*/ 	.word	0xffffffff


	//   ....[31]....
        /*00d8*/ 	.word	0xffffffff


	//   ....[32]....
        /*00dc*/ 	.word	0xffffffff


	//   ....[33]....
        /*00e0*/ 	.word	0xffffffff


	//   ....[34]....
        /*00e4*/ 	.word	0xffffffff


	//   ....[35]....
        /*00e8*/ 	.word	0xffffffff


	//   ....[36]....
        /*00ec*/ 	.word	0xffffffff


	//   ....[37]....
        /*00f0*/ 	.word	0xffffffff


	//   ....[38]....
        /*00f4*/ 	.word	0xffffffff


	//   ....[39]....
        /*00f8*/ 	.word	0xffffffff


	//   ....[40]....
        /*00fc*/ 	.word	0xffffffff


	//   ....[41]....
        /*0100*/ 	.word	0xffffffff


	//   ....[42]....
        /*0104*/ 	.word	0xffffffff


	//   ....[43]....
        /*0108*/ 	.word	0xffffffff


	//   ....[44]....
        /*010c*/ 	.word	0xffffffff


	//----- nvinfo : EIATTR_COOP_GROUP_INSTR_OFFSETS
	.align		4
.L_279:
        /*0110*/ 	.byte	0x04, 0x28
        /*0112*/ 	.short	(.L_281 - .L_280)


	//   ....[0]....
.L_280:
        /*0114*/ 	.word	0x00000b30


	//   ....[1]....
        /*0118*/ 	.word	0x00000b60


	//   ....[2]....
        /*011c*/ 	.word	0x00000b70


	//   ....[3]....
        /*0120*/ 	.word	0x00000c70


	//   ....[4]....
        /*0124*/ 	.word	0x00000ca0


	//   ....[5]....
        /*0128*/ 	.word	0x00000cd0


	//   ....[6]....
        /*012c*/ 	.word	0x00000dd0


	//   ....[7]....
        /*0130*/ 	.word	0x00000e00


	//   ....[8]....
        /*0134*/ 	.word	0x00000e30


	//   ....[9]....
        /*0138*/ 	.word	0x00000f30


	//   ....[10]....
        /*013c*/ 	.word	0x00000f60


	//   ....[11]....
        /*0140*/ 	.word	0x00000f90


	//   ....[12]....
        /*0144*/ 	.word	0x00001090


	//   ....[13]....
        /*0148*/ 	.word	0x000010d0


	//   ....[14]....
        /*014c*/ 	.word	0x00001100


	//   ....[15]....
        /*0150*/ 	.word	0x00001ca0


	//   ....[16]....
        /*0154*/ 	.word	0x00001cb0


	//   ....[17]....
        /*0158*/ 	.word	0x00001cc0


	//   ....[18]....
        /*015c*/ 	.word	0x00001dc0


	//   ....[19]....
        /*0160*/ 	.word	0x00001e00


	//   ....[20]....
        /*0164*/ 	.word	0x00001e20


	//   ....[21]....
        /*0168*/ 	.word	0x00001f30


	//   ....[22]....
        /*016c*/ 	.word	0x00001f70


	//   ....[23]....
        /*0170*/ 	.word	0x00001f90


	//   ....[24]....
        /*0174*/ 	.word	0x000020a0


	//   ....[25]....
        /*0178*/ 	.word	0x000020e0


	//   ....[26]....
        /*017c*/ 	.word	0x00002110


	//   ....[27]....
        /*0180*/ 	.word	0x00002210


	//   ....[28]....
        /*0184*/ 	.word	0x00002250


	//   ....[29]....
        /*0188*/ 	.word	0x00002280


	//   ....[30]....
        /*018c*/ 	.word	0x000044b0


	//   ....[31]....
        /*0190*/ 	.word	0x000044e0


	//   ....[32]....
        /*0194*/ 	.word	0x000044f0


	//   ....[33]....
        /*0198*/ 	.word	0x000045f0


	//   ....[34]....
        /*019c*/ 	.word	0x00004620


	//   ....[35]....
        /*01a0*/ 	.word	0x00004650


	//   ....[36]....
        /*01a4*/ 	.word	0x00004750


	//   ....[37]....
        /*01a8*/ 	.word	0x00004780


	//   ....[38]....
        /*01ac*/ 	.word	0x000047b0


	//   ....[39]....
        /*01b0*/ 	.word	0x000048b0


	//   ....[40]....
        /*01b4*/ 	.word	0x000048e0


	//   ....[41]....
        /*01b8*/ 	.word	0x00004910


	//   ....[42]....
        /*01bc*/ 	.word	0x00004a10


	//   ....[43]....
        /*01c0*/ 	.word	0x00004a50


	//   ....[44]....
        /*01c4*/ 	.word	0x00004a80


	//----- nvinfo : EIATTR_VRC_CTA_INIT_COUNT
	.align		4
.L_281:
        /*01c8*/ 	.byte	0x02, 0x4a
	.zero		1
	.zero		1


	//----- nvinfo : EIATTR_EXIT_INSTR_OFFSETS
	.align		4
        /*01cc*/ 	.byte	0x04, 0x1c
        /*01ce*/ 	.short	(.L_283 - .L_282)


	//   ....[0]....
.L_282:
        /*01d0*/ 	.word	0x00000040


	//   ....[1]....
        /*01d4*/ 	.word	0x00005560


	//   ....[2]....
        /*01d8*/ 	.word	0x000055c0


	//----- nvinfo : EIATTR_MAX_THREADS
	.align		4
.L_283:
        /*01dc*/ 	.byte	0x04, 0x05
        /*01de*/ 	.short	(.L_285 - .L_284)
.L_284:
        /*01e0*/ 	.word	0x00000100
        /*01e4*/ 	.word	0x00000001
        /*01e8*/ 	.word	0x00000001


	//----- nvinfo : EIATTR_CRS_STACK_SIZE
	.align		4
.L_285:
        /*01ec*/ 	.byte	0x04, 0x1e
        /*01ee*/ 	.short	(.L_287 - .L_286)
.L_286:
        /*01f0*/ 	.word	0x00000000


	//----- nvinfo : EIATTR_CBANK_PARAM_SIZE
	.align		4
.L_287:
        /*01f4*/ 	.byte	0x03, 0x19
        /*01f6*/ 	.short	0x0021


	//----- nvinfo : EIATTR_PARAM_CBANK
	.align		4
        /*01f8*/ 	.byte	0x04, 0x0a
        /*01fa*/ 	.short	(.L_289 - .L_288)
	.align		4
.L_288:
        /*01fc*/ 	.word	index@(.nv.constant0._ZN6thrust24THRUST_300001_SM_1000_NS8cuda_cub4core6detail13_kernel_agentINS1_8__reduce11ReduceAgentINS0_12zip_iteratorIN4cuda3std3__45tupleIJNS0_6detail15normal_iteratorINS0_10device_ptrIiEEEENS0_17counting_iteratorIlNS0_11use_defaultESI_SI_EEEEEEEPNSB_IJilEEESM_lNS1_9__extrema9arg_min_fIilNSA_4lessIiEEEEEEJSL_SN_lSS_EEEvDpT0_)
        /*0200*/ 	.short	0x0380
        /*0202*/ 	.short	0x0021


	//----- nvinfo : EIATTR_SW_WAR
	.align		4
.L_289:
        /*0204*/ 	.byte	0x04, 0x36
        /*0206*/ 	.short	(.L_291 - .L_290)
.L_290:
        /*0208*/ 	.word	0x00000008
.L_291:


//--------------------- .nv.info._ZN6thrust24THRUST_300001_SM_1000_NS8cuda_cub4core6detail13_kernel_agentINS1_8__reduce11ReduceAgentIPN4cuda3std3__45tupleIJilEEESC_SB_iNS1_9__extrema9arg_min_fIilNS9_4lessIiEEEEEEJSC_SC_iSH_EEEvDpT0_ --------------------------
	.section	.nv.info._ZN6thrust24THRUST_300001_SM_1000_NS8cuda_cub4core6detail13_kernel_agentINS1_8__reduce11ReduceAgentIPN4cuda3std3__45tupleIJilEEESC_SB_iNS1_9__extrema9arg_min_fIilNS9_4lessIiEEEEEEJSC_SC_iSH_EEEvDpT0_,"",@"SHT_CUDA_INFO"
	.sectionflags	@""
	.align	4


	//----- nvinfo : EIATTR_CUDA_API_VERSION
	.align		4
        /*0000*/ 	.byte	0x04, 0x37
        /*0002*/ 	.short	(.L_293 - .L_292)
.L_292:
        /*0004*/ 	.word	0x00000082


	//----- nvinfo : EIATTR_KPARAM_INFO
	.align		4
.L_293:
        /*0008*/ 	.byte	0x04, 0x17
        /*000a*/ 	.short	(.L_295 - .L_294)
.L_294:
        /*000c*/ 	.word	0x00000000
        /*0010*/ 	.short	0x0003
        /*0012*/ 	.short	0x0014
        /*0014*/ 	.byte	0x00, 0xf0, 0x05, 0x00


	//----- nvinfo : EIATTR_KPARAM_INFO
	.align		4
.L_295:
        /*0018*/ 	.byte	0x04, 0x17
        /*001a*/ 	.short	(.L_297 - .L_296)
.L_296:
        /*001c*/ 	.word	0x00000000
        /*0020*/ 	.short	0x0002
        /*0022*/ 	.short	0x0010
        /*0024*/ 	.byte	0x00, 0xf0, 0x11, 0x00


	//----- nvinfo : EIATTR_KPARAM_INFO
	.align		4
.L_297:
        /*0028*/ 	.byte	0x04, 0x17
        /*002a*/ 	.short	(.L_299 - .L_298)
.L_298:
        /*002c*/ 	.word	0x00000000
        /*0030*/ 	.short	0x0001
        /*0032*/ 	.short	0x0008
        /*0034*/ 	.byte	0x00, 0xf5, 0x21, 0x00


	//----- nvinfo : EIATTR_KPARAM_INFO
	.align		4
.L_299:
        /*0038*/ 	.byte	0x04, 0x17
        /*003a*/ 	.short	(.L_301 - .L_300)
.L_300:
        /*003c*/ 	.word	0x00000000
        /*0040*/ 	.short	0x0000
        /*0042*/ 	.short	0x0000
        /*0044*/ 	.byte	0x00, 0xf5, 0x21, 0x00


	//----- nvinfo : EIATTR_SPARSE_MMA_MASK
	.align		4
.L_301:
        /*0048*/ 	.byte	0x03, 0x50
        /*004a*/ 	.short	0x0000


	//----- nvinfo : EIATTR_MAXREG_COUNT
	.align		4
        /*004c*/ 	.byte	0x03, 0x1b
        /*004e*/ 	.short	0x00ff


	//----- nvinfo : EIATTR_NUM_BARRIERS
	.align		4
        /*0050*/ 	.byte	0x02, 0x4c
        /*0052*/ 	.byte	0x01
	.zero		1


	//----- nvinfo : EIATTR_MERCURY_ISA_VERSION
	.align		4
        /*0054*/ 	.byte	0x03, 0x5f
        /*0056*/ 	.short	0x0101


	//----- nvinfo : EIATTR_COOP_GROUP_MASK_REGIDS
	.align		4
        /*0058*/ 	.byte	0x04, 0x29
        /*005a*/ 	.short	(.L_303 - .L_302)


	//   ....[0]....
.L_302:
        /*005c*/ 	.word	0xffffffff


	//   ....[1]....
        /*0060*/ 	.word	0xffffffff


	//   ....[2]....
        /*0064*/ 	.word	0xffffffff


	//   ....[3]....
        /*0068*/ 	.word	0xffffffff


	//   ....[4]....
        /*006c*/ 	.word	0xffffffff


	//   ....[5]....
        /*0070*/ 	.word	0xffffffff


	//   ....[6]....
        /*0074*/ 	.word	0xffffffff


	//   ....[7]....
        /*0078*/ 	.word	0xffffffff


	//   ....[8]....
        /*007c*/ 	.word	0xffffffff


	//   ....[9]....
        /*0080*/ 	.word	0xffffffff


	//   ....[10]....
        /*0084*/ 	.word	0xffffffff


	//   ....[11]....
        /*0088*/ 	.word	0xffffffff


	//   ....[12]....
        /*008c*/ 	.word	0xffffffff


	//   ....[13]....
        /*0090*/ 	.word	0xffffffff


	//   ....[14]....
        /*0094*/ 	.word	0xffffffff


	//   ....[15]....
        /*0098*/ 	.word	0xffffffff


	//   ....[16]....
        /*009c*/ 	.word	0xffffffff


	//   ....[17]....
        /*00a0*/ 	.word	0xffffffff


	//   ....[18]....
        /*00a4*/ 	.word	0xffffffff


	//   ....[19]....
        /*00a8*/ 	.word	0xffffffff


	//   ....[20]....
        /*00ac*/ 	.word	0xffffffff


	//   ....[21]....
        /*00b0*/ 	.word	0xffffffff


	//   ....[22]....
        /*00b4*/ 	.word	0xffffffff


	//   ....[23]....
        /*00b8*/ 	.word	0xffffffff


	//   ....[24]....
        /*00bc*/ 	.word	0xffffffff


	//   ....[25]....
        /*00c0*/ 	.word	0xffffffff


	//   ....[26]....
        /*00c4*/ 	.word	0xffffffff


	//   ....[27]....
        /*00c8*/ 	.word	0xffffffff


	//   ....[28]....
        /*00cc*/ 	.word	0xffffffff


	//   ....[29]....
        /*00d0*/ 	.word	0xffffffff


	//   ....[30]....
        /*00d4*/ 	.word	0xffffffff


	//   ....[31]....
        /*00d8*/ 	.word	0xffffffff


	//   ....[32]....
        /*00dc*/ 	.word	0xffffffff


	//   ....[33]....
        /*00e0*/ 	.word	0xffffffff


	//   ....[34]....
        /*00e4*/ 	.word	0xffffffff


	//   ....[35]....
        /*00e8*/ 	.word	0xffffffff


	//   ....[36]....
        /*00ec*/ 	.word	0xffffffff


	//   ....[37]....
        /*00f0*/ 	.word	0xffffffff


	//   ....[38]....
        /*00f4*/ 	.word	0xffffffff


	//   ....[39]....
        /*00f8*/ 	.word	0xffffffff


	//   ....[40]....
        /*00fc*/ 	.word	0xffffffff


	//   ....[41]....
        /*0100*/ 	.word	0xffffffff


	//   ....[42]....
        /*0104*/ 	.word	0xffffffff


	//   ....[43]....
        /*0108*/ 	.word	0xffffffff


	//   ....[44]....
        /*010c*/ 	.word	0xffffffff


	//----- nvinfo : EIATTR_COOP_GROUP_INSTR_OFFSETS
	.align		4
.L_303:
        /*0110*/ 	.byte	0x04, 0x28
        /*0112*/ 	.short	(.L_305 - .L_304)


	//   ....[0]....
.L_304:
        /*0114*/ 	.word	0x00000a00


	//   ....[1]....
        /*0118*/ 	.word	0x00000a30


	//   ....[2]....
        /*011c*/ 	.word	0x00000a40


	//   ....[3]....
        /*0120*/ 	.word	0x00000b40


	//   ....[4]....
        /*0124*/ 	.word	0x00000b70


	//   ....[5]....
        /*0128*/ 	.word	0x00000ba0


	//   ....[6]....
        /*012c*/ 	.word	0x00000ca0


	//   ....[7]....
        /*0130*/ 	.word	0x00000cd0


	//   ....[8]....
        /*0134*/ 	.word	0x00000d00


	//   ....[9]....
        /*0138*/ 	.word	0x00000e00


	//   ....[10]....
        /*013c*/ 	.word	0x00000e30


	//   ....[11]....
        /*0140*/ 	.word	0x00000e60


	//   ....[12]....
        /*0144*/ 	.word	0x00000f60


	//   ....[13]....
        /*0148*/ 	.word	0x00000fa0


	//   ....[14]....
        /*014c*/ 	.word	0x00000fd0


	//   ....[15]....
        /*0150*/ 	.word	0x00001b70


	//   ....[16]....
        /*0154*/ 	.word	0x00001b80


	//   ....[17]....
        /*0158*/ 	.word	0x00001b90


	//   ....[18]....
        /*015c*/ 	.word	0x00001c90


	//   ....[19]....
        /*0160*/ 	.word	0x00001cd0


	//   ....[20]....
        /*0164*/ 	.word	0x00001cf0


	//   ....[21]....
        /*0168*/ 	.word	0x00001e00


	//   ....[22]....
        /*016c*/ 	.word	0x00001e40


	//   ....[23]....
        /*0170*/ 	.word	0x00001e60


	//   ....[24]....
        /*0174*/ 	.word	0x00001f70


	//   ....[25]....
        /*0178*/ 	.word	0x00001fb0


	//   ....[26]....
        /*017c*/ 	.word	0x00001fe0


	//   ....[27]....
        /*0180*/ 	.word	0x000020e0


	//   ....[28]....
        /*0184*/ 	.word	0x00002120


	//   ....[29]....
        /*0188*/ 	.word	0x00002150


	//   ....[30]....
        /*018c*/ 	.word	0x00004530


	//   ....[31]....
        /*0190*/ 	.word	0x00004560


	//   ....[32]....
        /*0194*/ 	.word	0x00004570


	//   ....[33]....
        /*0198*/ 	.word	0x00004670


	//   ....[34]....
        /*019c*/ 	.word	0x000046a0


	//   ....[35]....
        /*01a0*/ 	.word	0x000046d0


	//   ....[36]....
        /*01a4*/ 	.word	0x000047d0


	//   ....[37]....
        /*01a8*/ 	.word	0x00004800


	//   ....[38]....
        /*01ac*/ 	.word	0x00004830


	//   ....[39]....
        /*01b0*/ 	.word	0x00004930


	//   ....[40]....
        /*01b4*/ 	.word	0x00004960


	//   ....[41]....
        /*01b8*/ 	.word	0x00004990


	//   ....[42]....
        /*01bc*/ 	.word	0x00004a90


	//   ....[43]....
        /*01c0*/ 	.word	0x00004ad0


	//   ....[44]....
        /*01c4*/ 	.word	0x00004b00


	//----- nvinfo : EIATTR_VRC_CTA_INIT_COUNT
	.align		4
.L_305:
        /*01c8*/ 	.byte	0x02, 0x4a
	.zero		1
	.zero		1


	//----- nvinfo : EIATTR_EXIT_INSTR_OFFSETS
	.align		4
        /*01cc*/ 	.byte	0x04, 0x1c
        /*01ce*/ 	.short	(.L_307 - .L_306)


	//   ....[0]....
.L_306:
        /*01d0*/ 	.word	0x00000030


	//   ....[1]....
        /*01d4*/ 	.word	0x000055e0


	//   ....[2]....
        /*01d8*/ 	.word	0x00005640


	//----- nvinfo : EIATTR_MAX_THREADS
	.align		4
.L_307:
        /*01dc*/ 	.byte	0x04, 0x05
        /*01de*/ 	.short	(.L_309 - .L_308)
.L_308:
        /*01e0*/ 	.word	0x00000100
        /*01e4*/ 	.word	0x00000001
        /*01e8*/ 	.word	0x00000001


	//----- nvinfo : EIATTR_CRS_STACK_SIZE
	.align		4
.L_309:
        /*01ec*/ 	.byte	0x04, 0x1e
        /*01ee*/ 	.short	(.L_311 - .L_310)
.L_310:
        /*01f0*/ 	.word	0x00000000


	//----- nvinfo : EIATTR_CBANK_PARAM_SIZE
	.align		4
.L_311:
        /*01f4*/ 	.byte	0x03, 0x19
        /*01f6*/ 	.short	0x0015


	//----- nvinfo : EIATTR_PARAM_CBANK
	.align		4
        /*01f8*/ 	.byte	0x04, 0x0a
        /*01fa*/ 	.short	(.L_313 - .L_312)
	.align		4
.L_312:
        /*01fc*/ 	.word	index@(.nv.constant0._ZN6thrust24THRUST_300001_SM_1000_NS8cuda_cub4core6detail13_kernel_agentINS1_8__reduce11ReduceAgentIPN4cuda3std3__45tupleIJilEEESC_SB_iNS1_9__extrema9arg_min_fIilNS9_4lessIiEEEEEEJSC_SC_iSH_EEEvDpT0_)
        /*0200*/ 	.short	0x0380
        /*0202*/ 	.short	0x0015


	//----- nvinfo : EIATTR_SW_WAR
	.align		4
.L_313:
        /*0204*/ 	.byte	0x04, 0x36
        /*0206*/ 	.short	(.L_315 - .L_314)
.L_314:
        /*0208*/ 	.word	0x00000008
.L_315:


//--------------------- .nv.info._ZN6thrust24THRUST_300001_SM_1000_NS8cuda_cub4core6detail13_kernel_agentINS1_8__reduce10DrainAgentIiEEJN3cub18CUB_300001_SM_10009GridQueueIjEEiEEEvDpT0_ --------------------------
	.section	.nv.info._ZN6thrust24THRUST_300001_SM_1000_NS8cuda_cub4core6detail13_kernel_agentINS1_8__reduce10DrainAgentIiEEJN3cub18CUB_300001_SM_10009GridQueueIjEEiEEEvDpT0_,"",@"SHT_CUDA_INFO"
	.sectionflags	@""
	.align	4


	//----- nvinfo : EIATTR_CUDA_API_VERSION
	.align		4
        /*0000*/ 	.byte	0x04, 0x37
        /*0002*/ 	.short	(.L_317 - .L_316)
.L_316:
        /*0004*/ 	.word	0x00000082


	//----- nvinfo : EIATTR_KPARAM_INFO
	.align		4
.L_317:
        /*0008*/ 	.byte	0x04, 0x17
        /*000a*/ 	.short	(.L_319 - .L_318)
.L_318:
        /*000c*/ 	.word	0x00000000
        /*0010*/ 	.short	0x0001
        /*0012*/ 	.short	0x0008
        /*0014*/ 	.byte	0x00, 0xf0, 0x11, 0x00


	//----- nvinfo : EIATTR_KPARAM_INFO
	.align		4
.L_319:
        /*0018*/ 	.byte	0x04, 0x17
        /*001a*/ 	.short	(.L_321 - .L_320)
.L_320:
        /*001c*/ 	.word	0x00000000
        /*0020*/ 	.short	0x0000
        /*0022*/ 	.short	0x0000
        /*0024*/ 	.byte	0x00, 0xf0, 0x21, 0x00


	//----- nvinfo : EIATTR_SPARSE_MMA_MASK
	.align		4
.L_321:
        /*0028*/ 	.byte	0x03, 0x50
        /*002a*/ 	.short	0x0000


	//----- nvinfo : EIATTR_MAXREG_COUNT
	.align		4
        /*002c*/ 	.byte	0x03, 0x1b
        /*002e*/ 	.short	0x00ff


	//----- nvinfo : EIATTR_MERCURY_ISA_VERSION
	.align		4
        /*0030*/ 	.byte	0x03, 0x5f
        /*0032*/ 	.short	0x0101


	//----- nvinfo : EIATTR_VRC_CTA_INIT_COUNT
	.align		4
        /*0034*/ 	.byte	0x02, 0x4a
	.zero		1
	.zero		1


	//----- nvinfo : EIATTR_EXIT_INSTR_OFFSETS
	.align		4
        /*0038*/ 	.byte	0x04, 0x1c
        /*003a*/ 	.short	(.L_323 - .L_322)


	//   ....[0]....
.L_322:
        /*003c*/ 	.word	0x00000060


	//----- nvinfo : EIATTR_MAX_THREADS
	.align		4
.L_323:
        /*0040*/ 	.byte	0x04, 0x05
        /*0042*/ 	.short	(.L_325 - .L_324)
.L_324:
        /*0044*/ 	.word	0x00000001
        /*0048*/ 	.word	0x00000001
        /*004c*/ 	.word	0x00000001


	//----- nvinfo : EIATTR_CBANK_PARAM_SIZE
	.align		4
.L_325:
        /*0050*/ 	.byte	0x03, 0x19
        /*0052*/ 	.short	0x000c


	//----- nvinfo : EIATTR_PARAM_CBANK
	.align		4
        /*0054*/ 	.byte	0x04, 0x0a
        /*0056*/ 	.short	(.L_327 - .L_326)
	.align		4
.L_326:
        /*0058*/ 	.word	index@(.nv.constant0._ZN6thrust24THRUST_300001_SM_1000_NS8cuda_cub4core6detail13_kernel_agentINS1_8__reduce10DrainAgentIiEEJN3cub18CUB_300001_SM_10009GridQueueIjEEiEEEvDpT0_)
        /*005c*/ 	.short	0x0380
        /*005e*/ 	.short	0x000c


	//----- nvinfo : EIATTR_SW_WAR
	.align		4
.L_327:
        /*0060*/ 	.byte	0x04, 0x36
        /*0062*/ 	.short	(.L_329 - .L_328)
.L_328:
        /*0064*/ 	.word	0x00000008
.L_329:


//--------------------- .nv.info._ZN6thrust24THRUST_300001_SM_1000_NS8cuda_cub4core6detail13_kernel_agentINS1_8__reduce11ReduceAgentINS0_12zip_iteratorIN4cuda3std3__45tupleIJNS0_6detail15normal_iteratorINS0_10device_ptrIiEEEENS0_17counting_iteratorIlNS0_11use_defaultESI_SI_EEEEEEEPNSB_IJilEEESM_iNS1_9__extrema9arg_min_fIilNSA_4lessIiEEEEEEJSL_SN_iN3cub18CUB_300001_SM_100013GridEvenShareIiEENSV_9GridQueueIjEESS_EEEvDpT0_ --------------------------
	.section	.nv.info._ZN6thrust24THRUST_300001_SM_1000_NS8cuda_cub4core6detail13_kernel_agentINS1_8__reduce11ReduceAgentINS0_12zip_iteratorIN4cuda3std3__45tupleIJNS0_6detail15normal_iteratorINS0_10device_ptrIiEEEENS0_17counting_iteratorIlNS0_11use_defaultESI_SI_EEEEEEEPNSB_IJilEEESM_iNS1_9__extrema9arg_min_fIilNSA_4lessIiEEEEEEJSL_SN_iN3cub18CUB_300001_SM_100013GridEvenShareIiEENSV_9GridQueueIjEESS_EEEvDpT0_,"",@"SHT_CUDA_INFO"
	.sectionflags	@""
	.align	4


	//----- nvinfo : EIATTR_CUDA_API_VERSION
	.align		4
        /*0000*/ 	.byte	0x04, 0x37
        /*0002*/ 	.short	(.L_331 - .L_330)
.L_330:
        /*0004*/ 	.word	0x00000082


	//----- nvinfo : EIATTR_KPARAM_INFO
	.align		4
.L_331:
        /*0008*/ 	.byte	0x04, 0x17
        /*000a*/ 	.short	(.L_333 - .L_332)
.L_332:
        /*000c*/ 	.word	0x00000000
        /*0010*/ 	.short	0x0005
        /*0012*/ 	.short	0x0050
        /*0014*/ 	.byte	0x00, 0xf0, 0x05, 0x00


	//----- nvinfo : EIATTR_KPARAM_INFO
	.align		4
.L_333:
        /*0018*/ 	.byte	0x04, 0x17
        /*001a*/ 	.short	(.L_335 - .L_334)
.L_334:
        /*001c*/ 	.word	0x00000000
        /*0020*/ 	.short	0x0004
        /*0022*/ 	.short	0x0048
        /*0024*/ 	.byte	0x00, 0xf0, 0x21, 0x00


	//----- nvinfo : EIATTR_KPARAM_INFO
	.align		4
.L_335:
        /*0028*/ 	.byte	0x04, 0x17
        /*002a*/ 	.short	(.L_337 - .L_336)
.L_336:
        /*002c*/ 	.word	0x00000000
        /*0030*/ 	.short	0x0003
        /*0032*/ 	.short	0x001c
        /*0034*/ 	.byte	0x00, 0xf0, 0xa1, 0x00


	//----- nvinfo : EIATTR_KPARAM_INFO
	.align		4
.L_337:
        /*0038*/ 	.byte	0x04, 0x17
        /*003a*/ 	.short	(.L_339 - .L_338)
.L_338:
        /*003c*/ 	.word	0x00000000
        /*0040*/ 	.short	0x0002
        /*0042*/ 	.short	0x0018
        /*0044*/ 	.byte	0x00, 0xf0, 0x11, 0x00


	//----- nvinfo : EIATTR_KPARAM_INFO
	.align		4
.L_339:
        /*0048*/ 	.byte	0x04, 0x17
        /*004a*/ 	.short	(.L_341 - .L_340)
.L_340:
        /*004c*/ 	.word	0x00000000
        /*0050*/ 	.short	0x0001
        /*0052*/ 	.short	0x0010
        /*0054*/ 	.byte	0x00, 0xf5, 0x21, 0x00


	//----- nvinfo : EIATTR_KPARAM_INFO
	.align		4
.L_341:
        /*0058*/ 	.byte	0x04, 0x17
        /*005a*/ 	.short	(.L_343 - .L_342)
.L_342:
        /*005c*/ 	.word	0x00000000
        /*0060*/ 	.short	0x0000
        /*0062*/ 	.short	0x0000
        /*0064*/ 	.byte	0x00, 0xf0, 0x41, 0x00


	//----- nvinfo : EIATTR_SPARSE_MMA_MASK
	.align		4
.L_343:
        /*0068*/ 	.byte	0x03, 0x50
        /*006a*/ 	.short	0x0000


	//----- nvinfo : EIATTR_MAXREG_COUNT
	.align		4
        /*006c*/ 	.byte	0x03, 0x1b
        /*006e*/ 	.short	0x00ff


	//----- nvinfo : EIATTR_NUM_BARRIERS
	.align		4
        /*0070*/ 	.byte	0x02, 0x4c
        /*0072*/ 	.byte	0x01
	.zero		1


	//----- nvinfo : EIATTR_MERCURY_ISA_VERSION
	.align		4
        /*0074*/ 	.byte	0x03, 0x5f
        /*0076*/ 	.short	0x0101


	//----- nvinfo : EIATTR_COOP_GROUP_MASK_REGIDS
	.align		4
        /*0078*/ 	.byte	0x04, 0x29
        /*007a*/ 	.short	(.L_345 - .L_344)


	//   ....[0]....
.L_344:
        /*007c*/ 	.word	0xffffffff


	//   ....[1]....
        /*0080*/ 	.word	0xffffffff


	//   ....[2]....
        /*0084*/ 	.word	0xffffffff


	//   ....[3]....
        /*0088*/ 	.word	0xffffffff


	//   ....[4]....
        /*008c*/ 	.word	0xffffffff


	//   ....[5]....
        /*0090*/ 	.word	0xffffffff


	//   ....[6]....
        /*0094*/ 	.word	0xffffffff


	//   ....[7]....
        /*0098*/ 	.word	0xffffffff


	//   ....[8]....
        /*009c*/ 	.word	0xffffffff


	//   ....[9]....
        /*00a0*/ 	.word	0xffffffff


	//   ....[10]....
        /*00a4*/ 	.word	0xffffffff


	//   ....[11]....
        /*00a8*/ 	.word	0xffffffff


	//   ....[12]....
        /*00ac*/ 	.word	0xffffffff


	//   ....[13]....
        /*00b0*/ 	.word	0xffffffff


	//   ....[14]....
        /*00b4*/ 	.word	0xffffffff


	//   ....[15]....
        /*00b8*/ 	.word	0xffffffff


	//   ....[16]....
        /*00bc*/ 	.word	0xffffffff


	//   ....[17]....
        /*00c0*/ 	.word	0xffffffff


	//   ....[18]....
        /*00c4*/ 	.word	0xffffffff


	//   ....[19]....
        /*00c8*/ 	.word	0xffffffff


	//   ....[20]....
        /*00cc*/ 	.word	0xffffffff


	//   ....[21]....
        /*00d0*/ 	.word	0xffffffff


	//   ....[22]....
        /*00d4*/ 	.word	0xffffffff


	//   ....[23]....
        /*00d8*/ 	.word	0xffffffff


	//   ....[24]....
        /*00dc*/ 	.word	0xffffffff


	//   ....[25]....
        /*00e0*/ 	.word	0xffffffff


	//   ....[26]....
        /*00e4*/ 	.word	0xffffffff


	//   ....[27]....
        /*00e8*/ 	.word	0xffffffff


	//   ....[28]....
        /*00ec*/ 	.word	0xffffffff


	//   ....[29]....
        /*00f0*/ 	.word	0xffffffff


	//   ....[30]....
        /*00f4*/ 	.word	0xffffffff


	//   ....[31]....
        /*00f8*/ 	.word	0xffffffff


	//   ....[32]....
        /*00fc*/ 	.word	0xffffffff


	//   ....[33]....
        /*0100*/ 	.word	0xffffffff


	//   ....[34]....
        /*0104*/ 	.word	0xffffffff


	//   ....[35]....
        /*0108*/ 	.word	0xffffffff


	//   ....[36]....
        /*010c*/ 	.word	0xffffffff


	//   ....[37]....
        /*0110*/ 	.word	0xffffffff


	//   ....[38]....
        /*0114*/ 	.word	0xffffffff


	//   ....[39]....
        /*0118*/ 	.word	0xffffffff


	//   ....[40]....
        /*011c*/ 	.word	0xffffffff


	//   ....[41]....
        /*0120*/ 	.word	0xffffffff


	//   ....[42]....
        /*0124*/ 	.word	0xffffffff


	//   ....[43]....
        /*0128*/ 	.word	0xffffffff


	//   ....[44]....
        /*012c*/ 	.word	0xffffffff


	//----- nvinfo : EIATTR_COOP_GROUP_INSTR_OFFSETS
	.align		4
.L_345:
        /*0130*/ 	.byte	0x04, 0x28
        /*0132*/ 	.short	(.L_347 - .L_346)


	//   ....[0]....
.L_346:
        /*0134*/ 	.word	0x00000b40


	//   ....[1]....
        /*0138*/ 	.word	0x00000b70


	//   ....[2]....
        /*013c*/ 	.word	0x00000b80


	//   ....[3]....
        /*0140*/ 	.word	0x00000c80


	//   ....[4]....
        /*0144*/ 	.word	0x00000cb0


	//   ....[5]....
        /*0148*/ 	.word	0x00000ce0


	//   ....[6]....
        /*014c*/ 	.word	0x00000de0


	//   ....[7]....
        /*0150*/ 	.word	0x00000e10


	//   ....[8]....
        /*0154*/ 	.word	0x00000e40


	//   ....[9]....
        /*0158*/ 	.word	0x00000f40


	//   ....[10]....
        /*015c*/ 	.word	0x00000f70


	//   ....[11]....
        /*0160*/ 	.word	0x00000fa0


	//   ....[12]....
        /*0164*/ 	.word	0x000010a0


	//   ....[13]....
        /*0168*/ 	.word	0x000010e0


	//   ....[14]....
        /*016c*/ 	.word	0x00001110


	//   ....[15]....
        /*0170*/ 	.word	0x00001cb0


	//   ....[16]....
        /*0174*/ 	.word	0x00001cc0


	//   ....[17]....
        /*0178*/ 	.word	0x00001cd0


	//   ....[18]....
        /*017c*/ 	.word	0x00001dd0


	//   ....[19]....
        /*0180*/ 	.word	0x00001e10


	//   ....[20]....
        /*0184*/ 	.word	0x00001e30


	//   ....[21]....
        /*0188*/ 	.word	0x00001f40


	//   ....[22]....
        /*018c*/ 	.word	0x00001f80


	//   ....[23]....
        /*0190*/ 	.word	0x00001fa0


	//   ....[24]....
        /*0194*/ 	.word	0x000020b0


	//   ....[25]....
        /*0198*/ 	.word	0x000020f0


	//   ....[26]....
        /*019c*/ 	.word	0x00002110


	//   ....[27]....
        /*01a0*/ 	.word	0x00002220


	//   ....[28]....
        /*01a4*/ 	.word	0x00002260


	//   ....[29]....
        /*01a8*/ 	.word	0x00002290


	//   ....[30]....
        /*01ac*/ 	.word	0x00004770


	//   ....[31]....
        /*01b0*/ 	.word	0x000047a0


	//   ....[32]....
        /*01b4*/ 	.word	0x000047b0


	//   ....[33]....
        /*01b8*/ 	.word	0x000048b0


	//   ....[34]....
        /*01bc*/ 	.word	0x000048e0


	//   ....[35]....
        /*01c0*/ 	.word	0x00004910


	//   ....[36]....
        /*01c4*/ 	.word	0x00004a10


	//   ....[37]....
        /*01c8*/ 	.word	0x00004a40


	//   ....[38]....
        /*01cc*/ 	.word	0x00004a70


	//   ....[39]....
        /*01d0*/ 	.word	0x00004b70


	//   ....[40]....
        /*01d4*/ 	.word	0x00004ba0


	//   ....[41]....
        /*01d8*/ 	.word	0x00004bd0


	//   ....[42]....
        /*01dc*/ 	.word	0x00004cd0


	//   ....[43]....
        /*01e0*/ 	.word	0x00004d10


	//   ....[44]....
        /*01e4*/ 	.word	0x00004d40


	//----- nvinfo : EIATTR_VRC_CTA_INIT_COUNT
	.align		4
.L_347:
        /*01e8*/ 	.byte	0x02, 0x4a
	.zero		1
	.zero		1


	//----- nvinfo : EIATTR_EXIT_INSTR_OFFSETS
	.align		4
        /*01ec*/ 	.byte	0x04, 0x1c
        /*01ee*/ 	.short	(.L_349 - .L_348)


	//   ....[0]....
.L_348:
        /*01f0*/ 	.word	0x00005800


	//   ....[1]....
        /*01f4*/ 	.word	0x00005880


	//----- nvinfo : EIATTR_MAX_THREADS
	.align		4
.L_349:
        /*01f8*/ 	.byte	0x04, 0x05
        /*01fa*/ 	.short	(.L_351 - .L_350)
.L_350:
        /*01fc*/ 	.word	0x00000100
        /*0200*/ 	.word	0x00000001
        /*0204*/ 	.word	0x00000001


	//----- nvinfo : EIATTR_CRS_STACK_SIZE
	.align		4
.L_351:
        /*0208*/ 	.byte	0x04, 0x1e
        /*020a*/ 	.short	(.L_353 - .L_352)
.L_352:
        /*020c*/ 	.word	0x00000000


	//----- nvinfo : EIATTR_CBANK_PARAM_SIZE
	.align		4
.L_353:
        /*0210*/ 	.byte	0x03, 0x19
        /*0212*/ 	.short	0x0051


	//----- nvinfo : EIATTR_PARAM_CBANK
	.align		4
        /*0214*/ 	.byte	0x04, 0x0a
        /*0216*/ 	.short	(.L_355 - .L_354)
	.align		4
.L_354:
        /*0218*/ 	.word	index@(.nv.constant0._ZN6thrust24THRUST_300001_SM_1000_NS8cuda_cub4core6detail13_kernel_agentINS1_8__reduce11ReduceAgentINS0_12zip_iteratorIN4cuda3std3__45tupleIJNS0_6detail15normal_iteratorINS0_10device_ptrIiEEEENS0_17counting_iteratorIlNS0_11use_defaultESI_SI_EEEEEEEPNSB_IJilEEESM_iNS1_9__extrema9arg_min_fIilNSA_4lessIiEEEEEEJSL_SN_iN3cub18CUB_300001_SM_100013GridEvenShareIiEENSV_9GridQueueIjEESS_EEEvDpT0_)
        /*021c*/ 	.short	0x0380
        /*021e*/ 	.short	0x0051


	//----- nvinfo : EIATTR_SW_WAR
	.align		4
.L_355:
        /*0220*/ 	.byte	0x04, 0x36
        /*0222*/ 	.short	(.L_357 - .L_356)
.L_356:
        /*0224*/ 	.word	0x00000008
.L_357:


//--------------------- .nv.info._ZN6thrust24THRUST_300001_SM_1000_NS8cuda_cub4core6detail13_kernel_agentINS1_8__reduce11ReduceAgentINS0_12zip_iteratorIN4cuda3std3__45tupleIJNS0_6detail15normal_iteratorINS0_10device_ptrIiEEEENS0_17counting_iteratorIlNS0_11use_defaultESI_SI_EEEEEEEPNSB_IJilEEESM_iNS1_9__extrema9arg_min_fIilNSA_4lessIiEEEEEEJSL_SN_iSS_EEEvDpT0_ --------------------------
	.section	.nv.info._ZN6thrust24THRUST_300001_SM_1000_NS8cuda_cub4core6detail13_kernel_agentINS1_8__reduce11ReduceAgentINS0_12zip_iteratorIN4cuda3std3__45tupleIJNS0_6detail15normal_iteratorINS0_10device_ptrIiEEEENS0_17counting_iteratorIlNS0_11use_defaultESI_SI_EEEEEEEPNSB_IJilEEESM_iNS1_9__extrema9arg_min_fIilNSA_4lessIiEEEEEEJSL_SN_iSS_EEEvDpT0_,"",@"SHT_CUDA_INFO"
	.sectionflags	@""
	.align	4


	//----- nvinfo : EIATTR_CUDA_API_VERSION
	.align		4
        /*0000*/ 	.byte	0x04, 0x37
        /*0002*/ 	.short	(.L_359 - .L_358)
.L_358:
        /*0004*/ 	.word	0x00000082


	//----- nvinfo : EIATTR_KPARAM_INFO
	.align		4
.L_359:
        /*0008*/ 	.byte	0x04, 0x17
        /*000a*/ 	.short	(.L_361 - .L_360)
.L_360:
        /*000c*/ 	.word	0x00000000
        /*0010*/ 	.short	0x0003
        /*0012*/ 	.short	0x001c
        /*0014*/ 	.byte	0x00, 0xf0, 0x05, 0x00


	//----- nvinfo : EIATTR_KPARAM_INFO
	.align		4
.L_361:
        /*0018*/ 	.byte	0x04, 0x17
        /*001a*/ 	.short	(.L_363 - .L_362)
.L_362:
        /*001c*/ 	.word	0x00000000
        /*0020*/ 	.short	0x0002
        /*0022*/ 	.short	0x0018
        /*0024*/ 	.byte	0x00, 0xf0, 0x11, 0x00


	//----- nvinfo : EIATTR_KPARAM_INFO
	.align		4
.L_363:
        /*0028*/ 	.byte	0x04, 0x17
        /*002a*/ 	.short	(.L_365 - .L_364)
.L_364:
        /*002c*/ 	.word	0x00000000
        /*0030*/ 	.short	0x0001
        /*0032*/ 	.short	0x0010
        /*0034*/ 	.byte	0x00, 0xf5, 0x21, 0x00


	//----- nvinfo : EIATTR_KPARAM_INFO
	.align		4
.L_365:
        /*0038*/ 	.byte	0x04, 0x17
        /*003a*/ 	.short	(.L_367 - .L_366)
.L_366:
        /*003c*/ 	.word	0x00000000
        /*0040*/ 	.short	0x0000
        /*0042*/ 	.short	0x0000
        /*0044*/ 	.byte	0x00, 0xf0, 0x41, 0x00


	//----- nvinfo : EIATTR_SPARSE_MMA_MASK
	.align		4
.L_367:
        /*0048*/ 	.byte	0x03, 0x50
        /*004a*/ 	.short	0x0000


	//----- nvinfo : EIATTR_MAXREG_COUNT
	.align		4
        /*004c*/ 	.byte	0x03, 0x1b
        /*004e*/ 	.short	0x00ff


	//----- nvinfo : EIATTR_NUM_BARRIERS
	.align		4
        /*0050*/ 	.byte	0x02, 0x4c
        /*0052*/ 	.byte	0x01
	.zero		1


	//----- nvinfo : EIATTR_MERCURY_ISA_VERSION
	.align		4
        /*0054*/ 	.byte	0x03, 0x5f
        /*0056*/ 	.short	0x0101


	//----- nvinfo : EIATTR_COOP_GROUP_MASK_REGIDS
	.align		4
        /*0058*/ 	.byte	0x04, 0x29
        /*005a*/ 	.short	(.L_369 - .L_368)


	//   ....[0]....
.L_368:
        /*005c*/ 	.word	0xffffffff


	//   ....[1]....
        /*0060*/ 	.word	0xffffffff


	//   ....[2]....
        /*0064*/ 	.word	0xffffffff


	//   ....[3]....
        /*0068*/ 	.word	0xffffffff


	//   ....[4]....
        /*006c*/ 	.word	0xffffffff


	//   ....[5]....
        /*0070*/ 	.word	0xffffffff


	//   ....[6]....
        /*0074*/ 	.word	0xffffffff


	//   ....[7]....
        /*0078*/ 	.word	0xffffffff


	//   ....[8]....
        /*007c*/ 	.word	0xffffffff


	//   ....[9]....
        /*0080*/ 	.word	0xffffffff


	//   ....[10]....
        /*0084*/ 	.word	0xffffffff


	//   ....[11]....
        /*0088*/ 	.word	0xffffffff


	//   ....[12]....
        /*008c*/ 	.word	0xffffffff


	//   ....[13]....
        /*0090*/ 	.word	0xffffffff


	//   ....[14]....
        /*0094*/ 	.word	0xffffffff


	//   ....[15]....
        /*0098*/ 	.word	0xffffffff


	//   ....[16]....
        /*009c*/ 	.word	0xffffffff


	//   ....[17]....
        /*00a0*/ 	.word	0xffffffff


	//   ....[18]....
        /*00a4*/ 	.word	0xffffffff


	//   ....[19]....
        /*00a8*/ 	.word	0xffffffff


	//   ....[20]....
        /*00ac*/ 	.word	0xffffffff


	//   ....[21]....
        /*00b0*/ 	.word	0xffffffff


	//   ....[22]....
        /*00b4*/ 	.word	0xffffffff


	//   ....[23]....
        /*00b8*/ 	.word	0xffffffff


	//   ....[24]....
        /*00bc*/ 	.word	0xffffffff


	//   ....[25]....
        /*00c0*/ 	.word	0xffffffff


	//   ....[26]....
        /*00c4*/ 	.word	0xffffffff


	//   ....[27]....
        /*00c8*/ 	.word	0xffffffff


	//   ....[28]....
        /*00cc*/ 	.word	0xffffffff


	//   ....[29]....
        /*00d0*/ 	.word	0xffffffff


	//   ....[30]....
        /*00d4*/ 	.word	0xffffffff


	//   ....[31]....
        /*00d8*/ 	.word	0xffffffff


	//   ....[32]....
        /*00dc*/ 	.word	0xffffffff


	//   ....[33]....
        /*00e0*/ 	.word	0xffffffff


	//   ....[34]....
        /*00e4*/ 	.word	0xffffffff


	//   ....[35]....
        /*00e8*/ 	.word	0xffffffff


	//   ....[36]....
        /*00ec*/ 	.word	0xffffffff


	//   ....[37]....
        /*00f0*/ 	.word	0xffffffff


	//   ....[38]....
        /*00f4*/ 	.word	0xffffffff


	//   ....[39]....
        /*00f8*/ 	.word	0xffffffff


	//   ....[40]....
        /*00fc*/ 	.word	0xffffffff


	//   ....[41]....
        /*0100*/ 	.word	0xffffffff


	//   ....[42]....
        /*0104*/ 	.word	0xffffffff


	//   ....[43]....
        /*0108*/ 	.word	0xffffffff


	//   ....[44]....
        /*010c*/ 	.word	0xffffffff


	//----- nvinfo : EIATTR_COOP_GROUP_INSTR_OFFSETS
	.align		4
.L_369:
        /*0110*/ 	.byte	0x04, 0x28
        /*0112*/ 	.short	(.L_371 - .L_370)


	//   ....[0]....
.L_370:
        /*0114*/ 	.word	0x00000b10


	//   ....[1]....
        /*0118*/ 	.word	0x00000b40


	//   ....[2]....
        /*011c*/ 	.word	0x00000b50


	//   ....[3]....
        /*0120*/ 	.word	0x00000c50


	//   ....[4]....
        /*0124*/ 	.word	0x00000c80


	//   ....[5]....
        /*0128*/ 	.word	0x00000cb0


	//   ....[6]....
        /*012c*/ 	.word	0x00000db0


	//   ....[7]....
        /*0130*/ 	.word	0x00000de0


	//   ....[8]....
        /*0134*/ 	.word	0x00000e10


	//   ....[9]....
        /*0138*/ 	.word	0x00000f10


	//   ....[10]....
        /*013c*/ 	.word	0x00000f40


	//   ....[11]....
        /*0140*/ 	.word	0x00000f70


	//   ....[12]....
        /*0144*/ 	.word	0x00001070


	//   ....[13]....
        /*0148*/ 	.word	0x000010b0


	//   ....[14]....
        /*014c*/ 	.word	0x000010e0


	//   ....[15]....
        /*0150*/ 	.word	0x00001c80


	//   ....[16]....
        /*0154*/ 	.word	0x00001c90


	//   ....[17]....
        /*0158*/ 	.word	0x00001ca0


	//   ....[18]....
        /*015c*/ 	.word	0x00001da0


	//   ....[19]....
        /*0160*/ 	.word	0x00001de0


	//   ....[20]....
        /*0164*/ 	.word	0x00001e00


	//   ....[21]....
        /*0168*/ 	.word	0x00001f10


	//   ....[22]....
        /*016c*/ 	.word	0x00001f50


	//   ....[23]....
        /*0170*/ 	.word	0x00001f70


	//   ....[24]....
        /*0174*/ 	.word	0x00002080


	//   ....[25]....
        /*0178*/ 	.word	0x000020c0


	//   ....[26]....
        /*017c*/ 	.word	0x000020f0


	//   ....[27]....
        /*0180*/ 	.word	0x000021f0


	//   ....[28]....
        /*0184*/ 	.word	0x00002230


	//   ....[29]....
        /*0188*/ 	.word	0x00002260


	//   ....[30]....
        /*018c*/ 	.word	0x00004560


	//   ....[31]....
        /*0190*/ 	.word	0x00004590


	//   ....[32]....
        /*0194*/ 	.word	0x000045a0


	//   ....[33]....
        /*0198*/ 	.word	0x000046a0


	//   ....[34]....
        /*019c*/ 	.word	0x000046d0


	//   ....[35]....
        /*01a0*/ 	.word	0x00004700


	//   ....[36]....
        /*01a4*/ 	.word	0x00004800


	//   ....[37]....
        /*01a8*/ 	.word	0x00004830


	//   ....[38]....
        /*01ac*/ 	.word	0x00004860


	//   ....[39]....
        /*01b0*/ 	.word	0x00004960


	//   ....[40]....
        /*01b4*/ 	.word	0x00004990


	//   ....[41]....
        /*01b8*/ 	.word	0x000049c0


	//   ....[42]....
        /*01bc*/ 	.word	0x00004ac0


	//   ....[43]....
        /*01c0*/ 	.word	0x00004b00


	//   ....[44]....
        /*01c4*/ 	.word	0x00004b30


	//----- nvinfo : EIATTR_VRC_CTA_INIT_COUNT
	.align		4
.L_371:
        /*01c8*/ 	.byte	0x02, 0x4a
	.zero		1
	.zero		1


	//----- nvinfo : EIATTR_EXIT_INSTR_OFFSETS
	.align		4
        /*01cc*/ 	.byte	0x04, 0x1c
        /*01ce*/ 	.short	(.L_373 - .L_372)


	//   ....[0]....
.L_372:
        /*01d0*/ 	.word	0x00000030


	//   ....[1]....
        /*01d4*/ 	.word	0x00005610


	//   ....[2]....
        /*01d8*/ 	.word	0x00005670


	//----- nvinfo : EIATTR_MAX_THREADS
	.align		4
.L_373:
        /*01dc*/ 	.byte	0x04, 0x05
        /*01de*/ 	.short	(.L_375 - .L_374)
.L_374:
        /*01e0*/ 	.word	0x00000100
        /*01e4*/ 	.word	0x00000001
        /*01e8*/ 	.word	0x00000001


	//----- nvinfo : EIATTR_CRS_STACK_SIZE
	.align		4
.L_375:
        /*01ec*/ 	.byte	0x04, 0x1e
        /*01ee*/ 	.short	(.L_377 - .L_376)
.L_376:
        /*01f0*/ 	.word	0x00000000


	//----- nvinfo : EIATTR_CBANK_PARAM_SIZE
	.align		4
.L_377:
        /*01f4*/ 	.byte	0x03, 0x19
        /*01f6*/ 	.short	0x001d


	//----- nvinfo : EIATTR_PARAM_CBANK
	.align		4
        /*01f8*/ 	.byte	0x04, 0x0a
        /*01fa*/ 	.short	(.L_379 - .L_378)
	.align		4
.L_378:
        /*01fc*/ 	.word	index@(.nv.constant0._ZN6thrust24THRUST_300001_SM_1000_NS8cuda_cub4core6detail13_kernel_agentINS1_8__reduce11ReduceAgentINS0_12zip_iteratorIN4cuda3std3__45tupleIJNS0_6detail15normal_iteratorINS0_10device_ptrIiEEEENS0_17counting_iteratorIlNS0_11use_defaultESI_SI_EEEEEEEPNSB_IJilEEESM_iNS1_9__extrema9arg_min_fIilNSA_4lessIiEEEEEEJSL_SN_iSS_EEEvDpT0_)
        /*0200*/ 	.short	0x0380
        /*0202*/ 	.short	0x001d


	//----- nvinfo : EIATTR_SW_WAR
	.align		4
.L_379:
        /*0204*/ 	.byte	0x04, 0x36
        /*0206*/ 	.short	(.L_381 - .L_380)
.L_380:
        /*0208*/ 	.word	0x00000008
.L_381:


//--------------------- .nv.info._Z23stage_2_evaluate_kernelPiP4GeneiiP3Job --------------------------
	.section	.nv.info._Z23stage_2_evaluate_kernelPiP4GeneiiP3Job,"",@"SHT_CUDA_INFO"
	.sectionflags	@""
	.align	4


	//----- nvinfo : EIATTR_CUDA_API_VERSION
	.align		4
        /*0000*/ 	.byte	0x04, 0x37
        /*0002*/ 	.short	(.L_383 - .L_382)
.L_382:
        /*0004*/ 	.word	0x00000082


	//----- nvinfo : EIATTR_KPARAM_INFO
	.align		4
.L_383:
        /*0008*/ 	.byte	0x04, 0x17
        /*000a*/ 	.short	(.L_385 - .L_384)
.L_384:
        /*000c*/ 	.word	0x00000000
        /*0010*/ 	.short	0x0004
        /*0012*/ 	.short	0x0018
        /*0014*/ 	.byte	0x00, 0xf5, 0x21, 0x00


	//----- nvinfo : EIATTR_KPARAM_INFO
	.align		4
.L_385:
        /*0018*/ 	.byte	0x04, 0x17
        /*001a*/ 	.short	(.L_387 - .L_386)
.L_386:
        /*001c*/ 	.word	0x00000000
        /*0020*/ 	.short	0x0003
        /*0022*/ 	.short	0x0014
        /*0024*/ 	.byte	0x00, 0xf0, 0x11, 0x00


	//----- nvinfo : EIATTR_KPARAM_INFO
	.align		4
.L_387:
        /*0028*/ 	.byte	0x04, 0x17
        /*002a*/ 	.short	(.L_389 - .L_388)
.L_388:
        /*002c*/ 	.word	0x00000000
        /*0030*/ 	.short	0x0002
        /*0032*/ 	.short	0x0010
        /*0034*/ 	.byte	0x00, 0xf0, 0x11, 0x00


	//----- nvinfo : EIATTR_KPARAM_INFO
	.align		4
.L_389:
        /*0038*/ 	.byte	0x04, 0x17
        /*003a*/ 	.short	(.L_391 - .L_390)
.L_390:
        /*003c*/ 	.word	0x00000000
        /*0040*/ 	.short	0x0001
        /*0042*/ 	.short	0x0008
        /*0044*/ 	.byte	0x00, 0xf5, 0x21, 0x00


	//----- nvinfo : EIATTR_KPARAM_INFO
	.align		4
.L_391:
        /*0048*/ 	.byte	0x04, 0x17
        /*004a*/ 	.short	(.L_393 - .L_392)
.L_392:
        /*004c*/ 	.word	0x00000000
        /*0050*/ 	.short	0x0000
        /*0052*/ 	.short	0x0000
        /*0054*/ 	.byte	0x00, 0xf5, 0x21, 0x00


	//----- nvinfo : EIATTR_SPARSE_MMA_MASK
	.align		4
.L_393:
        /*0058*/ 	.byte	0x03, 0x50
        /*005a*/ 	.short	0x0000


	//----- nvinfo : EIATTR_MAXREG_COUNT
	.align		4
        /*005c*/ 	.byte	0x03, 0x1b
        /*005e*/ 	.short	0x00ff


	//----- nvinfo : EIATTR_MERCURY_ISA_VERSION
	.align		4
        /*0060*/ 	.byte	0x03, 0x5f
        /*0062*/ 	.short	0x0101


	//----- nvinfo : EIATTR_VRC_CTA_INIT_COUNT
	.align		4
        /*0064*/ 	.byte	0x02, 0x4a
	.zero		1
	.zero		1


	//----- nvinfo : EIATTR_EXIT_INSTR_OFFSETS
	.align		4
        /*0068*/ 	.byte	0x04, 0x1c
        /*006a*/ 	.short	(.L_395 - .L_394)


	//   ....[0]....
.L_394:
        /*006c*/ 	.word	0x000000a0


	//   ....[1]....
        /*0070*/ 	.word	0x00000150


	//   ....[2]....
        /*0074*/ 	.word	0x00000cc0


	//----- nvinfo : EIATTR_CRS_STACK_SIZE
	.align		4
.L_395:
        /*0078*/ 	.byte	0x04, 0x1e
        /*007a*/ 	.short	(.L_397 - .L_396)
.L_396:
        /*007c*/ 	.word	0x00000000


	//----- nvinfo : EIATTR_CBANK_PARAM_SIZE
	.align		4
.L_397:
        /*0080*/ 	.byte	0x03, 0x19
        /*0082*/ 	.short	0x0020


	//----- nvinfo : EIATTR_PARAM_CBANK
	.align		4
        /*0084*/ 	.byte	0x04, 0x0a
        /*0086*/ 	.short	(.L_399 - .L_398)
	.align		4
.L_398:
        /*0088*/ 	.word	index@(.nv.constant0._Z23stage_2_evaluate_kernelPiP4GeneiiP3Job)
        /*008c*/ 	.short	0x0380
        /*008e*/ 	.short	0x0020


	//----- nvinfo : EIATTR_SW_WAR
	.align		4
.L_399:
        /*0090*/ 	.byte	0x04, 0x36
        /*0092*/ 	.short	(.L_401 - .L_400)
.L_400:
        /*0094*/ 	.word	0x00000008
.L_401:


//--------------------- .nv.info._Z23stage_1_evaluate_kernelPiP4GeneiiP3Job --------------------------
	.section	.nv.info._Z23stage_1_evaluate_kernelPiP4GeneiiP3Job,"",@"SHT_CUDA_INFO"
	.sectionflags	@""
	.align	4


	//----- nvinfo : EIATTR_CUDA_API_VERSION
	.align		4
        /*0000*/ 	.byte	0x04, 0x37
        /*0002*/ 	.short	(.L_403 - .L_402)
.L_402:
        /*0004*/ 	.word	0x00000082


	//----- nvinfo : EIATTR_KPARAM_INFO
	.align		4
.L_403:
        /*0008*/ 	.byte	0x04, 0x17
        /*000a*/ 	.short	(.L_405 - .L_404)
.L_404:
        /*000c*/ 	.word	0x00000000
        /*0010*/ 	.short	0x0004
        /*0012*/ 	.short	0x0018
        /*0014*/ 	.byte	0x00, 0xf5, 0x21, 0x00


	//----- nvinfo : EIATTR_KPARAM_INFO
	.align		4
.L_405:
        /*0018*/ 	.byte	0x04, 0x17
        /*001a*/ 	.short	(.L_407 - .L_406)
.L_406:
        /*001c*/ 	.word	0x00000000
        /*0020*/ 	.short	0x0003
        /*0022*/ 	.short	0x0014
        /*0024*/ 	.byte	0x00, 0xf0, 0x11, 0x00


	//----- nvinfo : EIATTR_KPARAM_INFO
	.align		4
.L_407:
        /*0028*/ 	.byte	0x04, 0x17
        /*002a*/ 	.short	(.L_409 - .L_408)
.L_408:
        /*002c*/ 	.word	0x00000000
        /*0030*/ 	.short	0x0002
        /*0032*/ 	.short	0x0010
        /*0034*/ 	.byte	0x00, 0xf0, 0x11, 0x00


	//----- nvinfo : EIATTR_KPARAM_INFO
	.align		4
.L_409:
        /*0038*/ 	.byte	0x04, 0x17
        /*003a*/ 	.short	(.L_411 - .L_410)
.L_410:
        /*003c*/ 	.word	0x00000000
        /*0040*/ 	.short	0x0001
        /*0042*/ 	.short	0x0008
        /*0044*/ 	.byte	0x00, 0xf5, 0x21, 0x00


	//----- nvinfo : EIATTR_KPARAM_INFO
	.align		4
.L_411:
        /*0048*/ 	.byte	0x04, 0x17
        /*004a*/ 	.short	(.L_413 - .L_412)
.L_412:
        /*004c*/ 	.word	0x00000000
        /*0050*/ 	.short	0x0000
        /*0052*/ 	.short	0x0000
        /*0054*/ 	.byte	0x00, 0xf5, 0x21, 0x00


	//----- nvinfo : EIATTR_SPARSE_MMA_MASK
	.align		4
.L_413:
        /*0058*/ 	.byte	0x03, 0x50
        /*005a*/ 	.short	0x0000


	//----- nvinfo : EIATTR_MAXREG_COUNT
	.align		4
        /*005c*/ 	.byte	0x03, 0x1b
        /*005e*/ 	.short	0x00ff


	//----- nvinfo : EIATTR_MERCURY_ISA_VERSION
	.align		4
        /*0060*/ 	.byte	0x03, 0x5f
        /*0062*/ 	.short	0x0101


	//----- nvinfo : EIATTR_VRC_CTA_INIT_COUNT
	.align		4
        /*0064*/ 	.byte	0x02, 0x4a
	.zero		1
	.zero		1


	//----- nvinfo : EIATTR_EXIT_INSTR_OFFSETS
	.align		4
        /*0068*/ 	.byte	0x04, 0x1c
        /*006a*/ 	.short	(.L_415 - .L_414)


	//   ....[0]....
.L_414:
        /*006c*/ 	.word	0x000000a0


	//   ....[1]....
        /*0070*/ 	.word	0x00000150


	//   ....[2]....
        /*0074*/ 	.word	0x00000bb0


	//----- nvinfo : EIATTR_CRS_STACK_SIZE
	.align		4
.L_415:
        /*0078*/ 	.byte	0x04, 0x1e
        /*007a*/ 	.short	(.L_417 - .L_416)
.L_416:
        /*007c*/ 	.word	0x00000000


	//----- nvinfo : EIATTR_CBANK_PARAM_SIZE
	.align		4
.L_417:
        /*0080*/ 	.byte	0x03, 0x19
        /*0082*/ 	.short	0x0020


	//----- nvinfo : EIATTR_PARAM_CBANK
	.align		4
        /*0084*/ 	.byte	0x04, 0x0a
        /*0086*/ 	.short	(.L_419 - .L_418)
	.align		4
.L_418:
        /*0088*/ 	.word	index@(.nv.constant0._Z23stage_1_evaluate_kernelPiP4GeneiiP3Job)
        /*008c*/ 	.short	0x0380
        /*008e*/ 	.short	0x0020


	//----- nvinfo : EIATTR_SW_WAR
	.align		4
.L_419:
        /*0090*/ 	.byte	0x04, 0x36
        /*0092*/ 	.short	(.L_421 - .L_420)
.L_420:
        /*0094*/ 	.word	0x00000008
.L_421:


//--------------------- .nv.info._Z20stage_2_breed_kernelPiP4GeneS1_iiP3JobP17curandStateXORWOW --------------------------
	.section	.nv.info._Z20stage_2_breed_kernelPiP4GeneS1_iiP3JobP17curandStateXORWOW,"",@"SHT_CUDA_INFO"
	.sectionflags	@""
	.align	4


	//----- nvinfo : EIATTR_CUDA_API_VERSION
	.align		4
        /*0000*/ 	.byte	0x04, 0x37
        /*0002*/ 	.short	(.L_423 - .L_422)
.L_422:
        /*0004*/ 	.word	0x00000082


	//----- nvinfo : EIATTR_KPARAM_INFO
	.align		4
.L_423:
        /*0008*/ 	.byte	0x04, 0x17
        /*000a*/ 	.short	(.L_425 - .L_424)
.L_424:
        /*000c*/ 	.word	0x00000000
        /*0010*/ 	.short	0x0006
        /*0012*/ 	.short	0x0028
        /*0014*/ 	.byte	0x00, 0xf5, 0x21, 0x00


	//----- nvinfo : EIATTR_KPARAM_INFO
	.align		4
.L_425:
        /*0018*/ 	.byte	0x04, 0x17
        /*001a*/ 	.short	(.L_427 - .L_426)
.L_426:
        /*001c*/ 	.word	0x00000000
        /*0020*/ 	.short	0x0005
        /*0022*/ 	.short	0x0020
        /*0024*/ 	.byte	0x00, 0xf5, 0x21, 0x00


	//----- nvinfo : EIATTR_KPARAM_INFO
	.align		4
.L_427:
        /*0028*/ 	.byte	0x04, 0x17
        /*002a*/ 	.short	(.L_429 - .L_428)
.L_428:
        /*002c*/ 	.word	0x00000000
        /*0030*/ 	.short	0x0004
        /*0032*/ 	.short	0x001c
        /*0034*/ 	.byte	0x00, 0xf0, 0x11, 0x00


	//----- nvinfo : EIATTR_KPARAM_INFO
	.align		4
.L_429:
        /*0038*/ 	.byte	0x04, 0x17
        /*003a*/ 	.short	(.L_431 - .L_430)
.L_430:
        /*003c*/ 	.word	0x00000000
        /*0040*/ 	.short	0x0003
        /*0042*/ 	.short	0x0018
        /*0044*/ 	.byte	0x00, 0xf0, 0x11, 0x00


	//----- nvinfo : EIATTR_KPARAM_INFO
	.align		4
.L_431:
        /*0048*/ 	.byte	0x04, 0x17
        /*004a*/ 	.short	(.L_433 - .L_432)
.L_432:
        /*004c*/ 	.word	0x00000000
        /*0050*/ 	.short	0x0002
        /*0052*/ 	.short	0x0010
        /*0054*/ 	.byte	0x00, 0xf5, 0x21, 0x00


	//----- nvinfo : EIATTR_KPARAM_INFO
	.align		4
.L_433:
        /*0058*/ 	.byte	0x04, 0x17
        /*005a*/ 	.short	(.L_435 - .L_434)
.L_434:
        /*005c*/ 	.word	0x00000000
        /*0060*/ 	.short	0x0001
        /*0062*/ 	.short	0x0008
        /*0064*/ 	.byte	0x00, 0xf5, 0x21, 0x00


	//----- nvinfo : EIATTR_KPARAM_INFO
	.align		4
.L_435:
        /*0068*/ 	.byte	0x04, 0x17
        /*006a*/ 	.short	(.L_437 - .L_436)
.L_436:
        /*006c*/ 	.word	0x00000000
        /*0070*/ 	.short	0x0000
        /*0072*/ 	.short	0x0000
        /*0074*/ 	.byte	0x00, 0xf5, 0x21, 0x00


	//----- nvinfo : EIATTR_SPARSE_MMA_MASK
	.align		4
.L_437:
        /*0078*/ 	.byte	0x03, 0x50
        /*007a*/ 	.short	0x0000


	//----- nvinfo : EIATTR_MAXREG_COUNT
	.align		4
        /*007c*/ 	.byte	0x03, 0x1b
        /*007e*/ 	.short	0x00ff


	//----- nvinfo : EIATTR_MERCURY_ISA_VERSION
	.align		4
        /*0080*/ 	.byte	0x03, 0x5f
        /*0082*/ 	.short	0x0101


	//----- nvinfo : EIATTR_VRC_CTA_INIT_COUNT
	.align		4
        /*0084*/ 	.byte	0x02, 0x4a
	.zero		1
	.zero		1


	//----- nvinfo : EIATTR_EXIT_INSTR_OFFSETS
	.align		4
        /*0088*/ 	.byte	0x04, 0x1c
        /*008a*/ 	.short	(.L_439 - .L_438)


	//   ....[0]....
.L_438:
        /*008c*/ 	.word	0x00000080


	//   ....[1]....
        /*0090*/ 	.word	0x00007100


	//----- nvinfo : EIATTR_CRS_STACK_SIZE
	.align		4
.L_439:
        /*0094*/ 	.byte	0x04, 0x1e
        /*0096*/ 	.short	(.L_441 - .L_440)
.L_440:
        /*0098*/ 	.word	0x00000000


	//----- nvinfo : EIATTR_CBANK_PARAM_SIZE
	.align		4
.L_441:
        /*009c*/ 	.byte	0x03, 0x19
        /*009e*/ 	.short	0x0030


	//----- nvinfo : EIATTR_PARAM_CBANK
	.align		4
        /*00a0*/ 	.byte	0x04, 0x0a
        /*00a2*/ 	.short	(.L_443 - .L_442)
	.align		4
.L_442:
        /*00a4*/ 	.word	index@(.nv.constant0._Z20stage_2_breed_kernelPiP4GeneS1_iiP3JobP17curandStateXORWOW)
        /*00a8*/ 	.short	0x0380
        /*00aa*/ 	.short	0x0030


	//----- nvinfo : EIATTR_SW_WAR
	.align		4
.L_443:
        /*00ac*/ 	.byte	0x04, 0x36
        /*00ae*/ 	.short	(.L_445 - .L_444)
.L_444:
        /*00b0*/ 	.word	0x00000008
.L_445:


//--------------------- .nv.info._Z20stage_1_breed_kernelPiP4GeneS1_iiP3JobP17curandStateXORWOW --------------------------
	.section	.nv.info._Z20stage_1_breed_kernelPiP4GeneS1_iiP3JobP17curandStateXORWOW,"",@"SHT_CUDA_INFO"
	.sectionflags	@""
	.align	4


	//----- nvinfo : EIATTR_CUDA_API_VERSION
	.align		4
        /*0000*/ 	.byte	0x04, 0x37
        /*0002*/ 	.short	(.L_447 - .L_446)
.L_446:
        /*0004*/ 	.word	0x00000082


	//----- nvinfo : EIATTR_KPARAM_INFO
	.align		4
.L_447:
        /*0008*/ 	.byte	0x04, 0x17
        /*000a*/ 	.short	(.L_449 - .L_448)
.L_448:
        /*000c*/ 	.word	0x00000000
        /*0010*/ 	.short	0x0006
        /*0012*/ 	.short	0x0028
        /*0014*/ 	.byte	0x00, 0xf5, 0x21, 0x00


	//----- nvinfo : EIATTR_KPARAM_INFO
	.align		4
.L_449:
        /*0018*/ 	.byte	0x04, 0x17
        /*001a*/ 	.short	(.L_451 - .L_450)
.L_450:
        /*001c*/ 	.word	0x00000000
        /*0020*/ 	.short	0x0005
        /*0022*/ 	.short	0x0020
        /*0024*/ 	.byte	0x00, 0xf5, 0x21, 0x00


	//----- nvinfo : EIATTR_KPARAM_INFO
	.align		4
.L_451:
        /*0028*/ 	.byte	0x04, 0x17
        /*002a*/ 	.short	(.L_453 - .L_452)
.L_452:
        /*002c*/ 	.word	0x00000000
        /*0030*/ 	.short	0x0004
        /*0032*/ 	.short	0x001c
        /*0034*/ 	.byte	0x00, 0xf0, 0x11, 0x00


	//----- nvinfo : EIATTR_KPARAM_INFO
	.align		4
.L_453:
        /*0038*/ 	.byte	0x04, 0x17
        /*003a*/ 	.short	(.L_455 - .L_454)
.L_454:
        /*003c*/ 	.word	0x00000000
        /*0040*/ 	.short	0x0003
        /*0042*/ 	.short	0x0018
        /*0044*/ 	.byte	0x00, 0xf0, 0x11, 0x00


	//----- nvinfo : EIATTR_KPARAM_INFO
	.align		4
.L_455:
        /*0048*/ 	.byte	0x04, 0x17
        /*004a*/ 	.short	(.L_457 - .L_456)
.L_456:
        /*004c*/ 	.word	0x00000000
        /*0050*/ 	.short	0x0002
        /*0052*/ 	.short	0x0010
        /*0054*/ 	.byte	0x00, 0xf5, 0x21, 0x00


	//----- nvinfo : EIATTR_KPARAM_INFO
	.align		4
.L_457:
        /*0058*/ 	.byte	0x04, 0x17
        /*005a*/ 	.short	(.L_459 - .L_458)
.L_458:
        /*005c*/ 	.word	0x00000000
        /*0060*/ 	.short	0x0001
        /*0062*/ 	.short	0x0008
        /*0064*/ 	.byte	0x00, 0xf5, 0x21, 0x00


	//----- nvinfo : EIATTR_KPARAM_INFO
	.align		4
.L_459:
        /*0068*/ 	.byte	0x04, 0x17
        /*006a*/ 	.short	(.L_461 - .L_460)
.L_460:
        /*006c*/ 	.word	0x00000000
        /*0070*/ 	.short	0x0000
        /*0072*/ 	.short	0x0000
        /*0074*/ 	.byte	0x00, 0xf5, 0x21, 0x00


	//----- nvinfo : EIATTR_SPARSE_MMA_MASK
	.align		4
.L_461:
        /*0078*/ 	.byte	0x03, 0x50
        /*007a*/ 	.short	0x0000


	//----- nvinfo : EIATTR_MAXREG_COUNT
	.align		4
        /*007c*/ 	.byte	0x03, 0x1b
        /*007e*/ 	.short	0x00ff


	//----- nvinfo : EIATTR_MERCURY_ISA_VERSION
	.align		4
        /*0080*/ 	.byte	0x03, 0x5f
        /*0082*/ 	.short	0x0101


	//----- nvinfo : EIATTR_VRC_CTA_INIT_COUNT
	.align		4
        /*0084*/ 	.byte	0x02, 0x4a
	.zero		1
	.zero		1


	//----- nvinfo : EIATTR_EXIT_INSTR_OFFSETS
	.align		4
        /*0088*/ 	.byte	0x04, 0x1c
        /*008a*/ 	.short	(.L_463 - .L_462)


	//   ....[0]....
.L_462:
        /*008c*/ 	.word	0x000000a0


	//   ....[1]....
        /*0090*/ 	.word	0x00001a40


	//   ....[2]....
        /*0094*/ 	.word	0x00008980


	//----- nvinfo : EIATTR_CRS_STACK_SIZE
	.align		4
.L_463:
        /*0098*/ 	.byte	0x04, 0x1e
        /*009a*/ 	.short	(.L_465 - .L_464)
.L_464:
        /*009c*/ 	.word	0x00000000


	//----- nvinfo : EIATTR_CBANK_PARAM_SIZE
	.align		4
.L_465:
        /*00a0*/ 	.byte	0x03, 0x19
        /*00a2*/ 	.short	0x0030


	//----- nvinfo : EIATTR_PARAM_CBANK
	.align		4
        /*00a4*/ 	.byte	0x04, 0x0a
        /*00a6*/ 	.short	(.L_467 - .L_466)
	.align		4
.L_466:
        /*00a8*/ 	.word	index@(.nv.constant0._Z20stage_1_breed_kernelPiP4GeneS1_iiP3JobP17curandStateXORWOW)
        /*00ac*/ 	.short	0x0380
        /*00ae*/ 	.short	0x0030


	//----- nvinfo : EIATTR_SW_WAR
	.align		4
.L_467:
        /*00b0*/ 	.byte	0x04, 0x36
        /*00b2*/ 	.short	(.L_469 - .L_468)
.L_468:
        /*00b4*/ 	.word	0x00000008
.L_469:


//--------------------- .nv.info._Z19pick_parents_kernelPiS_S_i --------------------------
	.section	.nv.info._Z19pick_parents_kernelPiS_S_i,"",@"SHT_CUDA_INFO"
	.sectionflags	@""
	.align	4


	//----- nvinfo : EIATTR_CUDA_API_VERSION
	.align		4
        /*0000*/ 	.byte	0x04, 0x37
        /*0002*/ 	.short	(.L_471 - .L_470)
.L_470:
        /*0004*/ 	.word	0x00000082


	//----- nvinfo : EIATTR_KPARAM_INFO
	.align		4
.L_471:
        /*0008*/ 	.byte	0x04, 0x17
        /*000a*/ 	.short	(.L_473 - .L_472)
.L_472:
        /*000c*/ 	.word	0x00000000
        /*0010*/ 	.short	0x0003
        /*0012*/ 	.short	0x0018
        /*0014*/ 	.byte	0x00, 0xf0, 0x11, 0x00


	//----- nvinfo : EIATTR_KPARAM_INFO
	.align		4
.L_473:
        /*0018*/ 	.byte	0x04, 0x17
        /*001a*/ 	.short	(.L_475 - .L_474)
.L_474:
        /*001c*/ 	.word	0x00000000
        /*0020*/ 	.short	0x0002
        /*0022*/ 	.short	0x0010
        /*0024*/ 	.byte	0x00, 0xf5, 0x21, 0x00


	//----- nvinfo : EIATTR_KPARAM_INFO
	.align		4
.L_475:
        /*0028*/ 	.byte	0x04, 0x17
        /*002a*/ 	.short	(.L_477 - .L_476)
.L_476:
        /*002c*/ 	.word	0x00000000
        /*0030*/ 	.short	0x0001
        /*0032*/ 	.short	0x0008
        /*0034*/ 	.byte	0x00, 0xf5, 0x21, 0x00


	//----- nvinfo : EIATTR_KPARAM_INFO
	.align		4
.L_477:
        /*0038*/ 	.byte	0x04, 0x17
        /*003a*/ 	.short	(.L_479 - .L_478)
.L_478:
        /*003c*/ 	.word	0x00000000
        /*0040*/ 	.short	0x0000
        /*0042*/ 	.short	0x0000
        /*0044*/ 	.byte	0x00, 0xf5, 0x21, 0x00


	//----- nvinfo : EIATTR_SPARSE_MMA_MASK
	.align		4
.L_479:
        /*0048*/ 	.byte	0x03, 0x50
        /*004a*/ 	.short	0x0000


	//----- nvinfo : EIATTR_MAXREG_COUNT
	.align		4
        /*004c*/ 	.byte	0x03, 0x1b
        /*004e*/ 	.short	0x00ff


	//----- nvinfo : EIATTR_MERCURY_ISA_VERSION
	.align		4
        /*0050*/ 	.byte	0x03, 0x5f
        /*0052*/ 	.short	0x0101


	//----- nvinfo : EIATTR_VRC_CTA_INIT_COUNT
	.align		4
        /*0054*/ 	.byte	0x02, 0x4a
	.zero		1
	.zero		1


	//----- nvinfo : EIATTR_EXIT_INSTR_OFFSETS
	.align		4
        /*0058*/ 	.byte	0x04, 0x1c
        /*005a*/ 	.short	(.L_481 - .L_480)


	//   ....[0]....
.L_480:
        /*005c*/ 	.word	0x00000090


	//   ....[1]....
        /*0060*/ 	.word	0x00000560


	//   ....[2]....
        /*0064*/ 	.word	0x00000ae0


	//----- nvinfo : EIATTR_CRS_STACK_SIZE
	.align		4
.L_481:
        /*0068*/ 	.byte	0x04, 0x1e
        /*006a*/ 	.short	(.L_483 - .L_482)
.L_482:
        /*006c*/ 	.word	0x00000000


	//----- nvinfo : EIATTR_CBANK_PARAM_SIZE
	.align		4
.L_483:
        /*0070*/ 	.byte	0x03, 0x19
        /*0072*/ 	.short	0x001c


	//----- nvinfo : EIATTR_PARAM_CBANK
	.align		4
        /*0074*/ 	.byte	0x04, 0x0a
        /*0076*/ 	.short	(.L_485 - .L_484)
	.align		4
.L_484:
        /*0078*/ 	.word	index@(.nv.constant0._Z19pick_parents_kernelPiS_S_i)
        /*007c*/ 	.short	0x0380
        /*007e*/ 	.short	0x001c


	//----- nvinfo : EIATTR_SW_WAR
	.align		4
.L_485:
        /*0080*/ 	.byte	0x04, 0x36
        /*0082*/ 	.short	(.L_487 - .L_486)
.L_486:
        /*0084*/ 	.word	0x00000008
.L_487:


//--------------------- .nv.info._Z22init_population_kernelP4GeneiiP3JobiP17curandStateXORWOW --------------------------
	.section	.nv.info._Z22init_population_kernelP4GeneiiP3JobiP17curandStateXORWOW,"",@"SHT_CUDA_INFO"
	.sectionflags	@""
	.align	4


	//----- nvinfo : EIATTR_CUDA_API_VERSION
	.align		4
        /*0000*/ 	.byte	0x04, 0x37
        /*0002*/ 	.short	(.L_489 - .L_488)
.L_488:
        /*0004*/ 	.word	0x00000082


	//----- nvinfo : EIATTR_KPARAM_INFO
	.align		4
.L_489:
        /*0008*/ 	.byte	0x04, 0x17
        /*000a*/ 	.short	(.L_491 - .L_490)
.L_490:
        /*000c*/ 	.word	0x00000000
        /*0010*/ 	.short	0x0005
        /*0012*/ 	.short	0x0020
        /*0014*/ 	.byte	0x00, 0xf5, 0x21, 0x00


	//----- nvinfo : EIATTR_KPARAM_INFO
	.align		4
.L_491:
        /*0018*/ 	.byte	0x04, 0x17
        /*001a*/ 	.short	(.L_493 - .L_492)
.L_492:
        /*001c*/ 	.word	0x00000000
        /*0020*/ 	.short	0x0004
        /*0022*/ 	.short	0x0018
        /*0024*/ 	.byte	0x00, 0xf0, 0x11, 0x00


	//----- nvinfo : EIATTR_KPARAM_INFO
	.align		4
.L_493:
        /*0028*/ 	.byte	0x04, 0x17
        /*002a*/ 	.short	(.L_495 - .L_494)
.L_494:
        /*002c*/ 	.word	0x00000000
        /*0030*/ 	.short	0x0003
        /*0032*/ 	.short	0x0010
        /*0034*/ 	.byte	0x00, 0xf5, 0x21, 0x00


	//----- nvinfo : EIATTR_KPARAM_INFO
	.align		4
.L_495:
        /*0038*/ 	.byte	0x04, 0x17
        /*003a*/ 	.short	(.L_497 - .L_496)
.L_496:
        /*003c*/ 	.word	0x00000000
        /*0040*/ 	.short	0x0002
        /*0042*/ 	.short	0x000c
        /*0044*/ 	.byte	0x00, 0xf0, 0x11, 0x00


	//----- nvinfo : EIATTR_KPARAM_INFO
	.align		4
.L_497:
        /*0048*/ 	.byte	0x04, 0x17
        /*004a*/ 	.short	(.L_499 - .L_498)
.L_498:
        /*004c*/ 	.word	0x00000000
        /*0050*/ 	.short	0x0001
        /*0052*/ 	.short	0x0008
        /*0054*/ 	.byte	0x00, 0xf0, 0x11, 0x00


	//----- nvinfo : EIATTR_KPARAM_INFO
	.align		4
.L_499:
        /*0058*/ 	.byte	0x04, 0x17
        /*005a*/ 	.short	(.L_501 - .L_500)
.L_500:
        /*005c*/ 	.word	0x00000000
        /*0060*/ 	.short	0x0000
        /*0062*/ 	.short	0x0000
        /*0064*/ 	.byte	0x00, 0xf5, 0x21, 0x00


	//----- nvinfo : EIATTR_SPARSE_MMA_MASK
	.align		4
.L_501:
        /*0068*/ 	.byte	0x03, 0x50
        /*006a*/ 	.short	0x0000


	//----- nvinfo : EIATTR_MAXREG_COUNT
	.align		4
        /*006c*/ 	.byte	0x03, 0x1b
        /*006e*/ 	.short	0x00ff


	//----- nvinfo : EIATTR_MERCURY_ISA_VERSION
	.align		4
        /*0070*/ 	.byte	0x03, 0x5f
        /*0072*/ 	.short	0x0101


	//----- nvinfo : EIATTR_VRC_CTA_INIT_COUNT
	.align		4
        /*0074*/ 	.byte	0x02, 0x4a
	.zero		1
	.zero		1


	//----- nvinfo : EIATTR_EXIT_INSTR_OFFSETS
	.align		4
        /*0078*/ 	.byte	0x04, 0x1c
        /*007a*/ 	.short	(.L_503 - .L_502)


	//   ....[0]....
.L_502:
        /*007c*/ 	.word	0x00000090


	//   ....[1]....
        /*0080*/ 	.word	0x000000c0


	//   ....[2]....
        /*0084*/ 	.word	0x00000c10


	//----- nvinfo : EIATTR_CRS_STACK_SIZE
	.align		4
.L_503:
        /*0088*/ 	.byte	0x04, 0x1e
        /*008a*/ 	.short	(.L_505 - .L_504)
.L_504:
        /*008c*/ 	.word	0x00000000


	//----- nvinfo : EIATTR_CBANK_PARAM_SIZE
	.align		4
.L_505:
        /*0090*/ 	.byte	0x03, 0x19
        /*0092*/ 	.short	0x0028


	//----- nvinfo : EIATTR_PARAM_CBANK
	.align		4
        /*0094*/ 	.byte	0x04, 0x0a
        /*0096*/ 	.short	(.L_507 - .L_506)
	.align		4
.L_506:
        /*0098*/ 	.word	index@(.nv.constant0._Z22init_population_kernelP4GeneiiP3JobiP17curandStateXORWOW)
        /*009c*/ 	.short	0x0380
        /*009e*/ 	.short	0x0028


	//----- nvinfo : EIATTR_SW_WAR
	.align		4
.L_507:
        /*00a0*/ 	.byte	0x04, 0x36
        /*00a2*/ 	.short	(.L_509 - .L_508)
.L_508:
        /*00a4*/ 	.word	0x00000008
.L_509:


//--------------------- .nv.info._Z16fill_rand_kernelPiiiP17curandStateXORWOW --------------------------
	.section	.nv.info._Z16fill_rand_kernelPiiiP17curandStateXORWOW,"",@"SHT_CUDA_INFO"
	.sectionflags	@""
	.align	4


	//----- nvinfo : EIATTR_CUDA_API_VERSION
	.align		4
        /*0000*/ 	.byte	0x04, 0x37
        /*0002*/ 	.short	(.L_511 - .L_510)
.L_510:
        /*0004*/ 	.word	0x00000082


	//----- nvinfo : EIATTR_KPARAM_INFO
	.align		4
.L_511:
        /*0008*/ 	.byte	0x04, 0x17
        /*000a*/ 	.short	(.L_513 - .L_512)
.L_512:
        /*000c*/ 	.word	0x00000000
        /*0010*/ 	.short	0x0003
        /*0012*/ 	.short	0x0010
        /*0014*/ 	.byte	0x00, 0xf5, 0x21, 0x00


	//----- nvinfo : EIATTR_KPARAM_INFO
	.align		4
.L_513:
        /*0018*/ 	.byte	0x04, 0x17
        /*001a*/ 	.short	(.L_515 - .L_514)
.L_514:
        /*001c*/ 	.word	0x00000000
        /*0020*/ 	.short	0x0002
        /*0022*/ 	.short	0x000c
        /*0024*/ 	.byte	0x00, 0xf0, 0x11, 0x00


	//----- nvinfo : EIATTR_KPARAM_INFO
	.align		4
.L_515:
        /*0028*/ 	.byte	0x04, 0x17
        /*002a*/ 	.short	(.L_517 - .L_516)
.L_516:
        /*002c*/ 	.word	0x00000000
        /*0030*/ 	.short	0x0001
        /*0032*/ 	.short	0x0008
        /*0034*/ 	.byte	0x00, 0xf0, 0x11, 0x00


	//----- nvinfo : EIATTR_KPARAM_INFO
	.align		4
.L_517:
        /*0038*/ 	.byte	0x04, 0x17
        /*003a*/ 	.short	(.L_519 - .L_518)
.L_518:
        /*003c*/ 	.word	0x00000000
        /*0040*/ 	.short	0x0000
        /*0042*/ 	.short	0x0000
        /*0044*/ 	.byte	0x00, 0xf5, 0x21, 0x00


	//----- nvinfo : EIATTR_SPARSE_MMA_MASK
	.align		4
.L_519:
        /*0048*/ 	.byte	0x03, 0x50
        /*004a*/ 	.short	0x0000


	//----- nvinfo : EIATTR_MAXREG_COUNT
	.align		4
        /*004c*/ 	.byte	0x03, 0x1b
        /*004e*/ 	.short	0x00ff


	//----- nvinfo : EIATTR_MERCURY_ISA_VERSION
	.align		4
        /*0050*/ 	.byte	0x03, 0x5f
        /*0052*/ 	.short	0x0101


	//----- nvinfo : EIATTR_VRC_CTA_INIT_COUNT
	.align		4
        /*0054*/ 	.byte	0x02, 0x4a
	.zero		1
	.zero		1


	//----- nvinfo : EIATTR_EXIT_INSTR_OFFSETS
	.align		4
        /*0058*/ 	.byte	0x04, 0x1c
        /*005a*/ 	.short	(.L_521 - .L_520)


	//   ....[0]....
.L_520:
        /*005c*/ 	.word	0x000002f0


	//----- nvinfo : EIATTR_CBANK_PARAM_SIZE
	.align		4
.L_521:
        /*0060*/ 	.byte	0x03, 0x19
        /*0062*/ 	.short	0x0018


	//----- nvinfo : EIATTR_PARAM_CBANK
	.align		4
        /*0064*/ 	.byte	0x04, 0x0a
        /*0066*/ 	.short	(.L_523 - .L_522)
	.align		4
.L_522:
        /*0068*/ 	.word	index@(.nv.constant0._Z16fill_rand_kernelPiiiP17curandStateXORWOW)
        /*006c*/ 	.short	0x0380
        /*006e*/ 	.short	0x0018


	//----- nvinfo : EIATTR_SW_WAR
	.align		4
.L_523:
        /*0070*/ 	.byte	0x04, 0x36
        /*0072*/ 	.short	(.L_525 - .L_524)
.L_524:
        /*0074*/ 	.word	0x00000008
.L_525:


//--------------------- .nv.info._Z16init_rand_kernelP17curandStateXORWOWi --------------------------
	.section	.nv.info._Z16init_rand_kernelP17curandStateXORWOWi,"",@"SHT_CUDA_INFO"
	.sectionflags	@""
	.align	4


	//----- nvinfo : EIATTR_CUDA_API_VERSION
	.align		4
        /*0000*/ 	.byte	0x04, 0x37
        /*0002*/ 	.short	(.L_527 - .L_526)
.L_526:
        /*0004*/ 	.word	0x00000082


	//----- nvinfo : EIATTR_KPARAM_INFO
	.align		4
.L_527:
        /*0008*/ 	.byte	0x04, 0x17
        /*000a*/ 	.short	(.L_529 - .L_528)
.L_528:
        /*000c*/ 	.word	0x00000000
        /*0010*/ 	.short	0x0001
        /*0012*/ 	.short	0x0008
        /*0014*/ 	.byte	0x00, 0xf0, 0x11, 0x00


	//----- nvinfo : EIATTR_KPARAM_INFO
	.align		4
.L_529:
        /*0018*/ 	.byte	0x04, 0x17
        /*001a*/ 	.short	(.L_531 - .L_530)
.L_530:
        /*001c*/ 	.word	0x00000000
        /*0020*/ 	.short	0x0000
        /*0022*/ 	.short	0x0000
        /*0024*/ 	.byte	0x00, 0xf5, 0x21, 0x00


	//----- nvinfo : EIATTR_SPARSE_MMA_MASK
	.align		4
.L_531:
        /*0028*/ 	.byte	0x03, 0x50
        /*002a*/ 	.short	0x0000


	//----- nvinfo : EIATTR_MAXREG_COUNT
	.align		4
        /*002c*/ 	.byte	0x03, 0x1b
        /*002e*/ 	.short	0x00ff


	//----- nvinfo : EIATTR_MERCURY_ISA_VERSION
	.align		4
        /*0030*/ 	.byte	0x03, 0x5f
        /*0032*/ 	.short	0x0101


	//----- nvinfo : EIATTR_VRC_CTA_INIT_COUNT
	.align		4
        /*0034*/ 	.byte	0x02, 0x4a
	.zero		1
	.zero		1


	//----- nvinfo : EIATTR_EXIT_INSTR_OFFSETS
	.align		4
        /*0038*/ 	.byte	0x04, 0x1c
        /*003a*/ 	.short	(.L_533 - .L_532)


	//   ....[0]....
.L_532:
        /*003c*/ 	.word	0x00000ee0


	//----- nvinfo : EIATTR_CRS_STACK_SIZE
	.align		4
.L_533:
        /*0040*/ 	.byte	0x04, 0x1e
        /*0042*/ 	.short	(.L_535 - .L_534)
.L_534:
        /*0044*/ 	.word	0x00000000


	//----- nvinfo : EIATTR_CBANK_PARAM_SIZE
	.align		4
.L_535:
        /*0048*/ 	.byte	0x03, 0x19
        /*004a*/ 	.short	0x000c


	//----- nvinfo : EIATTR_PARAM_CBANK
	.align		4
        /*004c*/ 	.byte	0x04, 0x0a
        /*004e*/ 	.short	(.L_537 - .L_536)
	.align		4
.L_536:
        /*0050*/ 	.word	index@(.nv.constant0._Z16init_rand_kernelP17curandStateXORWOWi)
        /*0054*/ 	.short	0x0380
        /*0056*/ 	.short	0x000c


	//----- nvinfo : EIATTR_SW_WAR
	.align		4
.L_537:
        /*0058*/ 	.byte	0x04, 0x36
        /*005a*/ 	.short	(.L_539 - .L_538)
.L_538:
        /*005c*/ 	.word	0x00000008
.L_539:


//--------------------- .nv.callgraph             --------------------------
	.section	.nv.callgraph,"",@"SHT_CUDA_CALLGRAPH"
	.align	4
	.sectionentsize	8
	.align		4
        /*0000*/ 	.word	0x00000000
	.align		4
        /*0004*/ 	.word	0xffffffff
	.align		4
        /*0008*/ 	.word	0x00000000
	.align		4
        /*000c*/ 	.word	0xfffffffe
	.align		4
        /*0010*/ 	.word	0x00000000
	.align		4
        /*0014*/ 	.word	0xfffffffd
	.align		4
        /*0018*/ 	.word	0x00000000
	.align		4
        /*001c*/ 	.word	0xfffffffc


//--------------------- .nv.constant4             --------------------------
	.section	.nv.constant4,"a",@progbits
	.align	8
	.align		8
.nv.constant4:
        /*0000*/ 	.dword	precalc_xorwow_matrix
	.align		8
        /*0008*/ 	.dword	precalc_xorwow_offset_matrix
	.align		8
        /*0010*/ 	.dword	mrg32k3aM1
	.align		8
        /*0018*/ 	.dword	mrg32k3aM2
	.align		8
        /*0020*/ 	.dword	mrg32k3aM1SubSeq
	.align		8
        /*0028*/ 	.dword	mrg32k3aM2SubSeq
	.align		8
        /*0030*/ 	.dword	mrg32k3aM1Seq
	.align		8
        /*0038*/ 	.dword	mrg32k3aM2Seq
	.align		8
        /*0040*/ 	.dword	_ZN34_INTERNAL_7065ab83_4_k_cu_8a30b0e14cuda3std3__45__cpo5beginE
	.align		8
        /*0048*/ 	.dword	_ZN34_INTERNAL_7065ab83_4_k_cu_8a30b0e14cuda3std3__45__cpo3endE
	.align		8
        /*0050*/ 	.dword	_ZN34_INTERNAL_7065ab83_4_k_cu_8a30b0e14cuda3std3__45__cpo6cbeginE
	.align		8
        /*0058*/ 	.dword	_ZN34_INTERNAL_7065ab83_4_k_cu_8a30b0e14cuda3std3__45__cpo4cendE
	.align		8
        /*0060*/ 	.dword	_ZN34_INTERNAL_7065ab83_4_k_cu_8a30b0e14cuda3std3__45__cpo6rbeginE
	.align		8
        /*0068*/ 	.dword	_ZN34_INTERNAL_7065ab83_4_k_cu_8a30b0e14cuda3std3__45__cpo4rendE
	.align		8
        /*0070*/ 	.dword	_ZN34_INTERNAL_7065ab83_4_k_cu_8a30b0e14cuda3std3__45__cpo7crbeginE
	.align		8
        /*0078*/ 	.dword	_ZN34_INTERNAL_7065ab83_4_k_cu_8a30b0e14cuda3std3__45__cpo5crendE
	.align		8
        /*0080*/ 	.dword	_ZN34_INTERNAL_7065ab83_4_k_cu_8a30b0e14cuda3std3__436_GLOBAL__N__7065ab83_4_k_cu_8a30b0e16ignoreE
	.align		8
        /*0088*/ 	.dword	_ZN34_INTERNAL_7065ab83_4_k_cu_8a30b0e14cuda3std3__419piecewise_constructE
	.align		8
        /*0090*/ 	.dword	_ZN34_INTERNAL_7065ab83_4_k_cu_8a30b0e14cuda3std3__48in_placeE
	.align		8
        /*0098*/ 	.dword	_ZN34_INTERNAL_7065ab83_4_k_cu_8a30b0e14cuda3std3__420unreachable_sentinelE
	.align		8
        /*00a0*/ 	.dword	_ZN34_INTERNAL_7065ab83_4_k_cu_8a30b0e14cuda3std3__47nulloptE
	.align		8
        /*00a8*/ 	.dword	_ZN34_INTERNAL_7065ab83_4_k_cu_8a30b0e14cuda3std3__48unexpectE
	.align		8
        /*00b0*/ 	.dword	_ZN34_INTERNAL_7065ab83_4_k_cu_8a30b0e14cuda3std6ranges3__45__cpo4swapE
	.align		8
        /*00b8*/ 	.dword	_ZN34_INTERNAL_7065ab83_4_k_cu_8a30b0e14cuda3std6ranges3__45__cpo9iter_moveE
	.align		8
        /*00c0*/ 	.dword	_ZN34_INTERNAL_7065ab83_4_k_cu_8a30b0e14cuda3std6ranges3__45__cpo5beginE
	.align		8
        /*00c8*/ 	.dword	_ZN34_INTERNAL_7065ab83_4_k_cu_8a30b0e14cuda3std6ranges3__45__cpo3endE
	.align		8
        /*00d0*/ 	.dword	_ZN34_INTERNAL_7065ab83_4_k_cu_8a30b0e14cuda3std6ranges3__45__cpo6cbeginE
	.align		8
        /*00d8*/ 	.dword	_ZN34_INTERNAL_7065ab83_4_k_cu_8a30b0e14cuda3std6ranges3__45__cpo4cendE
	.align		8
        /*00e0*/ 	.dword	_ZN34_INTERNAL_7065ab83_4_k_cu_8a30b0e14cuda3std6ranges3__45__cpo7advanceE
	.align		8
        /*00e8*/ 	.dword	_ZN34_INTERNAL_7065ab83_4_k_cu_8a30b0e14cuda3std6ranges3__45__cpo9iter_swapE
	.align		8
        /*00f0*/ 	.dword	_ZN34_INTERNAL_7065ab83_4_k_cu_8a30b0e14cuda3std6ranges3__45__cpo4nextE
	.align		8
        /*00f8*/ 	.dword	_ZN34_INTERNAL_7065ab83_4_k_cu_8a30b0e14cuda3std6ranges3__45__cpo4prevE
	.align		8
        /*0100*/ 	.dword	_ZN34_INTERNAL_7065ab83_4_k_cu_8a30b0e14cuda3std6ranges3__45__cpo4dataE
	.align		8
        /*0108*/ 	.dword	_ZN34_INTERNAL_7065ab83_4_k_cu_8a30b0e14cuda3std6ranges3__45__cpo5cdataE
	.align		8
        /*0110*/ 	.dword	_ZN34_INTERNAL_7065ab83_4_k_cu_8a30b0e14cuda3std6ranges3__45__cpo4sizeE
	.align		8
        /*0118*/ 	.dword	_ZN34_INTERNAL_7065ab83_4_k_cu_8a30b0e14cuda3std6ranges3__45__cpo5ssizeE
	.align		8
        /*0120*/ 	.dword	_ZN34_INTERNAL_7065ab83_4_k_cu_8a30b0e14cuda3std6ranges3__45__cpo8distanceE
	.align		8
        /*0128*/ 	.dword	_ZN34_INTERNAL_7065ab83_4_k_cu_8a30b0e16thrust24THRUST_300001_SM_1000_NS8cuda_cub3parE
	.align		8
        /*0130*/ 	.dword	_ZN34_INTERNAL_7065ab83_4_k_cu_8a30b0e16thrust24THRUST_300001_SM_1000_NS8cuda_cub10par_nosyncE
	.align		8
        /*0138*/ 	.dword	_ZN34_INTERNAL_7065ab83_4_k_cu_8a30b0e16thrust24THRUST_300001_SM_1000_NS6system6detail10sequential3seqE
	.align		8
        /*0140*/ 	.dword	_ZN34_INTERNAL_7065ab83_4_k_cu_8a30b0e16thrust24THRUST_300001_SM_1000_NS6system3cpp3parE
	.align		8
        /*0148*/ 	.dword	_ZN34_INTERNAL_7065ab83_4_k_cu_8a30b0e16thrust24THRUST_300001_SM_1000_NS12placeholders2_1E
	.align		8
        /*0150*/ 	.dword	_ZN34_INTERNAL_7065ab83_4_k_cu_8a30b0e16thrust24THRUST_300001_SM_1000_NS12placeholders2_2E
	.align		8
        /*0158*/ 	.dword	_ZN34_INTERNAL_7065ab83_4_k_cu_8a30b0e16thrust24THRUST_300001_SM_1000_NS12placeholders2_3E
	.align		8
        /*0160*/ 	.dword	_ZN34_INTERNAL_7065ab83_4_k_cu_8a30b0e16thrust24THRUST_300001_SM_1000_NS12placeholders2_4E
	.align		8
        /*0168*/ 	.dword	_ZN34_INTERNAL_7065ab83_4_k_cu_8a30b0e16thrust24THRUST_300001_SM_1000_NS12placeholders2_5E
	.align		8
        /*0170*/ 	.dword	_ZN34_INTERNAL_7065ab83_4_k_cu_8a30b0e16thrust24THRUST_300001_SM_1000_NS12placeholders2_6E
	.align		8
        /*0178*/ 	.dword	_ZN34_INTERNAL_7065ab83_4_k_cu_8a30b0e16thrust24THRUST_300001_SM_1000_NS12placeholders2_7E
	.align		8
        /*0180*/ 	.dword	_ZN34_INTERNAL_7065ab83_4_k_cu_8a30b0e16thrust24THRUST_300001_SM_1000_NS12placeholders2_8E
	.align		8
        /*0188*/ 	.dword	_ZN34_INTERNAL_7065ab83_4_k_cu_8a30b0e16thrust24THRUST_300001_SM_1000_NS12placeholders2_9E
	.align		8
        /*0190*/ 	.dword	_ZN34_INTERNAL_7065ab83_4_k_cu_8a30b0e16thrust24THRUST_300001_SM_1000_NS12placeholders3_10E
	.align		8
        /*0198*/ 	.dword	_ZN34_INTERNAL_7065ab83_4_k_cu_8a30b0e16thrust24THRUST_300001_SM_1000_NS3seqE
	.align		8
        /*01a0*/ 	.dword	_ZN34_INTERNAL_7065ab83_4_k_cu_8a30b0e16thrust24THRUST_300001_SM_1000_NS6deviceE


//--------------------- .nv.constant3             --------------------------
	.section	.nv.constant3,"a",@progbits
	.align	8
.nv.constant3:
	.type		__cr_lgamma_table,@object
	.size		__cr_lgamma_table,(.L_8 - __cr_lgamma_table)
__cr_lgamma_table:
        /*0000*/ 	.byte	0x00, 0x00, 0x00, 0x00, 0x00, 0x00, 0x00, 0x00, 0x00, 0x00, 0x00, 0x00, 0x00, 0x00, 0x00, 0x00
        /*0010*/ 	.byte	0xef, 0x39, 0xfa, 0xfe, 0x42, 0x2e, 0xe6, 0x3f, 0x02, 0x20, 0x2a, 0xfa, 0x0b, 0xab, 0xfc, 0x3f
        /*0020*/ 	.byte	0xf9, 0x2c, 0x92, 0x7c, 0xa7, 0x6c, 0x09, 0x40, 0xc9, 0x79, 0x44, 0x3c, 0x64, 0x26, 0x13, 0x40
        /*0030*/ 	.byte	0xca, 0x01, 0xcf, 0x3a, 0x27, 0x51, 0x1a, 0x40, 0x30, 0xcc, 0x2d, 0xf3, 0xe1, 0x0c, 0x21, 0x40
        /*0040*/ 	.byte	0x0d, 0xb7, 0xfc, 0x82, 0x8e, 0x35, 0x25, 0x40
.L_8:


//--------------------- .text._ZN3cub18CUB_300001_SM_10006detail8for_each13static_kernelINS2_12policy_hub_t12policy_500_tEmN6thrust24THRUST_300001_SM_1000_NS8cuda_cub20__uninitialized_fill7functorINS7_10device_ptrIiEEiEEEEvT0_T1_ --------------------------
	.section	.text._ZN3cub18CUB_300001_SM_10006detail8for_each13static_kernelINS2_12policy_hub_t12policy_500_tEmN6thrust24THRUST_300001_SM_1000_NS8cuda_cub20__uninitialized_fill7functorINS7_10device_ptrIiEEiEEEEvT0_T1_,"ax",@progbits
	.align	128
        .global         _ZN3cub18CUB_300001_SM_10006detail8for_each13static_kernelINS2_12policy_hub_t12policy_500_tEmN6thrust24THRUST_300001_SM_1000_NS8cuda_cub20__uninitialized_fill7functorINS7_10device_ptrIiEEiEEEEvT0_T1_
        .type           _ZN3cub18CUB_300001_SM_10006detail8for_each13static_kernelINS2_12policy_hub_t12policy_500_tEmN6thrust24THRUST_300001_SM_1000_NS8cuda_cub20__uninitialized_fill7functorINS7_10device_ptrIiEEiEEEEvT0_T1_,@function
        .size           _ZN3cub18CUB_300001_SM_10006detail8for_each13static_kernelINS2_12policy_hub_t12policy_500_tEmN6thrust24THRUST_300001_SM_1000_NS8cuda_cub20__uninitialized_fill7functorINS7_10device_ptrIiEEiEEEEvT0_T1_,(.L_x_919 - _ZN3cub18CUB_300001_SM_10006detail8for_each13static_kernelINS2_12policy_hub_t12policy_500_tEmN6thrust24THRUST_300001_SM_1000_NS8cuda_cub20__uninitialized_fill7functorINS7_10device_ptrIiEEiEEEEvT0_T1_)
        .other          _ZN3cub18CUB_300001_SM_10006detail8for_each13static_kernelINS2_12policy_hub_t12policy_500_tEmN6thrust24THRUST_300001_SM_1000_NS8cuda_cub20__uninitialized_fill7functorINS7_10device_ptrIiEEiEEEEvT0_T1_,@"STO_CUDA_ENTRY STV_DEFAULT"
_ZN3cub18CUB_300001_SM_10006detail8for_each13static_kernelINS2_12policy_hub_t12policy_500_tEmN6thrust24THRUST_300001_SM_1000_NS8cuda_cub20__uninitialized_fill7functorINS7_10device_ptrIiEEiEEEEvT0_T1_:
.text._ZN3cub18CUB_300001_SM_10006detail8for_each13static_kernelINS2_12policy_hub_t12policy_500_tEmN6thrust24THRUST_300001_SM_1000_NS8cuda_cub20__uninitialized_fill7functorINS7_10device_ptrIiEEiEEEEvT0_T1_:
[----:B------:R-:W-:Y:S08]  /*0000*/  LDC R1, c[0x0][0x37c] ;  /* 0x0000df00ff017b82 */ /* 0x000ff00000000800 */
[----:B------:R-:W0:Y:S01]  /*0010*/  S2UR UR4, SR_CTAID.X ;  /* 0x00000000000479c3 */ /* 0x000e220000002500 */
[----:B------:R-:W1:Y:S01]  /*0020*/  LDCU.64 UR6, c[0x0][0x380] ;  /* 0x00007000ff0677ac */ /* 0x000e620008000a00 */
[----:B------:R-:W2:Y:S01]  /*0030*/  LDCU.64 UR8, c[0x0][0x358] ;  /* 0x00006b00ff0877ac */ /* 0x000ea20008000a00 */
[----:B0-----:R-:W-:-:S04]  /*0040*/  UIMAD.WIDE.U32 UR4, UR4, 0x200, URZ ;  /* 0x00000200040478a5 */ /* 0x001fc8000f8e00ff */
[----:B-1----:R-:W-:-:S04]  /*0050*/  UIADD3 UR6, UP0, UPT, -UR4, UR6, URZ ;  /* 0x0000000604067290 */ /* 0x002fc8000ff1e1ff */
[----:B------:R-:W-:Y:S02]  /*0060*/  UIADD3.X UR7, UPT, UPT, ~UR5, UR7, URZ, UP0, !UPT ;  /* 0x0000000705077290 */ /* 0x000fe400087fe5ff */
[----:B------:R-:W-:-:S04]  /*0070*/  UISETP.GE.U32.AND UP0, UPT, UR6, 0x200, UPT ;  /* 0x000002000600788c */ /* 0x000fc8000bf06070 */
[----:B------:R-:W-:-:S09]  /*0080*/  UISETP.GE.U32.AND.EX UP0, UPT, UR7, URZ, UPT, UP0 ;  /* 0x000000ff0700728c */ /* 0x000fd2000bf06100 */
[----:B--2---:R-:W-:Y:S05]  /*0090*/  BRA.U !UP0, `(.L_x_0) ;  /* 0x0000000108287547 */ /* 0x004fea000b800000 */
[----:B------:R-:W0:Y:S01]  /*00a0*/  S2R R0, SR_TID.X ;  /* 0x0000000000007919 */ /* 0x000e220000002100 */
[----:B------:R-:W1:Y:S01]  /*00b0*/  LDCU.64 UR6, c[0x0][0x388] ;  /* 0x00007100ff0677ac */ /* 0x000e620008000a00 */
[----:B------:R-:W2:Y:S01]  /*00c0*/  LDC R5, c[0x0][0x390] ;  /* 0x0000e400ff057b82 */ /* 0x000ea20000000800 */
[----:B0-----:R-:W-:-:S05]  /*00d0*/  IADD3 R0, P0, PT, R0, UR4, RZ ;  /* 0x0000000400007c10 */ /* 0x001fca000ff1e0ff */
[----:B------:R-:W-:Y:S01]  /*00e0*/  IMAD.X R3, RZ, RZ, UR5, P0 ;  /* 0x00000005ff037e24 */ /* 0x000fe200080e06ff */
[----:B-1----:R-:W-:-:S04]  /*00f0*/  LEA R2, P0, R0, UR6, 0x2 ;  /* 0x0000000600027c11 */ /* 0x002fc8000f8010ff */
[----:B------:R-:W-:-:S05]  /*0100*/  LEA.HI.X R3, R0, UR7, R3, 0x2, P0 ;  /* 0x0000000700037c11 */ /* 0x000fca00080f1403 */
[----:B--2---:R-:W-:Y:S04]  /*0110*/  STG.E desc[UR8][R2.64], R5 ;  /* 0x0000000502007986 */ /* 0x004fe8000c101908 */
[----:B------:R-:W-:Y:S01]  /*0120*/  STG.E desc[UR8][R2.64+0x400], R5 ;  /* 0x0004000502007986 */ /* 0x000fe2000c101908 */
[----:B------:R-:W-:Y:S05]  /*0130*/  EXIT ;  /* 0x000000000000794d */ /* 0x000fea0003800000 */
.L_x_0:
[----:B------:R-:W0:Y:S01]  /*0140*/  S2R R0, SR_TID.X ;  /* 0x0000000000007919 */ /* 0x000e220000002100 */
[----:B------:R-:W-:Y:S01]  /*0150*/  IMAD.U32 R2, RZ, RZ, UR7 ;  /* 0x00000007ff027e24 */ /* 0x000fe2000f8e00ff */
[----:B------:R-:W1:Y:S01]  /*0160*/  LDCU.64 UR10, c[0x0][0x388] ;  /* 0x00007100ff0a77ac */ /* 0x000e620008000a00 */
[----:B------:R-:W-:Y:S01]  /*0170*/  IMAD.U32 R4, RZ, RZ, UR7 ;  /* 0x00000007ff047e24 */ /* 0x000fe2000f8e00ff */
[----:B0-----:R-:W-:-:S04]  /*0180*/  ISETP.LT.U32.AND P0, PT, R0, UR6, PT ;  /* 0x0000000600007c0c */ /* 0x001fc8000bf01070 */
[----:B------:R-:W-:Y:S01]  /*0190*/  ISETP.GT.U32.AND.EX P0, PT, R2, RZ, PT, P0 ;  /* 0x000000ff0200720c */ /* 0x000fe20003f04100 */
[C---:B------:R-:W-:Y:S01]  /*01a0*/  VIADD R2, R0.reuse, 0x100 ;  /* 0x0000010000027836 */ /* 0x040fe20000000000 */
[----:B------:R-:W-:-:S04]  /*01b0*/  IADD3 R0, P2, PT, R0, UR4, RZ ;  /* 0x0000000400007c10 */ /* 0x000fc8000ff5e0ff */
[----:B------:R-:W-:Y:S01]  /*01c0*/  ISETP.LT.U32.AND P1, PT, R2, UR6, PT ;  /* 0x0000000602007c0c */ /* 0x000fe2000bf21070 */
[----:B------:R-:W-:Y:S01]  /*01d0*/  IMAD.X R3, RZ, RZ, UR5, P2 ;  /* 0x00000005ff037e24 */ /* 0x000fe200090e06ff */
[----:B-1----:R-:W-:Y:S02]  /*01e0*/  LEA R2, P2, R0, UR10, 0x2 ;  /* 0x0000000a00027c11 */ /* 0x002fe4000f8410ff */
[----:B------:R-:W-:Y:S02]  /*01f0*/  ISETP.GT.U32.AND.EX P1, PT, R4, RZ, PT, P1 ;  /* 0x000000ff0400720c */ /* 0x000fe40003f24110 */
[----:B------:R-:W-:Y:S01]  /*0200*/  LEA.HI.X R3, R0, UR11, R3, 0x2, P2 ;  /* 0x0000000b00037c11 */ /* 0x000fe200090f1403 */
[----:B------:R-:W0:Y:S04]  /*0210*/  @P0 LDC R5, c[0x0][0x390] ;  /* 0x0000e400ff050b82 */ /* 0x000e280000000800 */
[----:B0-----:R0:W-:Y:S06]  /*0220*/  @P0 STG.E desc[UR8][R2.64], R5 ;  /* 0x0000000502000986 */ /* 0x0011ec000c101908 */
[----:B------:R-:W-:Y:S05]  /*0230*/  @!P1 EXIT ;  /* 0x000000000000994d */ /* 0x000fea0003800000 */
[----:B0-----:R-:W0:Y:S02]  /*0240*/  LDC R5, c[0x0][0x390] ;  /* 0x0000e400ff057b82 */ /* 0x001e240000000800 */
[----:B0-----:R-:W-:Y:S01]  /*0250*/  STG.E desc[UR8][R2.64+0x400], R5 ;  /* 0x0004000502007986 */ /* 0x001fe2000c101908 */
[----:B------:R-:W-:Y:S05]  /*0260*/  EXIT ;  /* 0x000000000000794d */ /* 0x000fea0003800000 */
.L_x_1:
[----:B------:R-:W-:-:S00]  /*0270*/  BRA `(.L_x_1) ;  /* 0xfffffffc00fc7947 */ /* 0x000fc0000383ffff */
[----:B------:R-:W-:-:S00]  /*0280*/  NOP ;  /* 0x0000000000007918 */ /* 0x000fc00000000000 */
[----:B------:R-:W-:-:S00]  /*0290*/  NOP ;  /* 0x0000000000007918 */ /* 0x000fc00000000000 */
[----:B------:R-:W-:-:S00]  /*02a0*/  NOP ;  /* 0x0000000000007918 */ /* 0x000fc00000000000 */
[----:B------:R-:W-:-:S00]  /*02b0*/  NOP ;  /* 0x0000000000007918 */ /* 0x000fc00000000000 */
[----:B------:R-:W-:-:S00]  /*02c0*/  NOP ;  /* 0x0000000000007918 */ /* 0x000fc00000000000 */
[----:B------:R-:W-:-:S00]  /*02d0*/  NOP ;  /* 0x0000000000007918 */ /* 0x000fc00000000000 */
[----:B------:R-:W-:-:S00]  /*02e0*/  NOP ;  /* 0x0000000000007918 */ /* 0x000fc00000000000 */
[----:B------:R-:W-:-:S00]  /*02f0*/  NOP ;  /* 0x0000000000007918 */ /* 0x000fc00000000000 */
.L_x_919:


//--------------------- .text._ZN3cub18CUB_300001_SM_10006detail8for_each13static_kernelINS2_12policy_hub_t12policy_500_tEmN6thrust24THRUST_300001_SM_1000_NS8cuda_cub20__uninitialized_fill7functorINS7_10device_ptrI4GeneEESC_EEEEvT0_T1_ --------------------------
	.section	.text._ZN3cub18CUB_300001_SM_10006detail8for_each13static_kernelINS2_12policy_hub_t12policy_500_tEmN6thrust24THRUST_300001_SM_1000_NS8cuda_cub20__uninitialized_fill7functorINS7_10device_ptrI4GeneEESC_EEEEvT0_T1_,"ax",@progbits
	.align	128
        .global         _ZN3cub18CUB_300001_SM_10006detail8for_each13static_kernelINS2_12policy_hub_t12policy_500_tEmN6thrust24THRUST_300001_SM_1000_NS8cuda_cub20__uninitialized_fill7functorINS7_10device_ptrI4GeneEESC_EEEEvT0_T1_
        .type           _ZN3cub18CUB_300001_SM_10006detail8for_each13static_kernelINS2_12policy_hub_t12policy_500_tEmN6thrust24THRUST_300001_SM_1000_NS8cuda_cub20__uninitialized_fill7functorINS7_10device_ptrI4GeneEESC_EEEEvT0_T1_,@function
        .size           _ZN3cub18CUB_300001_SM_10006detail8for_each13static_kernelINS2_12policy_hub_t12policy_500_tEmN6thrust24THRUST_300001_SM_1000_NS8cuda_cub20__uninitialized_fill7functorINS7_10device_ptrI4GeneEESC_EEEEvT0_T1_,(.L_x_920 - _ZN3cub18CUB_300001_SM_10006detail8for_each13static_kernelINS2_12policy_hub_t12policy_500_tEmN6thrust24THRUST_300001_SM_1000_NS8cuda_cub20__uninitialized_fill7functorINS7_10device_ptrI4GeneEESC_EEEEvT0_T1_)
        .other          _ZN3cub18CUB_300001_SM_10006detail8for_each13static_kernelINS2_12policy_hub_t12policy_500_tEmN6thrust24THRUST_300001_SM_1000_NS8cuda_cub20__uninitialized_fill7functorINS7_10device_ptrI4GeneEESC_EEEEvT0_T1_,@"STO_CUDA_ENTRY STV_DEFAULT"
_ZN3cub18CUB_300001_SM_10006detail8for_each13static_kernelINS2_12policy_hub_t12policy_500_tEmN6thrust24THRUST_300001_SM_1000_NS8cuda_cub20__uninitialized_fill7functorINS7_10device_ptrI4GeneEESC_EEEEvT0_T1_:
.text._ZN3cub18CUB_300001_SM_10006detail8for_each13static_kernelINS2_12policy_hub_t12policy_500_tEmN6thrust24THRUST_300001_SM_1000_NS8cuda_cub20__uninitialized_fill7functorINS7_10device_ptrI4GeneEESC_EEEEvT0_T1_:
        /* <DEDUP_REMOVED lines=12> */
[----:B------:R-:W2:Y:S08]  /*00c0*/  LDC.64 R4, c[0x0][0x390] ;  /* 0x0000e400ff047b82 */ /* 0x000eb00000000a00 */
[----:B------:R-:W3:Y:S01]  /*00d0*/  LDC.64 R6, c[0x0][0x398] ;  /* 0x0000e600ff067b82 */ /* 0x000ee20000000a00 */
[----:B0-----:R-:W-:-:S05]  /*00e0*/  IADD3 R0, P0, PT, R0, UR4, RZ ;  /* 0x0000000400007c10 */ /* 0x001fca000ff1e0ff */
[----:B------:R-:W-:Y:S01]  /*00f0*/  IMAD.X R3, RZ, RZ, UR5, P0 ;  /* 0x00000005ff037e24 */ /* 0x000fe200080e06ff */
[----:B-1----:R-:W-:-:S04]  /*0100*/  LEA R2, P0, R0, UR6, 0x4 ;  /* 0x0000000600027c11 */ /* 0x002fc8000f8020ff */
[----:B------:R-:W-:-:S05]  /*0110*/  LEA.HI.X R3, R0, UR7, R3, 0x4, P0 ;  /* 0x0000000700037c11 */ /* 0x000fca00080f2403 */
[----:B--2---:R-:W-:Y:S04]  /*0120*/  STG.E desc[UR8][R2.64], R4 ;  /* 0x0000000402007986 */ /* 0x004fe8000c101908 */
[----:B------:R-:W-:Y:S04]  /*0130*/  STG.E desc[UR8][R2.64+0x1000], R4 ;  /* 0x0010000402007986 */ /* 0x000fe8000c101908 */
[----:B------:R-:W-:Y:S04]  /*0140*/  STG.E desc[UR8][R2.64+0x4], R5 ;  /* 0x0000040502007986 */ /* 0x000fe8000c101908 */
[----:B------:R-:W-:Y:S04]  /*0150*/  STG.E desc[UR8][R2.64+0x1004], R5 ;  /* 0x0010040502007986 */ /* 0x000fe8000c101908 */
[----:B---3--:R-:W-:Y:S04]  /*0160*/  STG.E desc[UR8][R2.64+0x8], R6 ;  /* 0x0000080602007986 */ /* 0x008fe8000c101908 */
[----:B------:R-:W-:Y:S04]  /*0170*/  STG.E desc[UR8][R2.64+0x1008], R6 ;  /* 0x0010080602007986 */ /* 0x000fe8000c101908 */
[----:B------:R-:W-:Y:S04]  /*0180*/  STG.E desc[UR8][R2.64+0xc], R7 ;  /* 0x00000c0702007986 */ /* 0x000fe8000c101908 */
[----:B------:R-:W-:Y:S01]  /*0190*/  STG.E desc[UR8][R2.64+0x100c], R7 ;  /* 0x00100c0702007986 */ /* 0x000fe2000c101908 */
[----:B------:R-:W-:Y:S05]  /*01a0*/  EXIT ;  /* 0x000000000000794d */ /* 0x000fea0003800000 */
.L_x_2:
[----:B------:R-:W0:Y:S01]  /*01b0*/  S2R R0, SR_TID.X ;  /* 0x0000000000007919 */ /* 0x000e220000002100 */
[----:B------:R-:W1:Y:S01]  /*01c0*/  LDCU.64 UR10, c[0x0][0x388] ;  /* 0x00007100ff0a77ac */ /* 0x000e620008000a00 */
[----:B------:R-:W2:Y:S01]  /*01d0*/  LDC.64 R6, c[0x0][0x390] ;  /* 0x0000e400ff067b82 */ /* 0x000ea20000000a00 */
[----:B------:R-:W-:-:S07]  /*01e0*/  IMAD.U32 R2, RZ, RZ, UR7 ;  /* 0x00000007ff027e24 */ /* 0x000fce000f8e00ff */
[----:B------:R-:W3:Y:S01]  /*01f0*/  LDC.64 R8, c[0x0][0x398] ;  /* 0x0000e600ff087b82 */ /* 0x000ee20000000a00 */
[C---:B0-----:R-:W-:Y:S02]  /*0200*/  ISETP.LT.U32.AND P0, PT, R0.reuse, UR6, PT ;  /* 0x0000000600007c0c */ /* 0x041fe4000bf01070 */
[C---:B------:R-:W-:Y:S01]  /*0210*/  IADD3 R3, P1, PT, R0.reuse, UR4, RZ ;  /* 0x0000000400037c10 */ /* 0x040fe2000ff3e0ff */
[----:B------:R-:W-:Y:S01]  /*0220*/  VIADD R0, R0, 0x100 ;  /* 0x0000010000007836 */ /* 0x000fe20000000000 */
[----:B------:R-:W-:Y:S02]  /*0230*/  ISETP.GT.U32.AND.EX P0, PT, R2, RZ, PT, P0 ;  /* 0x000000ff0200720c */ /* 0x000fe40003f04100 */
[----:B-1----:R-:W-:Y:S01]  /*0240*/  LEA R2, P2, R3, UR10, 0x4 ;  /* 0x0000000a03027c11 */ /* 0x002fe2000f8420ff */
[----:B------:R-:W-:Y:S01]  /*0250*/  IMAD.X R4, RZ, RZ, UR5, P1 ;  /* 0x00000005ff047e24 */ /* 0x000fe200088e06ff */
[----:B------:R-:W-:Y:S01]  /*0260*/  ISETP.LT.U32.AND P1, PT, R0, UR6, PT ;  /* 0x0000000600007c0c */ /* 0x000fe2000bf21070 */
[----:B------:R-:W-:-:S03]  /*0270*/  IMAD.U32 R0, RZ, RZ, UR7 ;  /* 0x00000007ff007e24 */ /* 0x000fc6000f8e00ff */
[----:B------:R-:W-:Y:S02]  /*0280*/  LEA.HI.X R3, R3, UR11, R4, 0x4, P2 ;  /* 0x0000000b03037c11 */ /* 0x000fe400090f2404 */
[----:B------:R-:W-:-:S03]  /*0290*/  ISETP.GT.U32.AND.EX P1, PT, R0, RZ, PT, P1 ;  /* 0x000000ff0000720c */ /* 0x000fc60003f24110 */
[----:B--2---:R0:W-:Y:S04]  /*02a0*/  @P0 STG.E desc[UR8][R2.64], R6 ;  /* 0x0000000602000986 */ /* 0x0041e8000c101908 */
[----:B------:R0:W-:Y:S04]  /*02b0*/  @P0 STG.E desc[UR8][R2.64+0x4], R7 ;  /* 0x0000040702000986 */ /* 0x0001e8000c101908 */
[----:B---3--:R0:W-:Y:S04]  /*02c0*/  @P0 STG.E desc[UR8][R2.64+0x8], R8 ;  /* 0x0000080802000986 */ /* 0x0081e8000c101908 */
[----:B------:R0:W-:Y:S01]  /*02d0*/  @P0 STG.E desc[UR8][R2.64+0xc], R9 ;  /* 0x00000c0902000986 */ /* 0x0001e2000c101908 */
[----:B------:R-:W-:Y:S05]  /*02e0*/  @!P1 EXIT ;  /* 0x000000000000994d */ /* 0x000fea0003800000 */
[----:B------:R-:W1:Y:S08]  /*02f0*/  LDC.64 R4, c[0x0][0x390] ;  /* 0x0000e400ff047b82 */ /* 0x000e700000000a00 */
[----:B0-----:R-:W0:Y:S01]  /*0300*/  LDC.64 R6, c[0x0][0x398] ;  /* 0x0000e600ff067b82 */ /* 0x001e220000000a00 */
[----:B-1----:R-:W-:Y:S04]  /*0310*/  STG.E desc[UR8][R2.64+0x1000], R4 ;  /* 0x0010000402007986 */ /* 0x002fe8000c101908 */
[----:B------:R-:W-:Y:S04]  /*0320*/  STG.E desc[UR8][R2.64+0x1004], R5 ;  /* 0x0010040502007986 */ /* 0x000fe8000c101908 */
[----:B0-----:R-:W-:Y:S04]  /*0330*/  STG.E desc[UR8][R2.64+0x1008], R6 ;  /* 0x0010080602007986 */ /* 0x001fe8000c101908 */
[----:B------:R-:W-:Y:S01]  /*0340*/  STG.E desc[UR8][R2.64+0x100c], R7 ;  /* 0x00100c0702007986 */ /* 0x000fe2000c101908 */
[----:B------:R-:W-:Y:S05]  /*0350*/  EXIT ;  /* 0x000000000000794d */ /* 0x000fea0003800000 */
.L_x_3:
        /* <DEDUP_REMOVED lines=10> */
.L_x_920:


//--------------------- .text._ZN3cub18CUB_300001_SM_10006detail11EmptyKernelIvEEvv --------------------------
	.section	.text._ZN3cub18CUB_300001_SM_10006detail11EmptyKernelIvEEvv,"ax",@progbits
	.align	128
        .global         _ZN3cub18CUB_300001_SM_10006detail11EmptyKernelIvEEvv
        .type           _ZN3cub18CUB_300001_SM_10006detail11EmptyKernelIvEEvv,@function
        .size           _ZN3cub18CUB_300001_SM_10006detail11EmptyKernelIvEEvv,(.L_x_921 - _ZN3cub18CUB_300001_SM_10006detail11EmptyKernelIvEEvv)
        .other          _ZN3cub18CUB_300001_SM_10006detail11EmptyKernelIvEEvv,@"STO_CUDA_ENTRY STV_DEFAULT"
_ZN3cub18CUB_300001_SM_10006detail11EmptyKernelIvEEvv:
.text._ZN3cub18CUB_300001_SM_10006detail11EmptyKernelIvEEvv:
[----:B------:R-:W-:Y:S01]  /*0000*/  LDC R1, c[0x0][0x37c] ;  /* 0x0000df00ff017b82 */ /* 0x000fe20000000800 */
[----:B------:R-:W-:Y:S05]  /*0010*/  EXIT ;  /* 0x000000000000794d */ /* 0x000fea0003800000 */
.L_x_4:
        /* <DEDUP_REMOVED lines=14> */
.L_x_921:


//--------------------- .text._ZN6thrust24THRUST_300001_SM_1000_NS8cuda_cub4core6detail13_kernel_agentINS1_8__reduce11ReduceAgentIPN4cuda3std3__45tupleIJilEEESC_SB_lNS1_9__extrema9arg_min_fIilNS9_4lessIiEEEEEEJSC_SC_iSH_EEEvDpT0_ --------------------------
	.section	.text._ZN6thrust24THRUST_300001_SM_1000_NS8cuda_cub4core6detail13_kernel_agentINS1_8__reduce11ReduceAgentIPN4cuda3std3__45tupleIJilEEESC_SB_lNS1_9__extrema9arg_min_fIilNS9_4lessIiEEEEEEJSC_SC_iSH_EEEvDpT0_,"ax",@progbits
	.align	128
        .global         _ZN6thrust24THRUST_300001_SM_1000_NS8cuda_cub4core6detail13_kernel_agentINS1_8__reduce11ReduceAgentIPN4cuda3std3__45tupleIJilEEESC_SB_lNS1_9__extrema9arg_min_fIilNS9_4lessIiEEEEEEJSC_SC_iSH_EEEvDpT0_
        .type           _ZN6thrust24THRUST_300001_SM_1000_NS8cuda_cub4core6detail13_kernel_agentINS1_8__reduce11ReduceAgentIPN4cuda3std3__45tupleIJilEEESC_SB_lNS1_9__extrema9arg_min_fIilNS9_4lessIiEEEEEEJSC_SC_iSH_EEEvDpT0_,@function
        .size           _ZN6thrust24THRUST_300001_SM_1000_NS8cuda_cub4core6detail13_kernel_agentINS1_8__reduce11ReduceAgentIPN4cuda3std3__45tupleIJilEEESC_SB_lNS1_9__extrema9arg_min_fIilNS9_4lessIiEEEEEEJSC_SC_iSH_EEEvDpT0_,(.L_x_922 - _ZN6thrust24THRUST_300001_SM_1000_NS8cuda_cub4core6detail13_kernel_agentINS1_8__reduce11ReduceAgentIPN4cuda3std3__45tupleIJilEEESC_SB_lNS1_9__extrema9arg_min_fIilNS9_4lessIiEEEEEEJSC_SC_iSH_EEEvDpT0_)
        .other          _ZN6thrust24THRUST_300001_SM_1000_NS8cuda_cub4core6detail13_kernel_agentINS1_8__reduce11ReduceAgentIPN4cuda3std3__45tupleIJilEEESC_SB_lNS1_9__extrema9arg_min_fIilNS9_4lessIiEEEEEEJSC_SC_iSH_EEEvDpT0_,@"STO_CUDA_ENTRY STV_DEFAULT"
_ZN6thrust24THRUST_300001_SM_1000_NS8cuda_cub4core6detail13_kernel_agentINS1_8__reduce11ReduceAgentIPN4cuda3std3__45tupleIJilEEESC_SB_lNS1_9__extrema9arg_min_fIilNS9_4lessIiEEEEEEJSC_SC_iSH_EEEvDpT0_:
.text._ZN6thrust24THRUST_300001_SM_1000_NS8cuda_cub4core6detail13_kernel_agentINS1_8__reduce11ReduceAgentIPN4cuda3std3__45tupleIJilEEESC_SB_lNS1_9__extrema9arg_min_fIilNS9_4lessIiEEEEEEJSC_SC_iSH_EEEvDpT0_:
[----:B------:R-:W-:Y:S01]  /*0000*/  LDC R1, c[0x0][0x37c] ;  /* 0x0000df00ff017b82 */ /* 0x000fe20000000800 */
[----:B------:R-:W0:Y:S02]  /*0010*/  LDCU UR8, c[0x0][0x390] ;  /* 0x00007200ff0877ac */ /* 0x000e240008000800 */
[----:B0-----:R-:W-:-:S13]  /*0020*/  ISETP.NE.AND P0, PT, RZ, UR8, PT ;  /* 0x00000008ff007c0c */ /* 0x001fda000bf05270 */
[----:B------:R-:W-:Y:S05]  /*0030*/  @!P0 EXIT ;  /* 0x000000000000894d */ /* 0x000fea0003800000 */
[----:B------:R-:W-:Y:S01]  /*0040*/  UISETP.GT.AND UP0, UPT, UR8, 0x4ff, UPT ;  /* 0x000004ff0800788c */ /* 0x000fe2000bf04270 */
[----:B------:R-:W-:Y:S01]  /*0050*/  BSSY.RECONVERGENT B0, `(.L_x_5) ;  /* 0x0000648000007945 */ /* 0x000fe20003800200 */
[----:B------:R-:W0:Y:S07]  /*0060*/  LDCU.64 UR10, c[0x0][0x358] ;  /* 0x00006b00ff0a77ac */ /* 0x000e2e0008000a00 */
[----:B------:R-:W-:Y:S05]  /*0070*/  BRA.U UP0, `(.L_x_6) ;  /* 0x0000002d00c87547 */ /* 0x000fea000b800000 */
[----:B------:R-:W1:Y:S01]  /*0080*/  S2R R0, SR_TID.X ;  /* 0x0000000000007919 */ /* 0x000e620000002100 */
[----:B------:R-:W2:Y:S01]  /*0090*/  LDCU UR4, c[0x0][0x390] ;  /* 0x00007200ff0477ac */ /* 0x000ea20008000800 */
[----:B------:R-:W-:Y:S01]  /*00a0*/  BSSY.RECONVERGENT B1, `(.L_x_7) ;  /* 0x000000b000017945 */ /* 0x000fe20003800200 */
[----:B------:R-:W-:Y:S01]  /*00b0*/  IMAD.MOV.U32 R5, RZ, RZ, RZ ;  /* 0x000000ffff057224 */ /* 0x000fe200078e00ff */
[----:B------:R-:W-:Y:S02]  /*00c0*/  CS2R R2, SRZ ;  /* 0x0000000000027805 */ /* 0x000fe4000001ff00 */
[----:B-1----:R-:W-:Y:S01]  /*00d0*/  ISETP.GE.AND P0, PT, R0, UR8, PT ;  /* 0x0000000800007c0c */ /* 0x002fe2000bf06270 */
[----:B------:R-:W-:-:S12]  /*00e0*/  IMAD.MOV.U32 R4, RZ, RZ, R0 ;  /* 0x000000ffff047224 */ /* 0x000fd800078e0000 */
[----:B--2---:R-:W-:Y:S05]  /*00f0*/  @P0 BRA `(.L_x_8) ;  /* 0x0000000000140947 */ /* 0x004fea0003800000 */
[----:B------:R-:W1:Y:S02]  /*0100*/  LDC.64 R6, c[0x0][0x380] ;  /* 0x0000e000ff067b82 */ /* 0x000e640000000a00 */
[----:B-1----:R-:W-:-:S05]  /*0110*/  IMAD.WIDE.U32 R6, R0, 0x10, R6 ;  /* 0x0000001000067825 */ /* 0x002fca00078e0006 */
[----:B0-----:R1:W5:Y:S04]  /*0120*/  LDG.E.CONSTANT R5, desc[UR10][R6.64] ;  /* 0x0000000a06057981 */ /* 0x001368000c1e9900 */
[----:B------:R1:W5:Y:S01]  /*0130*/  LDG.E.64.CONSTANT R2, desc[UR10][R6.64+0x8] ;  /* 0x0000080a06027981 */ /* 0x000362000c1e9b00 */
[----:B------:R-:W-:-:S07]  /*0140*/  VIADD R4, R0, 0x100 ;  /* 0x0000010000047836 */ /* 0x000fce0000000000 */
.L_x_8:
[----:B0-----:R-:W-:Y:S05]  /*0150*/  BSYNC.RECONVERGENT B1 ;  /* 0x0000000000017941 */ /* 0x001fea0003800200 */
.L_x_7:
[----:B------:R-:W-:Y:S01]  /*0160*/  ISETP.GE.AND P0, PT, R4, UR8, PT ;  /* 0x0000000804007c0c */ /* 0x000fe2000bf06270 */
[----:B------:R-:W-:-:S12]  /*0170*/  BSSY.RECONVERGENT B1, `(.L_x_9) ;  /* 0x0000082000017945 */ /* 0x000fd80003800200 */
[----:B------:R-:W-:Y:S05]  /*0180*/  @P0 BRA `(.L_x_10) ;  /* 0x0000000800000947 */ /* 0x000fea0003800000 */
[----:B-1----:R-:W-:Y:S01]  /*0190*/  LOP3.LUT R6, RZ, R4, RZ, 0x33, !PT ;  /* 0x00000004ff067212 */ /* 0x002fe200078e33ff */
[----:B------:R-:W-:Y:S04]  /*01a0*/  BSSY.RECONVERGENT B2, `(.L_x_11) ;  /* 0x0000027000027945 */ /* 0x000fe80003800200 */
[----:B------:R-:W-:-:S05]  /*01b0*/  VIADD R14, R6, UR8 ;  /* 0x00000008060e7c36 */ /* 0x000fca0008000000 */
[----:B------:R-:W-:-:S04]  /*01c0*/  LOP3.LUT R6, R14, 0x300, RZ, 0xc0, !PT ;  /* 0x000003000e067812 */ /* 0x000fc800078ec0ff */
[----:B------:R-:W-:-:S13]  /*01d0*/  ISETP.NE.AND P0, PT, R6, 0x300, PT ;  /* 0x000003000600780c */ /* 0x000fda0003f05270 */
[----:B------:R-:W-:Y:S05]  /*01e0*/  @!P0 BRA `(.L_x_12) ;  /* 0x0000000000888947 */ /* 0x000fea0003800000 */
[----:B------:R-:W0:Y:S01]  /*01f0*/  LDC.64 R6, c[0x0][0x380] ;  /* 0x0000e000ff067b82 */ /* 0x000e220000000a00 */
[----:B------:R-:W-:-:S04]  /*0200*/  LEA.HI R8, R14, 0x1, RZ, 0x18 ;  /* 0x000000010e087811 */ /* 0x000fc800078fc0ff */
[----:B------:R-:W-:-:S05]  /*0210*/  LOP3.LUT R8, R8, 0x3, RZ, 0xc0, !PT ;  /* 0x0000000308087812 */ /* 0x000fca00078ec0ff */
[----:B------:R-:W-:Y:S02]  /*0220*/  IMAD.MOV R10, RZ, RZ, -R8 ;  /* 0x000000ffff0a7224 */ /* 0x000fe400078e0a08 */
[----:B0-----:R-:W-:-:S04]  /*0230*/  IMAD.WIDE.U32 R6, R4, 0x10, R6 ;  /* 0x0000001004067825 */ /* 0x001fc800078e0006 */
[----:B------:R-:W-:-:S07]  /*0240*/  IMAD.MOV.U32 R13, RZ, RZ, R6 ;  /* 0x000000ffff0d7224 */ /* 0x000fce00078e0006 */
.L_x_15:
[----:B------:R-:W-:-:S05]  /*0250*/  IMAD.MOV.U32 R6, RZ, RZ, R13 ;  /* 0x000000ffff067224 */ /* 0x000fca00078e000d */
[----:B------:R-:W2:Y:S01]  /*0260*/  LDG.E.CONSTANT R12, desc[UR10][R6.64] ;  /* 0x0000000a060c7981 */ /* 0x000ea2000c1e9900 */
[----:B------:R-:W-:Y:S01]  /*0270*/  VIADD R10, R10, 0x1 ;  /* 0x000000010a0a7836 */ /* 0x000fe20000000000 */
[----:B------:R-:W-:Y:S01]  /*0280*/  BSSY.RECONVERGENT B3, `(.L_x_13) ;  /* 0x0000015000037945 */ /* 0x000fe20003800200 */
[----:B------:R-:W-:-:S03]  /*0290*/  IADD3 R13, P3, PT, R6, 0x1000, RZ ;  /* 0x00001000060d7810 */ /* 0x000fc60007f7e0ff */
[----:B------:R-:W-:Y:S02]  /*02a0*/  ISETP.NE.AND P2, PT, R10, RZ, PT ;  /* 0x000000ff0a00720c */ /* 0x000fe40003f45270 */
[----:B--2--5:R-:W-:-:S13]  /*02b0*/  ISETP.GE.AND P0, PT, R5, R12, PT ;  /* 0x0000000c0500720c */ /* 0x024fda0003f06270 */
[----:B------:R-:W-:Y:S05]  /*02c0*/  @!P0 BRA `(.L_x_14) ;  /* 0x0000000000408947 */ /* 0x000fea0003800000 */
[----:B------:R-:W2:Y:S01]  /*02d0*/  LDG.E.64.CONSTANT R8, desc[UR10][R6.64+0x8] ;  /* 0x0000080a06087981 */ /* 0x000ea2000c1e9b00 */
[----:B------:R-:W-:Y:S01]  /*02e0*/  ISETP.GE.AND P4, PT, R12, R5, PT ;  /* 0x000000050c00720c */ /* 0x000fe20003f86270 */
[----:B------:R-:W-:Y:S02]  /*02f0*/  IMAD.MOV.U32 R11, RZ, RZ, R2 ;  /* 0x000000ffff0b7224 */ /* 0x000fe400078e0002 */
[----:B------:R-:W-:Y:S02]  /*0300*/  IMAD.MOV.U32 R2, RZ, RZ, R5 ;  /* 0x000000ffff027224 */ /* 0x000fe400078e0005 */
[----:B------:R-:W-:-:S08]  /*0310*/  IMAD.MOV.U32 R5, RZ, RZ, R12 ;  /* 0x000000ffff057224 */ /* 0x000fd000078e000c */
[CC--:B--2---:R-:W-:Y:S02]  /*0320*/  @P4 ISETP.GE.U32.AND P1, PT, R11.reuse, R8.reuse, PT ;  /* 0x000000080b00420c */ /* 0x0c4fe40003f26070 */
[----:B------:R-:W-:Y:S02]  /*0330*/  @P4 ISETP.LT.U32.AND P0, PT, R11, R8, PT ;  /* 0x000000080b00420c */ /* 0x000fe40003f01070 */
[CC--:B------:R-:W-:Y:S02]  /*0340*/  @P4 ISETP.GE.AND.EX P1, PT, R3.reuse, R9.reuse, PT, P1 ;  /* 0x000000090300420c */ /* 0x0c0fe40003f26310 */
[----:B------:R-:W-:Y:S02]  /*0350*/  @P4 ISETP.LT.AND.EX P0, PT, R3, R9, PT, P0 ;  /* 0x000000090300420c */ /* 0x000fe40003f01300 */
[----:B------:R-:W-:Y:S01]  /*0360*/  @P4 SEL R5, R2, R12, !P1 ;  /* 0x0000000c02054207 */ /* 0x000fe20004800000 */
[----:B------:R-:W-:Y:S01]  /*0370*/  IMAD.MOV.U32 R2, RZ, RZ, R8 ;  /* 0x000000ffff027224 */ /* 0x000fe200078e0008 */
[----:B------:R-:W-:-:S02]  /*0380*/  @P4 SEL R11, R11, R8, P0 ;  /* 0x000000080b0b4207 */ /* 0x000fc40000000000 */
[----:B------:R-:W-:Y:S01]  /*0390*/  @P4 SEL R12, R3, R9, P0 ;  /* 0x00000009030c4207 */ /* 0x000fe20000000000 */
[----:B------:R-:W-:Y:S02]  /*03a0*/  IMAD.MOV.U32 R3, RZ, RZ, R9 ;  /* 0x000000ffff037224 */ /* 0x000fe400078e0009 */
[----:B------:R-:W-:Y:S02]  /*03b0*/  @P4 IMAD.MOV.U32 R2, RZ, RZ, R11 ;  /* 0x000000ffff024224 */ /* 0x000fe400078e000b */
[----:B------:R-:W-:-:S07]  /*03c0*/  @P4 IMAD.MOV.U32 R3, RZ, RZ, R12 ;  /* 0x000000ffff034224 */ /* 0x000fce00078e000c */
.L_x_14:
[----:B------:R-:W-:Y:S05]  /*03d0*/  BSYNC.RECONVERGENT B3 ;  /* 0x0000000000037941 */ /* 0x000fea0003800200 */
.L_x_13:
[----:B------:R-:W-:Y:S02]  /*03e0*/  IMAD.X R7, RZ, RZ, R7, P3 ;  /* 0x000000ffff077224 */ /* 0x000fe400018e0607 */
[----:B------:R-:W-:Y:S01]  /*03f0*/  VIADD R4, R4, 0x100 ;  /* 0x0000010004047836 */ /* 0x000fe20000000000 */
[----:B------:R-:W-:Y:S06]  /*0400*/  @P2 BRA `(.L_x_15) ;  /* 0xfffffffc00902947 */ /* 0x000fec000383ffff */
.L_x_12:
[----:B------:R-:W-:Y:S05]  /*0410*/  BSYNC.RECONVERGENT B2 ;  /* 0x0000000000027941 */ /* 0x000fea0003800200 */
.L_x_11:
[----:B------:R-:W0:Y:S01]  /*0420*/  LDC.64 R6, c[0x0][0x380] ;  /* 0x0000e000ff067b82 */ /* 0x000e220000000a00 */
[----:B------:R-:W-:-:S13]  /*0430*/  ISETP.GE.U32.AND P0, PT, R14, 0x300, PT ;  /* 0x000003000e00780c */ /* 0x000fda0003f06070 */
[----:B------:R-:W-:Y:S05]  /*0440*/  @!P0 BRA `(.L_x_10) ;  /* 0x0000000400508947 */ /* 0x000fea0003800000 */
.L_x_24:
[----:B0-----:R-:W-:-:S05]  /*0450*/  IMAD.WIDE R8, R4, 0x10, R6 ;  /* 0x0000001004087825 */ /* 0x001fca00078e0206 */
[----:B------:R-:W2:Y:S04]  /*0460*/  LDG.E.CONSTANT R14, desc[UR10][R8.64] ;  /* 0x0000000a080e7981 */ /* 0x000ea8000c1e9900 */
[----:B-----5:R0:W5:Y:S04]  /*0470*/  LDG.E.CONSTANT R16, desc[UR10][R8.64+0x1000] ;  /* 0x0010000a08107981 */ /* 0x020168000c1e9900 */
[----:B------:R0:W5:Y:S04]  /*0480*/  LDG.E.CONSTANT R18, desc[UR10][R8.64+0x2000] ;  /* 0x0020000a08127981 */ /* 0x000168000c1e9900 */
[----:B------:R0:W5:Y:S01]  /*0490*/  LDG.E.CONSTANT R10, desc[UR10][R8.64+0x3000] ;  /* 0x0030000a080a7981 */ /* 0x000162000c1e9900 */
[----:B------:R-:W-:Y:S01]  /*04a0*/  BSSY.RECONVERGENT B2, `(.L_x_16) ;  /* 0x0000012000027945 */ /* 0x000fe20003800200 */
[----:B------:R-:W-:-:S02]  /*04b0*/  IMAD.MOV.U32 R15, RZ, RZ, R2 ;  /* 0x000000ffff0f7224 */ /* 0x000fc400078e0002 */
[----:B------:R-:W-:Y:S02]  /*04c0*/  IMAD.MOV.U32 R21, RZ, RZ, R3 ;  /* 0x000000ffff157224 */ /* 0x000fe400078e0003 */
[----:B------:R-:W-:Y:S01]  /*04d0*/  IMAD.MOV.U32 R11, RZ, RZ, R5 ;  /* 0x000000ffff0b7224 */ /* 0x000fe200078e0005 */
[----:B--2---:R-:W-:-:S13]  /*04e0*/  ISETP.GE.AND P0, PT, R5, R14, PT ;  /* 0x0000000e0500720c */ /* 0x004fda0003f06270 */
[----:B0-----:R-:W-:Y:S05]  /*04f0*/  @!P0 BRA `(.L_x_17) ;  /* 0x0000000000308947 */ /* 0x001fea0003800000 */
[----:B------:R-:W2:Y:S01]  /*0500*/  LDG.E.64.CONSTANT R12, desc[UR10][R8.64+0x8] ;  /* 0x0000080a080c7981 */ /* 0x000ea2000c1e9b00 */
[----:B------:R-:W-:Y:S01]  /*0510*/  ISETP.GE.AND P2, PT, R14, R5, PT ;  /* 0x000000050e00720c */ /* 0x000fe20003f46270 */
[----:B------:R-:W-:-:S12]  /*0520*/  IMAD.MOV.U32 R11, RZ, RZ, R14 ;  /* 0x000000ffff0b7224 */ /* 0x000fd800078e000e */
[CC--:B--2---:R-:W-:Y:S01]  /*0530*/  @P2 ISETP.GE.U32.AND P0, PT, R2.reuse, R12.reuse, PT ;  /* 0x0000000c0200220c */ /* 0x0c4fe20003f06070 */
[----:B------:R-:W-:Y:S01]  /*0540*/  IMAD.MOV.U32 R15, RZ, RZ, R12 ;  /* 0x000000ffff0f7224 */ /* 0x000fe200078e000c */
[C---:B------:R-:W-:Y:S01]  /*0550*/  @P2 ISETP.LT.U32.AND P1, PT, R2.reuse, R12, PT ;  /* 0x0000000c0200220c */ /* 0x040fe20003f21070 */
[----:B------:R-:W-:Y:S01]  /*0560*/  IMAD.MOV.U32 R21, RZ, RZ, R13 ;  /* 0x000000ffff157224 */ /* 0x000fe200078e000d */
[CC--:B------:R-:W-:Y:S02]  /*0570*/  @P2 ISETP.GE.AND.EX P0, PT, R3.reuse, R13.reuse, PT, P0 ;  /* 0x0000000d0300220c */ /* 0x0c0fe40003f06300 */
[----:B------:R-:W-:Y:S02]  /*0580*/  @P2 ISETP.LT.AND.EX P1, PT, R3, R13, PT, P1 ;  /* 0x0000000d0300220c */ /* 0x000fe40003f21310 */
[----:B------:R-:W-:Y:S02]  /*0590*/  @P2 SEL R11, R5, R14, !P0 ;  /* 0x0000000e050b2207 */ /* 0x000fe40004000000 */
[----:B------:R-:W-:-:S02]  /*05a0*/  @P2 SEL R15, R2, R12, P1 ;  /* 0x0000000c020f2207 */ /* 0x000fc40000800000 */
[----:B------:R-:W-:-:S07]  /*05b0*/  @P2 SEL R21, R3, R13, P1 ;  /* 0x0000000d03152207 */ /* 0x000fce0000800000 */
.L_x_17:
[----:B------:R-:W-:Y:S05]  /*05c0*/  BSYNC.RECONVERGENT B2 ;  /* 0x0000000000027941 */ /* 0x000fea0003800200 */
.L_x_16:
[----:B-----5:R-:W-:Y:S01]  /*05d0*/  ISETP.GE.AND P0, PT, R11, R16, PT ;  /* 0x000000100b00720c */ /* 0x020fe20003f06270 */
[----:B------:R-:W-:Y:S01]  /*05e0*/  BSSY.RECONVERGENT B2, `(.L_x_18) ;  /* 0x0000011000027945 */ /* 0x000fe20003800200 */
[----:B------:R-:W-:Y:S02]  /*05f0*/  IMAD.MOV.U32 R17, RZ, RZ, R15 ;  /* 0x000000ffff117224 */ /* 0x000fe400078e000f */
[----:B------:R-:W-:Y:S02]  /*0600*/  IMAD.MOV.U32 R19, RZ, RZ, R21 ;  /* 0x000000ffff137224 */ /* 0x000fe400078e0015 */
[----:B------:R-:W-:-:S07]  /*0610*/  IMAD.MOV.U32 R5, RZ, RZ, R11 ;  /* 0x000000ffff057224 */ /* 0x000fce00078e000b */
[----:B------:R-:W-:Y:S05]  /*0620*/  @!P0 BRA `(.L_x_19) ;  /* 0x0000000000308947 */ /* 0x000fea0003800000 */
[----:B------:R-:W2:Y:S01]  /*0630*/  LDG.E.64.CONSTANT R2, desc[UR10][R8.64+0x1008] ;  /* 0x0010080a08027981 */ /* 0x000ea2000c1e9b00 */
[----:B------:R-:W-:Y:S01]  /*0640*/  ISETP.GE.AND P2, PT, R16, R11, PT ;  /* 0x0000000b1000720c */ /* 0x000fe20003f46270 */
[----:B------:R-:W-:-:S12]  /*0650*/  IMAD.MOV.U32 R5, RZ, RZ, R16 ;  /* 0x000000ffff057224 */ /* 0x000fd800078e0010 */
[CC--:B--2---:R-:W-:Y:S01]  /*0660*/  @P2 ISETP.GE.U32.AND P0, PT, R15.reuse, R2.reuse, PT ;  /* 0x000000020f00220c */ /* 0x0c4fe20003f06070 */
[----:B------:R-:W-:Y:S01]  /*0670*/  IMAD.MOV.U32 R17, RZ, RZ, R2 ;  /* 0x000000ffff117224 */ /* 0x000fe200078e0002 */
[----:B------:R-:W-:Y:S01]  /*0680*/  @P2 ISETP.LT.U32.AND P1, PT, R15, R2, PT ;  /* 0x000000020f00220c */ /* 0x000fe20003f21070 */
[----:B------:R-:W-:Y:S01]  /*0690*/  IMAD.MOV.U32 R19, RZ, RZ, R3 ;  /* 0x000000ffff137224 */ /* 0x000fe200078e0003 */
[CC--:B------:R-:W-:Y:S02]  /*06a0*/  @P2 ISETP.GE.AND.EX P0, PT, R21.reuse, R3.reuse, PT, P0 ;  /* 0x000000031500220c */ /* 0x0c0fe40003f06300 */
[----:B------:R-:W-:Y:S02]  /*06b0*/  @P2 ISETP.LT.AND.EX P1, PT, R21, R3, PT, P1 ;  /* 0x000000031500220c */ /* 0x000fe40003f21310 */
[----:B------:R-:W-:Y:S02]  /*06c0*/  @P2 SEL R5, R11, R16, !P0 ;  /* 0x000000100b052207 */ /* 0x000fe40004000000 */
[----:B------:R-:W-:-:S02]  /*06d0*/  @P2 SEL R17, R15, R2, P1 ;  /* 0x000000020f112207 */ /* 0x000fc40000800000 */
[----:B------:R-:W-:-:S07]  /*06e0*/  @P2 SEL R19, R21, R3, P1 ;  /* 0x0000000315132207 */ /* 0x000fce0000800000 */
.L_x_19:
[----:B------:R-:W-:Y:S05]  /*06f0*/  BSYNC.RECONVERGENT B2 ;  /* 0x0000000000027941 */ /* 0x000fea0003800200 */
.L_x_18:
[----:B------:R-:W-:Y:S01]  /*0700*/  ISETP.GE.AND P0, PT, R5, R18, PT ;  /* 0x000000120500720c */ /* 0x000fe20003f06270 */
        /* <DEDUP_REMOVED lines=17> */
.L_x_21:
[----:B------:R-:W-:Y:S05]  /*0820*/  BSYNC.RECONVERGENT B2 ;  /* 0x0000000000027941 */ /* 0x000fea0003800200 */
.L_x_20:
        /* <DEDUP_REMOVED lines=9> */
[CC--:B--2---:R-:W-:Y:S02]  /*08c0*/  @P2 ISETP.GE.U32.AND P0, PT, R13.reuse, R2.reuse, PT ;  /* 0x000000020d00220c */ /* 0x0c4fe40003f06070 */
[----:B------:R-:W-:Y:S02]  /*08d0*/  @P2 ISETP.LT.U32.AND P1, PT, R13, R2, PT ;  /* 0x000000020d00220c */ /* 0x000fe40003f21070 */
[CC--:B------:R-:W-:Y:S02]  /*08e0*/  @P2 ISETP.GE.AND.EX P0, PT, R15.reuse, R3.reuse, PT, P0 ;  /* 0x000000030f00220c */ /* 0x0c0fe40003f06300 */
[----:B------:R-:W-:Y:S02]  /*08f0*/  @P2 ISETP.LT.AND.EX P1, PT, R15, R3, PT, P1 ;  /* 0x000000030f00220c */ /* 0x000fe40003f21310 */
[----:B------:R-:W-:Y:S02]  /*0900*/  @P2 SEL R5, R11, R10, !P0 ;  /* 0x0000000a0b052207 */ /* 0x000fe40004000000 */
[----:B------:R-:W-:-:S02]  /*0910*/  @P2 SEL R10, R13, R2, P1 ;  /* 0x000000020d0a2207 */ /* 0x000fc40000800000 */
[----:B------:R-:W-:-:S03]  /*0920*/  @P2 SEL R11, R15, R3, P1 ;  /* 0x000000030f0b2207 */ /* 0x000fc60000800000 */
[----:B------:R-:W-:Y:S02]  /*0930*/  @P2 IMAD.MOV.U32 R2, RZ, RZ, R10 ;  /* 0x000000ffff022224 */ /* 0x000fe400078e000a */
[----:B------:R-:W-:-:S07]  /*0940*/  @P2 IMAD.MOV.U32 R3, RZ, RZ, R11 ;  /* 0x000000ffff032224 */ /* 0x000fce00078e000b */
.L_x_23:
[----:B------:R-:W-:Y:S05]  /*0950*/  BSYNC.RECONVERGENT B2 ;  /* 0x0000000000027941 */ /* 0x000fea0003800200 */
.L_x_22:
[----:B------:R-:W-:-:S05]  /*0960*/  VIADD R4, R4, 0x400 ;  /* 0x0000040004047836 */ /* 0x000fca0000000000 */
[----:B------:R-:W-:-:S13]  /*0970*/  ISETP.GE.AND P0, PT, R4, UR4, PT ;  /* 0x0000000404007c0c */ /* 0x000fda000bf06270 */
[----:B------:R-:W-:Y:S05]  /*0980*/  @!P0 BRA `(.L_x_24) ;  /* 0xfffffff800b08947 */ /* 0x000fea000383ffff */
.L_x_10:
[----:B------:R-:W-:Y:S05]  /*0990*/  BSYNC.RECONVERGENT B1 ;  /* 0x0000000000017941 */ /* 0x000fea0003800200 */
.L_x_9:
[----:B------:R-:W2:Y:S02]  /*09a0*/  LDCU UR4, c[0x0][0x390] ;  /* 0x00007200ff0477ac */ /* 0x000ea40008000800 */
[----:B--2---:R-:W-:-:S09]  /*09b0*/  UISETP.GE.AND UP0, UPT, UR4, 0x100, UPT ;  /* 0x000001000400788c */ /* 0x004fd2000bf06270 */
[----:B------:R-:W-:Y:S05]  /*09c0*/  BRA.U !UP0, `(.L_x_25) ;  /* 0x00000011083c7547 */ /* 0x000fea000b800000 */
[----:B------:R-:W2:Y:S01]  /*09d0*/  S2R R12, SR_LANEID ;  /* 0x00000000000c7919 */ /* 0x000ea20000000000 */
[----:B------:R-:W-:Y:S01]  /*09e0*/  BSSY.RECONVERGENT B1, `(.L_x_26) ;  /* 0x0000015000017945 */ /* 0x000fe20003800200 */
[----:B01---5:R-:W-:Y:S01]  /*09f0*/  IMAD.MOV.U32 R7, RZ, RZ, R2 ;  /* 0x000000ffff077224 */ /* 0x023fe200078e0002 */
[----:B------:R-:W0:Y:S01]  /*0a00*/  SHFL.DOWN PT, R6, R5, 0x1, 0x1f ;  /* 0x08201f0005067f89 */ /* 0x000e2200000e0000 */
[----:B------:R-:W-:Y:S02]  /*0a10*/  IMAD.MOV.U32 R8, RZ, RZ, R3 ;  /* 0x000000ffff087224 */ /* 0x000fe400078e0003 */
[----:B------:R-:W-:Y:S01]  /*0a20*/  IMAD.MOV.U32 R4, RZ, RZ, R5 ;  /* 0x000000ffff047224 */ /* 0x000fe200078e0005 */
[----:B------:R1:W3:Y:S04]  /*0a30*/  SHFL.DOWN PT, R9, R2, 0x1, 0x1f ;  /* 0x08201f0002097f89 */ /* 0x0002e800000e0000 */
[----:B------:R1:W4:Y:S01]  /*0a40*/  SHFL.DOWN PT, R11, R3, 0x1, 0x1f ;  /* 0x08201f00030b7f89 */ /* 0x00032200000e0000 */
[----:B0-----:R-:W-:-:S04]  /*0a50*/  ISETP.GE.AND P0, PT, R5, R6, PT ;  /* 0x000000060500720c */ /* 0x001fc80003f06270 */
[----:B--2---:R-:W-:-:S13]  /*0a60*/  ISETP.GT.OR P0, PT, R12, 0x1e, !P0 ;  /* 0x0000001e0c00780c */ /* 0x004fda0004704670 */
[----:B-1-34-:R-:W-:Y:S05]  /*0a70*/  @P0 BRA `(.L_x_27) ;  /* 0x00000000002c0947 */ /* 0x01afea0003800000 */
[----:B------:R-:W-:Y:S01]  /*0a80*/  ISETP.GE.AND P2, PT, R6, R5, PT ;  /* 0x000000050600720c */ /* 0x000fe20003f46270 */
[----:B------:R-:W-:Y:S02]  /*0a90*/  IMAD.MOV.U32 R7, RZ, RZ, R9 ;  /* 0x000000ffff077224 */ /* 0x000fe400078e0009 */
[----:B------:R-:W-:Y:S02]  /*0aa0*/  IMAD.MOV.U32 R8, RZ, RZ, R11 ;  /* 0x000000ffff087224 */ /* 0x000fe400078e000b */
[----:B------:R-:W-:-:S08]  /*0ab0*/  IMAD.MOV.U32 R4, RZ, RZ, R6 ;  /* 0x000000ffff047224 */ /* 0x000fd000078e0006 */
[CC--:B------:R-:W-:Y:S02]  /*0ac0*/  @P2 ISETP.GE.U32.AND P0, PT, R2.reuse, R9.reuse, PT ;  /* 0x000000090200220c */ /* 0x0c0fe40003f06070 */
[C---:B------:R-:W-:Y:S02]  /*0ad0*/  @P2 ISETP.LT.U32.AND P1, PT, R2.reuse, R9, PT ;  /* 0x000000090200220c */ /* 0x040fe40003f21070 */
[CC--:B------:R-:W-:Y:S02]  /*0ae0*/  @P2 ISETP.GE.AND.EX P0, PT, R3.reuse, R11.reuse, PT, P0 ;  /* 0x0000000b0300220c */ /* 0x0c0fe40003f06300 */
[----:B------:R-:W-:Y:S02]  /*0af0*/  @P2 ISETP.LT.AND.EX P1, PT, R3, R11, PT, P1 ;  /* 0x0000000b0300220c */ /* 0x000fe40003f21310 */
[----:B------:R-:W-:Y:S02]  /*0b00*/  @P2 SEL R4, R5, R6, !P0 ;  /* 0x0000000605042207 */ /* 0x000fe40004000000 */
[----:B------:R-:W-:-:S02]  /*0b10*/  @P2 SEL R7, R2, R9, P1 ;  /* 0x0000000902072207 */ /* 0x000fc40000800000 */
[----:B------:R-:W-:-:S07]  /*0b20*/  @P2 SEL R8, R3, R11, P1 ;  /* 0x0000000b03082207 */ /* 0x000fce0000800000 */
.L_x_27:
[----:B------:R-:W-:Y:S05]  /*0b30*/  BSYNC.RECONVERGENT B1 ;  /* 0x0000000000017941 */ /* 0x000fea0003800200 */
.L_x_26:
[----:B------:R-:W0:Y:S01]  /*0b40*/  SHFL.DOWN PT, R3, R4, 0x2, 0x1f ;  /* 0x08401f0004037f89 */ /* 0x000e2200000e0000 */
[----:B------:R-:W-:Y:S01]  /*0b50*/  BSSY.RECONVERGENT B1, `(.L_x_28) ;  /* 0x0000014000017945 */ /* 0x000fe20003800200 */
[----:B------:R-:W-:Y:S02]  /*0b60*/  IMAD.MOV.U32 R5, RZ, RZ, R7 ;  /* 0x000000ffff057224 */ /* 0x000fe400078e0007 */
[----:B------:R1:W2:Y:S01]  /*0b70*/  SHFL.DOWN PT, R10, R7, 0x2, 0x1f ;  /* 0x08401f00070a7f89 */ /* 0x0002a200000e0000 */
[----:B------:R-:W-:Y:S02]  /*0b80*/  IMAD.MOV.U32 R6, RZ, RZ, R8 ;  /* 0x000000ffff067224 */ /* 0x000fe400078e0008 */
[----:B------:R-:W-:Y:S01]  /*0b90*/  IMAD.MOV.U32 R2, RZ, RZ, R4 ;  /* 0x000000ffff027224 */ /* 0x000fe200078e0004 */
[----:B------:R1:W3:Y:S01]  /*0ba0*/  SHFL.DOWN PT, R9, R8, 0x2, 0x1f ;  /* 0x08401f0008097f89 */ /* 0x0002e200000e0000 */
[----:B0-----:R-:W-:-:S04]  /*0bb0*/  ISETP.GE.AND P0, PT, R4, R3, PT ;  /* 0x000000030400720c */ /* 0x001fc80003f06270 */
[----:B------:R-:W-:-:S13]  /*0bc0*/  ISETP.GT.OR P0, PT, R12, 0x1d, !P0 ;  /* 0x0000001d0c00780c */ /* 0x000fda0004704670 */
[----:B-123--:R-:W-:Y:S05]  /*0bd0*/  @P0 BRA `(.L_x_29) ;  /* 0x00000000002c0947 */ /* 0x00efea0003800000 */
[----:B------:R-:W-:Y:S01]  /*0be0*/  ISETP.GE.AND P2, PT, R3, R4, PT ;  /* 0x000000040300720c */ /* 0x000fe20003f46270 */
[----:B------:R-:W-:Y:S02]  /*0bf0*/  IMAD.MOV.U32 R5, RZ, RZ, R10 ;  /* 0x000000ffff057224 */ /* 0x000fe400078e000a */
[----:B------:R-:W-:Y:S02]  /*0c00*/  IMAD.MOV.U32 R6, RZ, RZ, R9 ;  /* 0x000000ffff067224 */ /* 0x000fe400078e0009 */
[----:B------:R-:W-:-:S08]  /*0c10*/  IMAD.MOV.U32 R2, RZ, RZ, R3 ;  /* 0x000000ffff027224 */ /* 0x000fd000078e0003 */
[CC--:B------:R-:W-:Y:S02]  /*0c20*/  @P2 ISETP.GE.U32.AND P0, PT, R7.reuse, R10.reuse, PT ;  /* 0x0000000a0700220c */ /* 0x0c0fe40003f06070 */
[CC--:B------:R-:W-:Y:S02]  /*0c30*/  @P2 ISETP.LT.U32.AND P1, PT, R7.reuse, R10.reuse, PT ;  /* 0x0000000a0700220c */ /* 0x0c0fe40003f21070 */
[CC--:B------:R-:W-:Y:S02]  /*0c40*/  @P2 ISETP.GE.AND.EX P0, PT, R8.reuse, R9.reuse, PT, P0 ;  /* 0x000000090800220c */ /* 0x0c0fe40003f06300 */
[----:B------:R-:W-:Y:S02]  /*0c50*/  @P2 ISETP.LT.AND.EX P1, PT, R8, R9, PT, P1 ;  /* 0x000000090800220c */ /* 0x000fe40003f21310 */
[----:B------:R-:W-:Y:S02]  /*0c60*/  @P2 SEL R2, R4, R3, !P0 ;  /* 0x0000000304022207 */ /* 0x000fe40004000000 */
[----:B------:R-:W-:-:S02]  /*0c70*/  @P2 SEL R5, R7, R10, P1 ;  /* 0x0000000a07052207 */ /* 0x000fc40000800000 */
[----:B------:R-:W-:-:S07]  /*0c80*/  @P2 SEL R6, R8, R9, P1 ;  /* 0x0000000908062207 */ /* 0x000fce0000800000 */
.L_x_29:
[----:B------:R-:W-:Y:S05]  /*0c90*/  BSYNC.RECONVERGENT B1 ;  /* 0x0000000000017941 */ /* 0x000fea0003800200 */
.L_x_28:
        /* <DEDUP_REMOVED lines=21> */
.L_x_31:
[----:B------:R-:W-:Y:S05]  /*0df0*/  BSYNC.RECONVERGENT B1 ;  /* 0x0000000000017941 */ /* 0x000fea0003800200 */
.L_x_30:
        /* <DEDUP_REMOVED lines=15> */
[----:B------:R-:W-:Y:S02]  /*0ef0*/  @P2 ISETP.LT.U32.AND P1, PT, R4, R9, PT ;  /* 0x000000090400220c */ /* 0x000fe40003f21070 */
[CC--:B------:R-:W-:Y:S02]  /*0f00*/  @P2 ISETP.GE.AND.EX P0, PT, R8.reuse, R11.reuse, PT, P0 ;  /* 0x0000000b0800220c */ /* 0x0c0fe40003f06300 */
[----:B------:R-:W-:Y:S02]  /*0f10*/  @P2 ISETP.LT.AND.EX P1, PT, R8, R11, PT, P1 ;  /* 0x0000000b0800220c */ /* 0x000fe40003f21310 */
[----:B------:R-:W-:Y:S02]  /*0f20*/  @P2 SEL R5, R3, R2, !P0 ;  /* 0x0000000203052207 */ /* 0x000fe40004000000 */
[----:B------:R-:W-:-:S02]  /*0f30*/  @P2 SEL R6, R4, R9, P1 ;  /* 0x0000000904062207 */ /* 0x000fc40000800000 */
[----:B------:R-:W-:-:S07]  /*0f40*/  @P2 SEL R7, R8, R11, P1 ;  /* 0x0000000b08072207 */ /* 0x000fce0000800000 */
.L_x_33:
[----:B------:R-:W-:Y:S05]  /*0f50*/  BSYNC.RECONVERGENT B1 ;  /* 0x0000000000017941 */ /* 0x000fea0003800200 */
.L_x_32:
[----:B------:R-:W0:Y:S01]  /*0f60*/  SHFL.DOWN PT, R8, R5, 0x10, 0x1f ;  /* 0x0a001f0005087f89 */ /* 0x000e2200000e0000 */
[----:B------:R-:W-:Y:S01]  /*0f70*/  BSSY.RECONVERGENT B1, `(.L_x_34) ;  /* 0x0000015000017945 */ /* 0x000fe20003800200 */
[----:B------:R-:W-:Y:S01]  /*0f80*/  ISETP.NE.AND P2, PT, R12, RZ, PT ;  /* 0x000000ff0c00720c */ /* 0x000fe20003f45270 */
[----:B------:R-:W-:Y:S01]  /*0f90*/  IMAD.MOV.U32 R3, RZ, RZ, R6 ;  /* 0x000000ffff037224 */ /* 0x000fe200078e0006 */
        /* <DEDUP_REMOVED lines=18> */
.L_x_35:
[----:B------:R-:W-:Y:S05]  /*10c0*/  BSYNC.RECONVERGENT B1 ;  /* 0x0000000000017941 */ /* 0x000fea0003800200 */
.L_x_34:
[----:B------:R-:W-:Y:S04]  /*10d0*/  BSSY.RECONVERGENT B1, `(.L_x_36) ;  /* 0x000000c000017945 */ /* 0x000fe80003800200 */
[----:B------:R-:W-:Y:S05]  /*10e0*/  @P2 BRA `(.L_x_37) ;  /* 0x0000000000282947 */ /* 0x000fea0003800000 */
[----:B------:R-:W0:Y:S01]  /*10f0*/  S2R R7, SR_CgaCtaId ;  /* 0x0000000000077919 */ /* 0x000e220000008800 */
[----:B------:R-:W-:Y:S02]  /*1100*/  MOV R6, 0x400 ;  /* 0x0000040000067802 */ /* 0x000fe40000000f00 */
[----:B------:R-:W-:-:S04]  /*1110*/  SHF.R.U32.HI R5, RZ, 0x1, R0 ;  /* 0x00000001ff057819 */ /* 0x000fc80000011600 */
[----:B------:R-:W-:Y:S02]  /*1120*/  LOP3.LUT R5, R5, 0x1f0, RZ, 0xc0, !PT ;  /* 0x000001f005057812 */ /* 0x000fe400078ec0ff */
[----:B0-----:R-:W-:Y:S01]  /*1130*/  LEA R6, R7, R6, 0x18 ;  /* 0x0000000607067211 */ /* 0x001fe200078ec0ff */
[----:B------:R-:W-:-:S04]  /*1140*/  IMAD.MOV.U32 R7, RZ, RZ, R4 ;  /* 0x000000ffff077224 */ /* 0x000fc800078e0004 */
[----:B------:R-:W-:Y:S02]  /*1150*/  IMAD.IADD R5, R5, 0x1, R6 ;  /* 0x0000000105057824 */ /* 0x000fe400078e0206 */
[----:B------:R-:W-:-:S03]  /*1160*/  IMAD.MOV.U32 R6, RZ, RZ, R3 ;  /* 0x000000ffff067224 */ /* 0x000fc600078e0003 */
[----:B------:R0:W-:Y:S04]  /*1170*/  STS [R5+0x8], R2 ;  /* 0x0000080205007388 */ /* 0x0001e80000000800 */
[----:B------:R0:W-:Y:S02]  /*1180*/  STS.64 [R5+0x10], R6 ;  /* 0x0000100605007388 */ /* 0x0001e40000000a00 */
.L_x_37:
[----:B------:R-:W-:Y:S05]  /*1190*/  BSYNC.RECONVERGENT B1 ;  /* 0x0000000000017941 */ /* 0x000fea0003800200 */
.L_x_36:
[----:B------:R-:W-:Y:S01]  /*11a0*/  BAR.SYNC.DEFER_BLOCKING 0x0 ;  /* 0x0000000000007b1d */ /* 0x000fe20000010000 */
[----:B------:R-:W-:-:S13]  /*11b0*/  ISETP.NE.AND P1, PT, R0, RZ, PT ;  /* 0x000000ff0000720c */ /* 0x000fda0003f25270 */
[----:B------:R-:W-:Y:S05]  /*11c0*/  @P1 BRA `(.L_x_38) ;  /* 0x0000005000c01947 */ /* 0x000fea0003800000 */
[----:B0-----:R-:W0:Y:S01]  /*11d0*/  S2R R5, SR_CgaCtaId ;  /* 0x0000000000057919 */ /* 0x001e220000008800 */
[----:B------:R-:W-:Y:S01]  /*11e0*/  MOV R8, 0x400 ;  /* 0x0000040000087802 */ /* 0x000fe20000000f00 */
[----:B------:R-:W-:Y:S01]  /*11f0*/  BSSY.RECONVERGENT B1, `(.L_x_39) ;  /* 0x000001a000017945 */ /* 0x000fe20003800200 */
[----:B------:R-:W-:Y:S02]  /*1200*/  IMAD.MOV.U32 R12, RZ, RZ, R2 ;  /* 0x000000ffff0c7224 */ /* 0x000fe400078e0002 */
[----:B------:R-:W-:Y:S02]  /*1210*/  IMAD.MOV.U32 R6, RZ, RZ, R3 ;  /* 0x000000ffff067224 */ /* 0x000fe400078e0003 */
[----:B------:R-:W-:Y:S01]  /*1220*/  IMAD.MOV.U32 R7, RZ, RZ, R4 ;  /* 0x000000ffff077224 */ /* 0x000fe200078e0004 */
[----:B0-----:R-:W-:-:S05]  /*1230*/  LEA R8, R5, R8, 0x18 ;  /* 0x0000000805087211 */ /* 0x001fca00078ec0ff */
[----:B------:R-:W0:Y:S04]  /*1240*/  LDS R11, [R8+0x18] ;  /* 0x00001800080b7984 */ /* 0x000e280000000800 */
[----:B------:R1:W2:Y:S04]  /*1250*/  LDS R13, [R8+0x28] ;  /* 0x00002800080d7984 */ /* 0x0002a80000000800 */
[----:B------:R1:W3:Y:S04]  /*1260*/  LDS R15, [R8+0x38] ;  /* 0x00003800080f7984 */ /* 0x0002e80000000800 */
[----:B------:R1:W4:Y:S04]  /*1270*/  LDS R10, [R8+0x48] ;  /* 0x00004800080a7984 */ /* 0x0003280000000800 */
[----:B------:R1:W1:Y:S04]  /*1280*/  LDS R9, [R8+0x58] ;  /* 0x0000580008097984 */ /* 0x0002680000000800 */
[----:B------:R0:W1:Y:S04]  /*1290*/  LDS R5, [R8+0x68] ;  /* 0x0000680008057984 */ /* 0x0000680000000800 */
[----:B------:R0:W1:Y:S02]  /*12a0*/  LDS R0, [R8+0x78] ;  /* 0x0000780008007984 */ /* 0x0000640000000800 */
[----:B0-----:R-:W-:-:S13]  /*12b0*/  ISETP.GE.AND P0, PT, R2, R11, PT ;  /* 0x0000000b0200720c */ /* 0x001fda0003f06270 */
[----:B--234-:R-:W-:Y:S05]  /*12c0*/  @!P0 BRA `(.L_x_40) ;  /* 0x0000000000308947 */ /* 0x01cfea0003800000 */
[----:B------:R-:W0:Y:S01]  /*12d0*/  LDS.64 R6, [R8+0x20] ;  /* 0x0000200008067984 */ /* 0x000e220000000a00 */
[----:B------:R-:W-:Y:S01]  /*12e0*/  ISETP.GE.AND P3, PT, R11, R2, PT ;  /* 0x000000020b00720c */ /* 0x000fe20003f66270 */
[----:B------:R-:W-:-:S12]  /*12f0*/  IMAD.MOV.U32 R12, RZ, RZ, R11 ;  /* 0x000000ffff0c7224 */ /* 0x000fd800078e000b */
[CC--:B0-----:R-:W-:Y:S02]  /*1300*/  @P3 ISETP.LT.U32.AND P2, PT, R3.reuse, R6.reuse, PT ;  /* 0x000000060300320c */ /* 0x0c1fe40003f41070 */
[CC--:B------:R-:W-:Y:S02]  /*1310*/  @P3 ISETP.GE.U32.AND P0, PT, R3.reuse, R6.reuse, PT ;  /* 0x000000060300320c */ /* 0x0c0fe40003f06070 */
[CC--:B------:R-:W-:Y:S02]  /*1320*/  @P3 ISETP.LT.AND.EX P2, PT, R4.reuse, R7.reuse, PT, P2 ;  /* 0x000000070400320c */ /* 0x0c0fe40003f41320 */
[CC--:B------:R-:W-:Y:S02]  /*1330*/  @P3 ISETP.GE.AND.EX P0, PT, R4.reuse, R7.reuse, PT, P0 ;  /* 0x000000070400320c */ /* 0x0c0fe40003f06300 */
[----:B------:R-:W-:Y:S02]  /*1340*/  @P3 SEL R3, R3, R6, P2 ;  /* 0x0000000603033207 */ /* 0x000fe40001000000 */
[----:B------:R-:W-:-:S02]  /*1350*/  @P3 SEL R4, R4, R7, P2 ;  /* 0x0000000704043207 */ /* 0x000fc40001000000 */
[----:B------:R-:W-:Y:S01]  /*1360*/  @P3 SEL R12, R2, R11, !P0 ;  /* 0x0000000b020c3207 */ /* 0x000fe20004000000 */
[----:B------:R-:W-:Y:S02]  /*1370*/  @P3 IMAD.MOV.U32 R6, RZ, RZ, R3 ;  /* 0x000000ffff063224 */ /* 0x000fe400078e0003 */
[----:B------:R-:W-:-:S07]  /*1380*/  @P3 IMAD.MOV.U32 R7, RZ, RZ, R4 ;  /* 0x000000ffff073224 */ /* 0x000fce00078e0004 */
.L_x_40:
[----:B------:R-:W-:Y:S05]  /*1390*/  BSYNC.RECONVERGENT B1 ;  /* 0x0000000000017941 */ /* 0x000fea0003800200 */
.L_x_39:
[----:B------:R-:W-:Y:S01]  /*13a0*/  ISETP.GE.AND P0, PT, R12, R13, PT ;  /* 0x0000000d0c00720c */ /* 0x000fe20003f06270 */
[----:B------:R-:W-:Y:S01]  /*13b0*/  BSSY.RECONVERGENT B1, `(.L_x_41) ;  /* 0x0000011000017945 */ /* 0x000fe20003800200 */
[----:B------:R-:W-:Y:S02]  /*13c0*/  IMAD.MOV.U32 R17, RZ, RZ, R6 ;  /* 0x000000ffff117224 */ /* 0x000fe400078e0006 */
[----:B------:R-:W-:Y:S02]  /*13d0*/  IMAD.MOV.U32 R14, RZ, RZ, R7 ;  /* 0x000000ffff0e7224 */ /* 0x000fe400078e0007 */
[----:B------:R-:W-:-:S07]  /*13e0*/  IMAD.MOV.U32 R2, RZ, RZ, R12 ;  /* 0x000000ffff027224 */ /* 0x000fce00078e000c */
[----:B------:R-:W-:Y:S05]  /*13f0*/  @!P0 BRA `(.L_x_42) ;  /* 0x0000000000308947 */ /* 0x000fea0003800000 */
[----:B------:R-:W0:Y:S01]  /*1400*/  LDS.64 R18, [R8+0x30] ;  /* 0x0000300008127984 */ /* 0x000e220000000a00 */
[----:B------:R-:W-:Y:S01]  /*1410*/  ISETP.GE.AND P3, PT, R13, R12, PT ;  /* 0x0000000c0d00720c */ /* 0x000fe20003f66270 */
[----:B------:R-:W-:-:S12]  /*1420*/  IMAD.MOV.U32 R2, RZ, RZ, R13 ;  /* 0x000000ffff027224 */ /* 0x000fd800078e000d */
[CC--:B0-----:R-:W-:Y:S01]  /*1430*/  @P3 ISETP.GE.U32.AND P0, PT, R6.reuse, R18.reuse, PT ;  /* 0x000000120600320c */ /* 0x0c1fe20003f06070 */
[----:B------:R-:W-:Y:S01]  /*1440*/  IMAD.MOV.U32 R17, RZ, RZ, R18 ;  /* 0x000000ffff117224 */ /* 0x000fe200078e0012 */
[-C--:B------:R-:W-:Y:S01]  /*1450*/  @P3 ISETP.LT.U32.AND P2, PT, R6, R18.reuse, PT ;  /* 0x000000120600320c */ /* 0x080fe20003f41070 */
[----:B------:R-:W-:Y:S01]  /*1460*/  IMAD.MOV.U32 R14, RZ, RZ, R19 ;  /* 0x000000ffff0e7224 */ /* 0x000fe200078e0013 */
[CC--:B------:R-:W-:Y:S02]  /*1470*/  @P3 ISETP.GE.AND.EX P0, PT, R7.reuse, R19.reuse, PT, P0 ;  /* 0x000000130700320c */ /* 0x0c0fe40003f06300 */
[----:B------:R-:W-:Y:S02]  /*1480*/  @P3 ISETP.LT.AND.EX P2, PT, R7, R19, PT, P2 ;  /* 0x000000130700320c */ /* 0x000fe40003f41320 */
[----:B------:R-:W-:Y:S02]  /*1490*/  @P3 SEL R2, R12, R13, !P0 ;  /* 0x0000000d0c023207 */ /* 0x000fe40004000000 */
[----:B------:R-:W-:-:S02]  /*14a0*/  @P3 SEL R17, R6, R18, P2 ;  /* 0x0000001206113207 */ /* 0x000fc40001000000 */
[----:B------:R-:W-:-:S07]  /*14b0*/  @P3 SEL R14, R7, R19, P2 ;  /* 0x00000013070e3207 */ /* 0x000fce0001000000 */
.L_x_42:
[----:B------:R-:W-:Y:S05]  /*14c0*/  BSYNC.RECONVERGENT B1 ;  /* 0x0000000000017941 */ /* 0x000fea0003800200 */
.L_x_41:
        /* <DEDUP_REMOVED lines=11> */
[CC--:B------:R-:W-:Y:S01]  /*1580*/  @P3 ISETP.LT.U32.AND P2, PT, R17.reuse, R6.reuse, PT ;  /* 0x000000061100320c */ /* 0x0c0fe20003f41070 */
[----:B------:R-:W-:Y:S01]  /*1590*/  IMAD.MOV.U32 R4, RZ, RZ, R7 ;  /* 0x000000ffff047224 */ /* 0x000fe200078e0007 */
[CC--:B------:R-:W-:Y:S02]  /*15a0*/  @P3 ISETP.GE.AND.EX P0, PT, R14.reuse, R7.reuse, PT, P0 ;  /* 0x000000070e00320c */ /* 0x0c0fe40003f06300 */
[----:B------:R-:W-:Y:S02]  /*15b0*/  @P3 ISETP.LT.AND.EX P2, PT, R14, R7, PT, P2 ;  /* 0x000000070e00320c */ /* 0x000fe40003f41320 */
[----:B------:R-:W-:Y:S02]  /*15c0*/  @P3 SEL R3, R2, R15, !P0 ;  /* 0x0000000f02033207 */ /* 0x000fe40004000000 */
[----:B------:R-:W-:-:S02]  /*15d0*/  @P3 SEL R11, R17, R6, P2 ;  /* 0x00000006110b3207 */ /* 0x000fc40001000000 */
[----:B------:R-:W-:-:S07]  /*15e0*/  @P3 SEL R4, R14, R7, P2 ;  /* 0x000000070e043207 */ /* 0x000fce0001000000 */
.L_x_44:
[----:B------:R-:W-:Y:S05]  /*15f0*/  BSYNC.RECONVERGENT B1 ;  /* 0x0000000000017941 */ /* 0x000fea0003800200 */
.L_x_43:
        /* <DEDUP_REMOVED lines=18> */
.L_x_46:
[----:B------:R-:W-:Y:S05]  /*1720*/  BSYNC.RECONVERGENT B1 ;  /* 0x0000000000017941 */ /* 0x000fea0003800200 */
.L_x_45:
[----:B-1----:R-:W-:Y:S01]  /*1730*/  ISETP.GE.AND P0, PT, R2, R9, PT ;  /* 0x000000090200720c */ /* 0x002fe20003f06270 */
        /* <DEDUP_REMOVED lines=17> */
.L_x_48:
[----:B------:R-:W-:Y:S05]  /*1850*/  BSYNC.RECONVERGENT B1 ;  /* 0x0000000000017941 */ /* 0x000fea0003800200 */
.L_x_47:
        /* <DEDUP_REMOVED lines=18> */
.L_x_50:
[----:B------:R-:W-:Y:S05]  /*1980*/  BSYNC.RECONVERGENT B1 ;  /* 0x0000000000017941 */ /* 0x000fea0003800200 */
.L_x_49:
[----:B------:R-:W-:Y:S01]  /*1990*/  ISETP.GE.AND P0, PT, R7, R0, PT ;  /* 0x000000000700720c */ /* 0x000fe20003f06270 */
[----:B------:R-:W-:Y:S02]  /*19a0*/  IMAD.MOV.U32 R2, RZ, RZ, R7 ;  /* 0x000000ffff027224 */ /* 0x000fe400078e0007 */
[----:B------:R-:W-:Y:S02]  /*19b0*/  IMAD.MOV.U32 R3, RZ, RZ, R9 ;  /* 0x000000ffff037224 */ /* 0x000fe400078e0009 */
[----:B------:R-:W-:-:S08]  /*19c0*/  IMAD.MOV.U32 R4, RZ, RZ, R6 ;  /* 0x000000ffff047224 */ /* 0x000fd000078e0006 */
[----:B------:R-:W-:Y:S05]  /*19d0*/  @!P0 BRA `(.L_x_38) ;  /* 0x0000004800bc8947 */ /* 0x000fea0003800000 */
[----:B------:R-:W0:Y:S01]  /*19e0*/  LDS.64 R10, [R8+0x80] ;  /* 0x00008000080a7984 */ /* 0x000e220000000a00 */
[----:B------:R-:W-:Y:S01]  /*19f0*/  ISETP.GE.AND P0, PT, R0, R7, PT ;  /* 0x000000070000720c */ /* 0x000fe20003f06270 */
[----:B------:R-:W-:Y:S02]  /*1a00*/  IMAD.MOV.U32 R2, RZ, RZ, R0 ;  /* 0x000000ffff027224 */ /* 0x000fe400078e0000 */
[----:B0-----:R-:W-:Y:S02]  /*1a10*/  IMAD.MOV.U32 R3, RZ, RZ, R10 ;  /* 0x000000ffff037224 */ /* 0x001fe400078e000a */
[----:B------:R-:W-:-:S08]  /*1a20*/  IMAD.MOV.U32 R4, RZ, RZ, R11 ;  /* 0x000000ffff047224 */ /* 0x000fd000078e000b */
[----:B------:R-:W-:Y:S05]  /*1a30*/  @!P0 BRA `(.L_x_38) ;  /* 0x0000004800a48947 */ /* 0x000fea0003800000 */
[CC--:B------:R-:W-:Y:S02]  /*1a40*/  ISETP.GE.U32.AND P0, PT, R9.reuse, R10.reuse, PT ;  /* 0x0000000a0900720c */ /* 0x0c0fe40003f06070 */
[----:B------:R-:W-:Y:S02]  /*1a50*/  ISETP.LT.U32.AND P2, PT, R9, R10, PT ;  /* 0x0000000a0900720c */ /* 0x000fe40003f41070 */
[CC--:B------:R-:W-:Y:S02]  /*1a60*/  ISETP.GE.AND.EX P0, PT, R6.reuse, R11.reuse, PT, P0 ;  /* 0x0000000b0600720c */ /* 0x0c0fe40003f06300 */
[----:B------:R-:W-:Y:S02]  /*1a70*/  ISETP.LT.AND.EX P2, PT, R6, R11, PT, P2 ;  /* 0x0000000b0600720c */ /* 0x000fe40003f41320 */
[----:B------:R-:W-:Y:S02]  /*1a80*/  SEL R2, R7, R0, !P0 ;  /* 0x0000000007027207 */ /* 0x000fe40004000000 */
[----:B------:R-:W-:-:S02]  /*1a90*/  SEL R3, R9, R10, P2 ;  /* 0x0000000a09037207 */ /* 0x000fc40001000000 */
[----:B------:R-:W-:Y:S01]  /*1aa0*/  SEL R4, R6, R11, P2 ;  /* 0x0000000b06047207 */ /* 0x000fe20001000000 */
[----:B------:R-:W-:Y:S06]  /*1ab0*/  BRA `(.L_x_38) ;  /* 0x0000004800847947 */ /* 0x000fec0003800000 */
.L_x_25:
[----:B------:R-:W-:Y:S01]  /*1ac0*/  LOP3.LUT R4, R0, 0x3e0, RZ, 0xc0, !PT ;  /* 0x000003e000047812 */ /* 0x000fe200078ec0ff */
[----:B------:R-:W-:Y:S01]  /*1ad0*/  BSSY.RECONVERGENT B1, `(.L_x_51) ;  /* 0x000001b000017945 */ /* 0x000fe20003800200 */
[----:B-----5:R-:W-:Y:S02]  /*1ae0*/  IMAD.MOV.U32 R12, RZ, RZ, R2 ;  /* 0x000000ffff0c7224 */ /* 0x020fe400078e0002 */
[----:B------:R-:W-:Y:S02]  /*1af0*/  IMAD.MOV.U32 R14, RZ, RZ, R3 ;  /* 0x000000ffff0e7224 */ /* 0x000fe400078e0003 */
[----:B01----:R-:W-:Y:S01]  /*1b00*/  VIADD R6, R4, 0x20 ;  /* 0x0000002004067836 */ /* 0x003fe20000000000 */
[----:B------:R-:W-:-:S04]  /*1b10*/  LOP3.LUT R4, RZ, R4, RZ, 0x33, !PT ;  /* 0x00000004ff047212 */ /* 0x000fc800078e33ff */
[----:B------:R-:W-:Y:S01]  /*1b20*/  ISETP.GT.AND P0, PT, R6, UR4, PT ;  /* 0x0000000406007c0c */ /* 0x000fe2000bf04270 */
[----:B------:R-:W-:Y:S02]  /*1b30*/  VIADD R4, R4, UR4 ;  /* 0x0000000404047c36 */ /* 0x000fe40008000000 */
[----:B------:R-:W-:-:S03]  /*1b40*/  IMAD.MOV.U32 R6, RZ, RZ, R5 ;  /* 0x000000ffff067224 */ /* 0x000fc600078e0005 */
[----:B------:R-:W-:Y:S02]  /*1b50*/  SEL R7, R4, 0x1f, P0 ;  /* 0x0000001f04077807 */ /* 0x000fe40000000000 */
[----:B------:R-:W0:Y:S03]  /*1b60*/  S2R R4, SR_LANEID ;  /* 0x0000000000047919 */ /* 0x000e260000000000 */
[----:B------:R-:W1:Y:S04]  /*1b70*/  SHFL.DOWN PT, R8, R5, 0x1, R7 ;  /* 0x0820000005087989 */ /* 0x000e6800000e0007 */
[----:B------:R2:W3:Y:S04]  /*1b80*/  SHFL.DOWN PT, R9, R2, 0x1, R7 ;  /* 0x0820000002097989 */ /* 0x0004e800000e0007 */
[----:B------:R2:W4:Y:S01]  /*1b90*/  SHFL.DOWN PT, R11, R3, 0x1, R7 ;  /* 0x08200000030b7989 */ /* 0x00052200000e0007 */
[----:B-1----:R-:W-:-:S04]  /*1ba0*/  ISETP.GE.AND P0, PT, R5, R8, PT ;  /* 0x000000080500720c */ /* 0x002fc80003f06270 */
[----:B0-----:R-:W-:-:S13]  /*1bb0*/  ISETP.GE.OR P0, PT, R4, R7, !P0 ;  /* 0x000000070400720c */ /* 0x001fda0004706670 */
[----:B--234-:R-:W-:Y:S05]  /*1bc0*/  @P0 BRA `(.L_x_52) ;  /* 0x00000000002c0947 */ /* 0x01cfea0003800000 */
        /* <DEDUP_REMOVED lines=11> */
.L_x_52:
[----:B------:R-:W-:Y:S05]  /*1c80*/  BSYNC.RECONVERGENT B1 ;  /* 0x0000000000017941 */ /* 0x000fea0003800200 */
.L_x_51:
[----:B------:R-:W0:Y:S01]  /*1c90*/  SHFL.DOWN PT, R3, R6, 0x2, R7 ;  /* 0x0840000006037989 */ /* 0x000e2200000e0007 */
[----:B------:R-:W-:Y:S01]  /*1ca0*/  VIADD R2, R4, 0x2 ;  /* 0x0000000204027836 */ /* 0x000fe20000000000 */
[----:B------:R-:W-:Y:S01]  /*1cb0*/  BSSY.RECONVERGENT B1, `(.L_x_53) ;  /* 0x0000014000017945 */ /* 0x000fe20003800200 */
[----:B------:R-:W-:Y:S01]  /*1cc0*/  IMAD.MOV.U32 R8, RZ, RZ, R12 ;  /* 0x000000ffff087224 */ /* 0x000fe200078e000c */
[----:B------:R1:W2:Y:S01]  /*1cd0*/  SHFL.DOWN PT, R5, R12, 0x2, R7 ;  /* 0x084000000c057989 */ /* 0x0002a200000e0007 */
[----:B------:R-:W-:-:S03]  /*1ce0*/  IMAD.MOV.U32 R10, RZ, RZ, R14 ;  /* 0x000000ffff0a7224 */ /* 0x000fc600078e000e */
[----:B------:R1:W3:Y:S01]  /*1cf0*/  SHFL.DOWN PT, R9, R14, 0x2, R7 ;  /* 0x084000000e097989 */ /* 0x0002e200000e0007 */
[----:B0-----:R-:W-:-:S04]  /*1d00*/  ISETP.GE.AND P0, PT, R6, R3, PT ;  /* 0x000000030600720c */ /* 0x001fc80003f06270 */
[----:B------:R-:W-:Y:S01]  /*1d10*/  ISETP.GT.OR P0, PT, R2, R7, !P0 ;  /* 0x000000070200720c */ /* 0x000fe20004704670 */
[----:B------:R-:W-:-:S12]  /*1d20*/  IMAD.MOV.U32 R2, RZ, RZ, R6 ;  /* 0x000000ffff027224 */ /* 0x000fd800078e0006 */
        /* <DEDUP_REMOVED lines=12> */
.L_x_54:
[----:B------:R-:W-:Y:S05]  /*1df0*/  BSYNC.RECONVERGENT B1 ;  /* 0x0000000000017941 */ /* 0x000fea0003800200 */
.L_x_53:
        /* <DEDUP_REMOVED lines=22> */
.L_x_56:
[----:B------:R-:W-:Y:S05]  /*1f60*/  BSYNC.RECONVERGENT B1 ;  /* 0x0000000000017941 */ /* 0x000fea0003800200 */
.L_x_55:
[----:B------:R-:W0:Y:S01]  /*1f70*/  SHFL.DOWN PT, R3, R6, 0x8, R7 ;  /* 0x0900000006037989 */ /* 0x000e2200000e0007 */
[----:B------:R-:W-:Y:S01]  /*1f80*/  VIADD R2, R4, 0x8 ;  /* 0x0000000804027836 */ /* 0x000fe20000000000 */
[----:B------:R-:W-:Y:S01]  /*1f90*/  BSSY.RECONVERGENT B1, `(.L_x_57) ;  /* 0x0000014000017945 */ /* 0x000fe20003800200 */
[----:B------:R-:W-:Y:S01]  /*1fa0*/  IMAD.MOV.U32 R8, RZ, RZ, R6 ;  /* 0x000000ffff087224 */ /* 0x000fe200078e0006 */
[----:B------:R1:W2:Y:S01]  /*1fb0*/  SHFL.DOWN PT, R5, R14, 0x8, R7 ;  /* 0x090000000e057989 */ /* 0x0002a200000e0007 */
[----:B------:R-:W-:Y:S02]  /*1fc0*/  IMAD.MOV.U32 R10, RZ, RZ, R14 ;  /* 0x000000ffff0a7224 */ /* 0x000fe400078e000e */
[----:B------:R-:W-:Y:S01]  /*1fd0*/  IMAD.MOV.U32 R12, RZ, RZ, R16 ;  /* 0x000000ffff0c7224 */ /* 0x000fe200078e0010 */
[----:B------:R1:W3:Y:S01]  /*1fe0*/  SHFL.DOWN PT, R9, R16, 0x8, R7 ;  /* 0x0900000010097989 */ /* 0x0002e200000e0007 */
[----:B0-----:R-:W-:-:S04]  /*1ff0*/  ISETP.GE.AND P0, PT, R6, R3, PT ;  /* 0x000000030600720c */ /* 0x001fc80003f06270 */
[----:B------:R-:W-:-:S13]  /*2000*/  ISETP.GT.OR P0, PT, R2, R7, !P0 ;  /* 0x000000070200720c */ /* 0x000fda0004704670 */
        /* <DEDUP_REMOVED lines=12> */
.L_x_58:
[----:B------:R-:W-:Y:S05]  /*20d0*/  BSYNC.RECONVERGENT B1 ;  /* 0x0000000000017941 */ /* 0x000fea0003800200 */
.L_x_57:
[----:B------:R-:W0:Y:S01]  /*20e0*/  SHFL.DOWN PT, R5, R8, 0x10, R7 ;  /* 0x0a00000008057989 */ /* 0x000e2200000e0007 */
[C---:B------:R-:W-:Y:S01]  /*20f0*/  VIADD R2, R4.reuse, 0x10 ;  /* 0x0000001004027836 */ /* 0x040fe20000000000 */
[----:B------:R-:W-:Y:S01]  /*2100*/  BSSY.RECONVERGENT B1, `(.L_x_59) ;  /* 0x0000015000017945 */ /* 0x000fe20003800200 */
[----:B------:R-:W-:Y:S01]  /*2110*/  ISETP.NE.AND P2, PT, R4, RZ, PT ;  /* 0x000000ff0400720c */ /* 0x000fe20003f45270 */
[----:B------:R1:W2:Y:S01]  /*2120*/  SHFL.DOWN PT, R9, R10, 0x10, R7 ;  /* 0x0a0000000a097989 */ /* 0x0002a200000e0007 */
[----:B------:R-:W-:Y:S02]  /*2130*/  IMAD.MOV.U32 R3, RZ, RZ, R10 ;  /* 0x000000ffff037224 */ /* 0x000fe400078e000a */
[----:B------:R-:W-:Y:S01]  /*2140*/  IMAD.MOV.U32 R4, RZ, RZ, R12 ;  /* 0x000000ffff047224 */ /* 0x000fe200078e000c */
        /* <DEDUP_REMOVED lines=16> */
.L_x_60:
[----:B------:R-:W-:Y:S05]  /*2250*/  BSYNC.RECONVERGENT B1 ;  /* 0x0000000000017941 */ /* 0x000fea0003800200 */
.L_x_59:
        /* <DEDUP_REMOVED lines=12> */
.L_x_62:
[----:B------:R-:W-:Y:S05]  /*2320*/  BSYNC.RECONVERGENT B1 ;  /* 0x0000000000017941 */ /* 0x000fea0003800200 */
.L_x_61:
[----:B------:R-:W-:Y:S01]  /*2330*/  BAR.SYNC.DEFER_BLOCKING 0x0 ;  /* 0x0000000000007b1d */ /* 0x000fe20000010000 */
[----:B------:R-:W-:-:S13]  /*2340*/  ISETP.NE.AND P1, PT, R0, RZ, PT ;  /* 0x000000ff0000720c */ /* 0x000fda0003f25270 */
[----:B------:R-:W-:Y:S05]  /*2350*/  @P1 BRA `(.L_x_38) ;  /* 0x00000040005c1947 */ /* 0x000fea0003800000 */
[----:B------:R-:W-:Y:S01]  /*2360*/  UISETP.GE.AND UP0, UPT, UR4, 0x21, UPT ;  /* 0x000000210400788c */ /* 0x000fe2000bf06270 */
[----:B------:R-:W-:Y:S02]  /*2370*/  IMAD.MOV.U32 R0, RZ, RZ, R2 ;  /* 0x000000ffff007224 */ /* 0x000fe400078e0002 */
[----:B0-----:R-:W-:Y:S02]  /*2380*/  IMAD.MOV.U32 R7, RZ, RZ, R3 ;  /* 0x000000ffff077224 */ /* 0x001fe400078e0003 */
[----:B------:R-:W-:-:S04]  /*2390*/  IMAD.MOV.U32 R8, RZ, RZ, R4 ;  /* 0x000000ffff087224 */ /* 0x000fc800078e0004 */
[----:B------:R-:W-:Y:S05]  /*23a0*/  BRA.U !UP0, `(.L_x_63) ;  /* 0x00000001085c7547 */ /* 0x000fea000b800000 */
[----:B------:R-:W0:Y:S01]  /*23b0*/  S2R R5, SR_CgaCtaId ;  /* 0x0000000000057919 */ /* 0x000e220000008800 */
[----:B------:R-:W-:Y:S01]  /*23c0*/  MOV R0, 0x400 ;  /* 0x0000040000007802 */ /* 0x000fe20000000f00 */
[----:B------:R-:W-:Y:S01]  /*23d0*/  BSSY.RECONVERGENT B1, `(.L_x_63) ;  /* 0x0000014000017945 */ /* 0x000fe20003800200 */
[----:B------:R-:W-:Y:S02]  /*23e0*/  IMAD.MOV.U32 R7, RZ, RZ, R3 ;  /* 0x000000ffff077224 */ /* 0x000fe400078e0003 */
[----:B------:R-:W-:Y:S01]  /*23f0*/  IMAD.MOV.U32 R8, RZ, RZ, R4 ;  /* 0x000000ffff087224 */ /* 0x000fe200078e0004 */
[----:B0-----:R-:W-:Y:S01]  /*2400*/  LEA R6, R5, R0, 0x18 ;  /* 0x0000000005067211 */ /* 0x001fe200078ec0ff */
[----:B------:R-:W-:-:S04]  /*2410*/  IMAD.MOV.U32 R0, RZ, RZ, R2 ;  /* 0x000000ffff007224 */ /* 0x000fc800078e0002 */
[----:B------:R-:W0:Y:S02]  /*2420*/  LDS R5, [R6+0x18] ;  /* 0x0000180006057984 */ /* 0x000e240000000800 */
[----:B0-----:R-:W-:-:S13]  /*2430*/  ISETP.GE.AND P0, PT, R2, R5, PT ;  /* 0x000000050200720c */ /* 0x001fda0003f06270 */
        /* <DEDUP_REMOVED lines=13> */
.L_x_64:
[----:B------:R-:W-:Y:S05]  /*2510*/  BSYNC.RECONVERGENT B1 ;  /* 0x0000000000017941 */ /* 0x000fea0003800200 */
.L_x_63:
[----:B------:R-:W-:Y:S01]  /*2520*/  UISETP.GE.AND UP0, UPT, UR4, 0x41, UPT ;  /* 0x000000410400788c */ /* 0x000fe2000bf06270 */
[----:B------:R-:W-:Y:S02]  /*2530*/  IMAD.MOV.U32 R2, RZ, RZ, R0 ;  /* 0x000000ffff027224 */ /* 0x000fe400078e0000 */
[----:B------:R-:W-:Y:S02]  /*2540*/  IMAD.MOV.U32 R5, RZ, RZ, R7 ;  /* 0x000000ffff057224 */ /* 0x000fe400078e0007 */
        /* <DEDUP_REMOVED lines=24> */
.L_x_66:
[----:B------:R-:W-:Y:S05]  /*26d0*/  BSYNC.RECONVERGENT B1 ;  /* 0x0000000000017941 */ /* 0x000fea0003800200 */
.L_x_65:
        /* <DEDUP_REMOVED lines=27> */
.L_x_68:
[----:B------:R-:W-:Y:S05]  /*2890*/  BSYNC.RECONVERGENT B1 ;  /* 0x0000000000017941 */ /* 0x000fea0003800200 */
.L_x_67:
        /* <DEDUP_REMOVED lines=27> */
.L_x_70:
[----:B------:R-:W-:Y:S05]  /*2a50*/  BSYNC.RECONVERGENT B1 ;  /* 0x0000000000017941 */ /* 0x000fea0003800200 */
.L_x_69:
        /* <DEDUP_REMOVED lines=27> */
.L_x_72:
[----:B------:R-:W-:Y:S05]  /*2c10*/  BSYNC.RECONVERGENT B1 ;  /* 0x0000000000017941 */ /* 0x000fea0003800200 */
.L_x_71:
        /* <DEDUP_REMOVED lines=9> */
[----:B------:R-:W-:Y:S02]  /*2cb0*/  IMAD.MOV.U32 R7, RZ, RZ, R9 ;  /* 0x000000ffff077224 */ /* 0x000fe400078e0009 */
[----:B------:R-:W-:Y:S01]  /*2cc0*/  IMAD.MOV.U32 R6, RZ, RZ, R4 ;  /* 0x000000ffff067224 */ /* 0x000fe200078e0004 */
[----:B0-----:R-:W-:-:S05]  /*2cd0*/  LEA R2, R3, R2, 0x18 ;  /* 0x0000000203027211 */ /* 0x001fca00078ec0ff */
        /* <DEDUP_REMOVED lines=15> */
.L_x_74:
[----:B------:R-:W-:Y:S05]  /*2dd0*/  BSYNC.RECONVERGENT B1 ;  /* 0x0000000000017941 */ /* 0x000fea0003800200 */
.L_x_73:
[----:B------:R-:W-:Y:S01]  /*2de0*/  UISETP.GE.AND UP0, UPT, UR4, 0xe1, UPT ;  /* 0x000000e10400788c */ /* 0x000fe2000bf06270 */
[----:B------:R-:W-:Y:S02]  /*2df0*/  IMAD.MOV.U32 R2, RZ, RZ, R5 ;  /* 0x000000ffff027224 */ /* 0x000fe400078e0005 */
[----:B------:R-:W-:Y:S02]  /*2e00*/  IMAD.MOV.U32 R3, RZ, RZ, R7 ;  /* 0x000000ffff037224 */ /* 0x000fe400078e0007 */
[----:B------:R-:W-:-:S04]  /*2e10*/  IMAD.MOV.U32 R4, RZ, RZ, R6 ;  /* 0x000000ffff047224 */ /* 0x000fc800078e0006 */
[----:B------:R-:W-:Y:S05]  /*2e20*/  BRA.U !UP0, `(.L_x_38) ;  /* 0x0000003508a87547 */ /* 0x000fea000b800000 */
[----:B------:R-:W0:Y:S01]  /*2e30*/  S2R R3, SR_CgaCtaId ;  /* 0x0000000000037919 */ /* 0x000e220000008800 */
[----:B------:R-:W-:Y:S01]  /*2e40*/  MOV R0, 0x400 ;  /* 0x0000040000007802 */ /* 0x000fe20000000f00 */
        /* <DEDUP_REMOVED lines=21> */
.L_x_6:
[----:B------:R-:W1:Y:S01]  /*2fa0*/  S2R R0, SR_TID.X ;  /* 0x0000000000007919 */ /* 0x000e620000002100 */
[----:B------:R-:W1:Y:S02]  /*2fb0*/  LDC.64 R2, c[0x0][0x380] ;  /* 0x0000e000ff027b82 */ /* 0x000e640000000a00 */
[----:B-1----:R-:W-:-:S05]  /*2fc0*/  IMAD.WIDE.U32 R12, R0, 0x10, R2 ;  /* 0x00000010000c7825 */ /* 0x002fca00078e0002 */
[----:B0-----:R-:W2:Y:S04]  /*2fd0*/  LDG.E.CONSTANT R21, desc[UR10][R12.64] ;  /* 0x0000000a0c157981 */ /* 0x001ea8000c1e9900 */
[----:B------:R-:W3:Y:S04]  /*2fe0*/  LDG.E.CONSTANT R10, desc[UR10][R12.64+0x1000] ;  /* 0x0010000a0c0a7981 */ /* 0x000ee8000c1e9900 */
[----:B------:R-:W4:Y:S04]  /*2ff0*/  LDG.E.64.CONSTANT R14, desc[UR10][R12.64+0x8] ;  /* 0x0000080a0c0e7981 */ /* 0x000f28000c1e9b00 */
[----:B------:R0:W5:Y:S04]  /*3000*/  LDG.E.CONSTANT R16, desc[UR10][R12.64+0x2000] ;  /* 0x0020000a0c107981 */ /* 0x000168000c1e9900 */
[----:B------:R0:W5:Y:S04]  /*3010*/  LDG.E.CONSTANT R17, desc[UR10][R12.64+0x3000] ;  /* 0x0030000a0c117981 */ /* 0x000168000c1e9900 */
[----:B------:R0:W5:Y:S04]  /*3020*/  LDG.E.CONSTANT R11, desc[UR10][R12.64+0x4000] ;  /* 0x0040000a0c0b7981 */ /* 0x000168000c1e9900 */
[----:B------:R0:W5:Y:S04]  /*3030*/  LDG.E.64.CONSTANT R6, desc[UR10][R12.64+0x2008] ;  /* 0x0020080a0c067981 */ /* 0x000168000c1e9b00 */
[----:B------:R0:W5:Y:S04]  /*3040*/  LDG.E.64.CONSTANT R4, desc[UR10][R12.64+0x3008] ;  /* 0x0030080a0c047981 */ /* 0x000168000c1e9b00 */
[----:B------:R0:W5:Y:S01]  /*3050*/  LDG.E.64.CONSTANT R2, desc[UR10][R12.64+0x4008] ;  /* 0x0040080a0c027981 */ /* 0x000162000c1e9b00 */
[----:B------:R-:W-:Y:S01]  /*3060*/  BSSY.RECONVERGENT B1, `(.L_x_75) ;  /* 0x0000012000017945 */ /* 0x000fe20003800200 */
[----:B--2---:R-:W-:Y:S01]  /*3070*/  IMAD.MOV.U32 R19, RZ, RZ, R21 ;  /* 0x000000ffff137224 */ /* 0x004fe200078e0015 */
[----:B---3--:R-:W-:Y:S01]  /*3080*/  ISETP.GE.AND P0, PT, R21, R10, PT ;  /* 0x0000000a1500720c */ /* 0x008fe20003f06270 */
[----:B----4-:R-:W-:-:S02]  /*3090*/  IMAD.MOV.U32 R8, RZ, RZ, R14 ;  /* 0x000000ffff087224 */ /* 0x010fc400078e000e */
[----:B------:R-:W-:-:S10]  /*30a0*/  IMAD.MOV.U32 R9, RZ, RZ, R15 ;  /* 0x000000ffff097224 */ /* 0x000fd400078e000f */
[----:B0-----:R-:W-:Y:S05]  /*30b0*/  @!P0 BRA `(.L_x_76) ;  /* 0x0000000000308947 */ /* 0x001fea0003800000 */
[----:B------:R-:W2:Y:S01]  /*30c0*/  LDG.E.64.CONSTANT R8, desc[UR10][R12.64+0x1008] ;  /* 0x0010080a0c087981 */ /* 0x000ea2000c1e9b00 */
[----:B------:R-:W-:Y:S01]  /*30d0*/  ISETP.GE.AND P2, PT, R10, R21, PT ;  /* 0x000000150a00720c */ /* 0x000fe20003f46270 */
[----:B------:R-:W-:-:S12]  /*30e0*/  IMAD.MOV.U32 R19, RZ, RZ, R10 ;  /* 0x000000ffff137224 */ /* 0x000fd800078e000a */
[CC--:B--2---:R-:W-:Y:S02]  /*30f0*/  @P2 ISETP.GE.U32.AND P0, PT, R14.reuse, R8.reuse, PT ;  /* 0x000000080e00220c */ /* 0x0c4fe40003f06070 */
[C---:B------:R-:W-:Y:S02]  /*3100*/  @P2 ISETP.LT.U32.AND P1, PT, R14.reuse, R8, PT ;  /* 0x000000080e00220c */ /* 0x040fe40003f21070 */
[CC--:B------:R-:W-:Y:S02]  /*3110*/  @P2 ISETP.GE.AND.EX P0, PT, R15.reuse, R9.reuse, PT, P0 ;  /* 0x000000090f00220c */ /* 0x0c0fe40003f06300 */
[----:B------:R-:W-:Y:S02]  /*3120*/  @P2 ISETP.LT.AND.EX P1, PT, R15, R9, PT, P1 ;  /* 0x000000090f00220c */ /* 0x000fe40003f21310 */
[----:B------:R-:W-:Y:S02]  /*3130*/  @P2 SEL R19, R21, R10, !P0 ;  /* 0x0000000a15132207 */ /* 0x000fe40004000000 */
[----:B------:R-:W-:-:S02]  /*3140*/  @P2 SEL R10, R14, R8, P1 ;  /* 0x000000080e0a2207 */ /* 0x000fc40000800000 */
[----:B------:R-:W-:-:S03]  /*3150*/  @P2 SEL R15, R15, R9, P1 ;  /* 0x000000090f0f2207 */ /* 0x000fc60000800000 */
[----:B------:R-:W-:Y:S02]  /*3160*/  @P2 IMAD.MOV.U32 R8, RZ, RZ, R10 ;  /* 0x000000ffff082224 */ /* 0x000fe400078e000a */
[----:B------:R-:W-:-:S07]  /*3170*/  @P2 IMAD.MOV.U32 R9, RZ, RZ, R15 ;  /* 0x000000ffff092224 */ /* 0x000fce00078e000f */
.L_x_76:
[----:B------:R-:W-:Y:S05]  /*3180*/  BSYNC.RECONVERGENT B1 ;  /* 0x0000000000017941 */ /* 0x000fea0003800200 */
.L_x_75:
[----:B-----5:R-:W-:Y:S01]  /*3190*/  ISETP.GE.AND P0, PT, R19, R16, PT ;  /* 0x000000101300720c */ /* 0x020fe20003f06270 */
[----:B------:R-:W-:Y:S01]  /*31a0*/  BSSY.RECONVERGENT B1, `(.L_x_77) ;  /* 0x0000010000017945 */ /* 0x000fe20003800200 */
[----:B------:R-:W-:Y:S02]  /*31b0*/  IMAD.MOV.U32 R10, RZ, RZ, R19 ;  /* 0x000000ffff0a7224 */ /* 0x000fe400078e0013 */
[----:B------:R-:W-:Y:S02]  /*31c0*/  IMAD.MOV.U32 R13, RZ, RZ, R8 ;  /* 0x000000ffff0d7224 */ /* 0x000fe400078e0008 */
[----:B------:R-:W-:-:S07]  /*31d0*/  IMAD.MOV.U32 R14, RZ, RZ, R9 ;  /* 0x000000ffff0e7224 */ /* 0x000fce00078e0009 */
[----:B------:R-:W-:Y:S05]  /*31e0*/  @!P0 BRA `(.L_x_78) ;  /* 0x00000000002c8947 */ /* 0x000fea0003800000 */
        /* <DEDUP_REMOVED lines=11> */
.L_x_78:
[----:B------:R-:W-:Y:S05]  /*32a0*/  BSYNC.RECONVERGENT B1 ;  /* 0x0000000000017941 */ /* 0x000fea0003800200 */
.L_x_77:
[----:B------:R-:W-:Y:S01]  /*32b0*/  ISETP.GE.AND P0, PT, R10, R17, PT ;  /* 0x000000110a00720c */ /* 0x000fe20003f06270 */
        /* <DEDUP_REMOVED lines=16> */
.L_x_80:
[----:B------:R-:W-:Y:S05]  /*33c0*/  BSYNC.RECONVERGENT B1 ;  /* 0x0000000000017941 */ /* 0x000fea0003800200 */
.L_x_79:
        /* <DEDUP_REMOVED lines=17> */
.L_x_82:
[----:B------:R-:W-:Y:S05]  /*34e0*/  BSYNC.RECONVERGENT B1 ;  /* 0x0000000000017941 */ /* 0x000fea0003800200 */
.L_x_81:
[----:B------:R-:W-:Y:S01]  /*34f0*/  UISETP.GE.U32.AND UP0, UPT, UR8, 0xa00, UPT ;  /* 0x00000a000800788c */ /* 0x000fe2000bf06070 */
[----:B------:R-:W-:Y:S02]  /*3500*/  IMAD.MOV.U32 R5, RZ, RZ, 0x500 ;  /* 0x00000500ff057424 */ /* 0x000fe400078e00ff */
[----:B------:R-:W-:-:S06]  /*3510*/  IMAD.MOV.U32 R4, RZ, RZ, RZ ;  /* 0x000000ffff047224 */ /* 0x000fcc00078e00ff */
[----:B------:R-:W-:Y:S05]  /*3520*/  BRA.U !UP0, `(.L_x_83) ;  /* 0x0000001508647547 */ /* 0x000fea000b800000 */
[----:B------:R-:W-:Y:S01]  /*3530*/  UIADD3 UR9, UP0, UPT, UR8, -0xa00, URZ ;  /* 0xfffff60008097890 */ /* 0x000fe2000ff1e0ff */
[----:B------:R-:W-:Y:S02]  /*3540*/  IMAD.MOV.U32 R5, RZ, RZ, 0x500 ;  /* 0x00000500ff057424 */ /* 0x000fe400078e00ff */
[----:B------:R-:W-:Y:S01]  /*3550*/  IMAD.MOV.U32 R4, RZ, RZ, RZ ;  /* 0x000000ffff047224 */ /* 0x000fe200078e00ff */
[----:B------:R-:W-:Y:S02]  /*3560*/  ULEA.HI.X.SX32 UR8, UR8, 0xffffffff, 0x1, UP0 ;  /* 0xffffffff08087891 */ /* 0x000fe400080f0eff */
[----:B------:R-:W-:Y:S02]  /*3570*/  UIMAD.WIDE.U32 UR12, UR9, -0x33333333, URZ ;  /* 0xcccccccd090c78a5 */ /* 0x000fe4000f8e00ff */
[----:B------:R-:W-:-:S04]  /*3580*/  UIMAD.WIDE.U32 UR4, UR8, -0x33333333, URZ ;  /* 0xcccccccd080478a5 */ /* 0x000fc8000f8e00ff */
[----:B------:R-:W-:-:S04]  /*3590*/  UIMAD.WIDE.U32 UR4, UP0, UR9, -0x33333334, UR4 ;  /* 0xcccccccc090478a5 */ /* 0x000fc8000f800004 */
[----:B------:R-:W-:Y:S02]  /*35a0*/  UIADD3.X UR7, UPT, UPT, URZ, URZ, URZ, UP0, !UPT ;  /* 0x000000ffff077290 */ /* 0x000fe400087fe4ff */
[----:B------:R-:W-:Y:S01]  /*35b0*/  UIADD3 URZ, UP0, UPT, UR13, UR4, URZ ;  /* 0x000000040dff7290 */ /* 0x000fe2000ff1e0ff */
[----:B------:R-:W-:-:S03]  /*35c0*/  UMOV UR6, UR5 ;  /* 0x0000000500067c82 */ /* 0x000fc60008000000 */
[----:B------:R-:W-:Y:S02]  /*35d0*/  UIMAD.WIDE.U32.X UR4, UR8, -0x33333334, UR6, UP0 ;  /* 0xcccccccc080478a5 */ /* 0x000fe400080e0406 */
[----:B------:R-:W-:Y:S02]  /*35e0*/  UISETP.GE.U32.AND UP0, UPT, UR9, 0x500, UPT ;  /* 0x000005000900788c */ /* 0x000fe4000bf06070 */
[----:B------:R-:W-:Y:S02]  /*35f0*/  USHF.R.U64 UR6, UR4, 0xa, UR5 ;  /* 0x0000000a04067899 */ /* 0x000fe40008001205 */
[----:B------:R-:W-:-:S09]  /*3600*/  UISETP.GE.U32.AND.EX UP0, UPT, UR8, URZ, UPT, UP0 ;  /* 0x000000ff0800728c */ /* 0x000fd2000bf06100 */
[----:B------:R-:W-:Y:S05]  /*3610*/  BRA.U !UP0, `(.L_x_84) ;  /* 0x0000000d08707547 */ /* 0x000fea000b800000 */
[----:B------:R-:W0:Y:S01]  /*3620*/  LDCU.64 UR8, c[0x0][0x380] ;  /* 0x00007000ff0877ac */ /* 0x000e220008000a00 */
[----:B------:R-:W-:Y:S02]  /*3630*/  IMAD.MOV.U32 R5, RZ, RZ, 0x500 ;  /* 0x00000500ff057424 */ /* 0x000fe400078e00ff */
[----:B------:R-:W-:Y:S01]  /*3640*/  IMAD.MOV.U32 R4, RZ, RZ, RZ ;  /* 0x000000ffff047224 */ /* 0x000fe200078e00ff */
[----:B------:R-:W-:-:S04]  /*3650*/  UIADD3 UR4, UP0, UPT, UR6, 0x1, URZ ;  /* 0x0000000106047890 */ /* 0x000fc8000ff1e0ff */
[----:B------:R-:W-:Y:S02]  /*3660*/  ULEA.HI.X UR5, UR5, URZ, URZ, 0x16, UP0 ;  /* 0x000000ff05057291 */ /* 0x000fe400080fb4ff */
[----:B------:R-:W-:Y:S02]  /*3670*/  ULOP3.LUT UR4, UR4, 0xfffffffe, URZ, 0xc0, !UPT ;  /* 0xfffffffe04047892 */ /* 0x000fe4000f8ec0ff */
[----:B------:R-:W-:Y:S01]  /*3680*/  ULOP3.LUT UR5, UR5, 0x7fffff, URZ, 0xc0, !UPT ;  /* 0x007fffff05057892 */ /* 0x000fe2000f8ec0ff */
[----:B0-----:R-:W-:-:S04]  /*3690*/  LEA R2, P0, R0, UR8, 0x4 ;  /* 0x0000000800027c11 */ /* 0x001fc8000f8020ff */
[----:B------:R-:W-:Y:S02]  /*36a0*/  IADD3 R2, P1, PT, R2, 0xe008, RZ ;  /* 0x0000e00802027810 */ /* 0x000fe40007f3e0ff */
[----:B------:R-:W-:-:S05]  /*36b0*/  LEA.HI.X R3, R0, UR9, RZ, 0x4, P0 ;  /* 0x0000000900037c11 */ /* 0x000fca00080f24ff */
[----:B------:R-:W-:-:S07]  /*36c0*/  IMAD.X R3, RZ, RZ, R3, P1 ;  /* 0x000000ffff037224 */ /* 0x000fce00008e0603 */
.L_x_105:
[----:B------:R-:W2:Y:S04]  /*36d0*/  LDG.E.CONSTANT R15, desc[UR10][R2.64+-0x9008] ;  /* 0xff6ff80a020f7981 */ /* 0x000ea8000c1e9900 */
[----:B------:R0:W5:Y:S04]  /*36e0*/  LDG.E.CONSTANT R23, desc[UR10][R2.64+-0x8008] ;  /* 0xff7ff80a02177981 */ /* 0x000168000c1e9900 */
[----:B------:R0:W5:Y:S04]  /*36f0*/  LDG.E.CONSTANT R11, desc[UR10][R2.64+-0x7008] ;  /* 0xff8ff80a020b7981 */ /* 0x000168000c1e9900 */
[----:B------:R0:W5:Y:S04]  /*3700*/  LDG.E.CONSTANT R7, desc[UR10][R2.64+-0x6008] ;  /* 0xff9ff80a02077981 */ /* 0x000168000c1e9900 */
[----:B------:R0:W5:Y:S04]  /*3710*/  LDG.E.CONSTANT R6, desc[UR10][R2.64+-0x5008] ;  /* 0xffaff80a02067981 */ /* 0x000168000c1e9900 */
[----:B------:R0:W5:Y:S04]  /*3720*/  LDG.E.CONSTANT R16, desc[UR10][R2.64+-0x4008] ;  /* 0xffbff80a02107981 */ /* 0x000168000c1e9900 */
[----:B------:R0:W5:Y:S01]  /*3730*/  LDG.E.CONSTANT R17, desc[UR10][R2.64+-0x3008] ;  /* 0xffcff80a02117981 */ /* 0x000162000c1e9900 */
[----:B------:R-:W-:Y:S01]  /*3740*/  UIADD3 UR4, UP0, UPT, UR4, -0x2, URZ ;  /* 0xfffffffe04047890 */ /* 0x000fe2000ff1e0ff */
[----:B------:R-:W-:Y:S01]  /*3750*/  BSSY.RECONVERGENT B1, `(.L_x_85) ;  /* 0x0000015000017945 */ /* 0x000fe20003800200 */
[----:B------:R-:W-:-:S02]  /*3760*/  IMAD.MOV.U32 R14, RZ, RZ, R10 ;  /* 0x000000ffff0e7224 */ /* 0x000fc400078e000a */
[----:B------:R-:W-:Y:S01]  /*3770*/  UIADD3.X UR5, UPT, UPT, UR5, -0x1, URZ, UP0, !UPT ;  /* 0xffffffff05057890 */ /* 0x000fe200087fe4ff */
[----:B------:R-:W-:Y:S01]  /*3780*/  IMAD.MOV.U32 R19, RZ, RZ, R8 ;  /* 0x000000ffff137224 */ /* 0x000fe200078e0008 */
[----:B------:R-:W-:Y:S01]  /*3790*/  UISETP.NE.U32.AND UP0, UPT, UR4, URZ, UPT ;  /* 0x000000ff0400728c */ /* 0x000fe2000bf05070 */
[----:B------:R-:W-:-:S03]  /*37a0*/  IMAD.MOV.U32 R21, RZ, RZ, R9 ;  /* 0x000000ffff157224 */ /* 0x000fc600078e0009 */
[----:B------:R-:W-:Y:S01]  /*37b0*/  UISETP.NE.AND.EX UP0, UPT, UR5, URZ, UPT, UP0 ;  /* 0x000000ff0500728c */ /* 0x000fe2000bf05300 */
[----:B--2---:R-:W-:-:S13]  /*37c0*/  ISETP.GE.AND P0, PT, R10, R15, PT ;  /* 0x0000000f0a00720c */ /* 0x004fda0003f06270 */
[----:B0-----:R-:W-:Y:S05]  /*37d0*/  @!P0 BRA `(.L_x_86) ;  /* 0x0000000000308947 */ /* 0x001fea0003800000 */
[----:B------:R-:W2:Y:S01]  /*37e0*/  LDG.E.64.CONSTANT R12, desc[UR10][R2.64+-0x9000] ;  /* 0xff70000a020c7981 */ /* 0x000ea2000c1e9b00 */
[----:B------:R-:W-:Y:S01]  /*37f0*/  ISETP.GE.AND P2, PT, R15, R10, PT ;  /* 0x0000000a0f00720c */ /* 0x000fe20003f46270 */
[----:B------:R-:W-:-:S12]  /*3800*/  IMAD.MOV.U32 R14, RZ, RZ, R15 ;  /* 0x000000ffff0e7224 */ /* 0x000fd800078e000f */
[CC--:B--2---:R-:W-:Y:S01]  /*3810*/  @P2 ISETP.GE.U32.AND P0, PT, R8.reuse, R12.reuse, PT ;  /* 0x0000000c0800220c */ /* 0x0c4fe20003f06070 */
        /* <DEDUP_REMOVED lines=8> */
.L_x_86:
[----:B------:R-:W-:Y:S05]  /*38a0*/  BSYNC.RECONVERGENT B1 ;  /* 0x0000000000017941 */ /* 0x000fea0003800200 */
.L_x_85:
[----:B------:R0:W5:Y:S02]  /*38b0*/  LDG.E.64.CONSTANT R8, desc[UR10][R2.64+-0x8000] ;  /* 0xff80000a02087981 */ /* 0x000164000c1e9b00 */
[----:B-----5:R-:W-:Y:S01]  /*38c0*/  ISETP.GE.AND P0, PT, R14, R23, PT ;  /* 0x000000170e00720c */ /* 0x020fe20003f06270 */
[----:B------:R-:W-:Y:S01]  /*38d0*/  BSSY.RECONVERGENT B1, `(.L_x_87) ;  /* 0x0000010000017945 */ /* 0x000fe20003800200 */
[----:B------:R-:W-:Y:S02]  /*38e0*/  IMAD.MOV.U32 R10, RZ, RZ, R14 ;  /* 0x000000ffff0a7224 */ /* 0x000fe400078e000e */
[----:B------:R-:W-:Y:S02]  /*38f0*/  IMAD.MOV.U32 R13, RZ, RZ, R19 ;  /* 0x000000ffff0d7224 */ /* 0x000fe400078e0013 */
[----:B------:R-:W-:-:S07]  /*3900*/  IMAD.MOV.U32 R15, RZ, RZ, R21 ;  /* 0x000000ffff0f7224 */ /* 0x000fce00078e0015 */
[----:B0-----:R-:W-:Y:S05]  /*3910*/  @!P0 BRA `(.L_x_88) ;  /* 0x00000000002c8947 */ /* 0x001fea0003800000 */
[----:B------:R-:W-:Y:S01]  /*3920*/  ISETP.GE.AND P2, PT, R23, R14, PT ;  /* 0x0000000e1700720c */ /* 0x000fe20003f46270 */
[----:B------:R-:W-:Y:S02]  /*3930*/  IMAD.MOV.U32 R13, RZ, RZ, R8 ;  /* 0x000000ffff0d7224 */ /* 0x000fe400078e0008 */
[----:B------:R-:W-:Y:S02]  /*3940*/  IMAD.MOV.U32 R15, RZ, RZ, R9 ;  /* 0x000000ffff0f7224 */ /* 0x000fe400078e0009 */
[----:B------:R-:W-:-:S08]  /*3950*/  IMAD.MOV.U32 R10, RZ, RZ, R23 ;  /* 0x000000ffff0a7224 */ /* 0x000fd000078e0017 */
[CC--:B------:R-:W-:Y:S02]  /*3960*/  @P2 ISETP.GE.U32.AND P0, PT, R19.reuse, R8.reuse, PT ;  /* 0x000000081300220c */ /* 0x0c0fe40003f06070 */
[-C--:B------:R-:W-:Y:S02]  /*3970*/  @P2 ISETP.LT.U32.AND P1, PT, R19, R8.reuse, PT ;  /* 0x000000081300220c */ /* 0x080fe40003f21070 */
[CC--:B------:R-:W-:Y:S02]  /*3980*/  @P2 ISETP.GE.AND.EX P0, PT, R21.reuse, R9.reuse, PT, P0 ;  /* 0x000000091500220c */ /* 0x0c0fe40003f06300 */
[----:B------:R-:W-:Y:S02]  /*3990*/  @P2 ISETP.LT.AND.EX P1, PT, R21, R9, PT, P1 ;  /* 0x000000091500220c */ /* 0x000fe40003f21310 */
[----:B------:R-:W-:Y:S02]  /*39a0*/  @P2 SEL R10, R14, R23, !P0 ;  /* 0x000000170e0a2207 */ /* 0x000fe40004000000 */
[----:B------:R-:W-:-:S02]  /*39b0*/  @P2 SEL R13, R19, R8, P1 ;  /* 0x00000008130d2207 */ /* 0x000fc40000800000 */
[----:B------:R-:W-:-:S07]  /*39c0*/  @P2 SEL R15, R21, R9, P1 ;  /* 0x00000009150f2207 */ /* 0x000fce0000800000 */
.L_x_88:
[----:B------:R-:W-:Y:S05]  /*39d0*/  BSYNC.RECONVERGENT B1 ;  /* 0x0000000000017941 */ /* 0x000fea0003800200 */
.L_x_87:
[----:B------:R0:W5:Y:S01]  /*39e0*/  LDG.E.64.CONSTANT R8, desc[UR10][R2.64+-0x7000] ;  /* 0xff90000a02087981 */ /* 0x000162000c1e9b00 */
[----:B------:R-:W-:Y:S01]  /*39f0*/  ISETP.GE.AND P0, PT, R10, R11, PT ;  /* 0x0000000b0a00720c */ /* 0x000fe20003f06270 */
[----:B------:R-:W-:Y:S01]  /*3a00*/  BSSY.RECONVERGENT B1, `(.L_x_89) ;  /* 0x0000010000017945 */ /* 0x000fe20003800200 */
[----:B------:R-:W-:Y:S02]  /*3a10*/  IMAD.MOV.U32 R12, RZ, RZ, R10 ;  /* 0x000000ffff0c7224 */ /* 0x000fe400078e000a */
[----:B------:R-:W-:Y:S02]  /*3a20*/  IMAD.MOV.U32 R19, RZ, RZ, R13 ;  /* 0x000000ffff137224 */ /* 0x000fe400078e000d */
[----:B------:R-:W-:-:S07]  /*3a30*/  IMAD.MOV.U32 R21, RZ, RZ, R15 ;  /* 0x000000ffff157224 */ /* 0x000fce00078e000f */
[----:B0-----:R-:W-:Y:S05]  /*3a40*/  @!P0 BRA `(.L_x_90) ;  /* 0x00000000002c8947 */ /* 0x001fea0003800000 */
[----:B------:R-:W-:Y:S01]  /*3a50*/  ISETP.GE.AND P2, PT, R11, R10, PT ;  /* 0x0000000a0b00720c */ /* 0x000fe20003f46270 */
[----:B-----5:R-:W-:Y:S02]  /*3a60*/  IMAD.MOV.U32 R19, RZ, RZ, R8 ;  /* 0x000000ffff137224 */ /* 0x020fe400078e0008 */
        /* <DEDUP_REMOVED lines=9> */
.L_x_90:
[----:B------:R-:W-:Y:S05]  /*3b00*/  BSYNC.RECONVERGENT B1 ;  /* 0x0000000000017941 */ /* 0x000fea0003800200 */
.L_x_89:
[----:B-----5:R0:W5:Y:S01]  /*3b10*/  LDG.E.64.CONSTANT R8, desc[UR10][R2.64+-0x6000] ;  /* 0xffa0000a02087981 */ /* 0x020162000c1e9b00 */
        /* <DEDUP_REMOVED lines=17> */
.L_x_92:
[----:B------:R-:W-:Y:S05]  /*3c30*/  BSYNC.RECONVERGENT B1 ;  /* 0x0000000000017941 */ /* 0x000fea0003800200 */
.L_x_91:
        /* <DEDUP_REMOVED lines=18> */
.L_x_94:
[----:B------:R-:W-:Y:S05]  /*3d60*/  BSYNC.RECONVERGENT B1 ;  /* 0x0000000000017941 */ /* 0x000fea0003800200 */
.L_x_93:
[----:B------:R0:W5:Y:S04]  /*3d70*/  LDG.E.CONSTANT R20, desc[UR10][R2.64+-0x2008] ;  /* 0xffdff80a02147981 */ /* 0x000168000c1e9900 */
[----:B------:R0:W5:Y:S04]  /*3d80*/  LDG.E.CONSTANT R19, desc[UR10][R2.64+-0x1008] ;  /* 0xffeff80a02137981 */ /* 0x000168000c1e9900 */
[----:B------:R0:W5:Y:S04]  /*3d90*/  LDG.E.CONSTANT R18, desc[UR10][R2.64+-0x8] ;  /* 0xfffff80a02127981 */ /* 0x000168000c1e9900 */
[----:B-----5:R0:W5:Y:S04]  /*3da0*/  LDG.E.64.CONSTANT R8, desc[UR10][R2.64+-0x3000] ;  /* 0xffd0000a02087981 */ /* 0x020168000c1e9b00 */
[----:B------:R0:W5:Y:S04]  /*3db0*/  LDG.E.64.CONSTANT R10, desc[UR10][R2.64+-0x2000] ;  /* 0xffe0000a020a7981 */ /* 0x000168000c1e9b00 */
[----:B------:R0:W5:Y:S04]  /*3dc0*/  LDG.E.64.CONSTANT R12, desc[UR10][R2.64+-0x1000] ;  /* 0xfff0000a020c7981 */ /* 0x000168000c1e9b00 */
[----:B------:R0:W5:Y:S01]  /*3dd0*/  LDG.E.64.CONSTANT R6, desc[UR10][R2.64] ;  /* 0x0000000a02067981 */ /* 0x000162000c1e9b00 */
[----:B------:R-:W-:Y:S01]  /*3de0*/  ISETP.GE.AND P0, PT, R25, R16, PT ;  /* 0x000000101900720c */ /* 0x000fe20003f06270 */
[----:B------:R-:W-:Y:S01]  /*3df0*/  BSSY.RECONVERGENT B1, `(.L_x_95) ;  /* 0x0000011000017945 */ /* 0x000fe20003800200 */
[----:B------:R-:W-:-:S02]  /*3e00*/  IMAD.MOV.U32 R14, RZ, RZ, R25 ;  /* 0x000000ffff0e7224 */ /* 0x000fc400078e0019 */
[----:B------:R-:W-:Y:S02]  /*3e10*/  IMAD.MOV.U32 R27, RZ, RZ, R23 ;  /* 0x000000ffff1b7224 */ /* 0x000fe400078e0017 */
[----:B------:R-:W-:-:S07]  /*3e20*/  IMAD.MOV.U32 R29, RZ, RZ, R21 ;  /* 0x000000ffff1d7224 */ /* 0x000fce00078e0015 */
[----:B0-----:R-:W-:Y:S05]  /*3e30*/  @!P0 BRA `(.L_x_96) ;  /* 0x0000000000308947 */ /* 0x001fea0003800000 */
[----:B------:R-:W2:Y:S01]  /*3e40*/  LDG.E.64.CONSTANT R14, desc[UR10][R2.64+-0x4000] ;  /* 0xffc0000a020e7981 */ /* 0x000ea2000c1e9b00 */
[----:B------:R-:W-:-:S13]  /*3e50*/  ISETP.GE.AND P2, PT, R16, R25, PT ;  /* 0x000000191000720c */ /* 0x000fda0003f46270 */
[CC--:B--2---:R-:W-:Y:S01]  /*3e60*/  @P2 ISETP.LT.U32.AND P1, PT, R23.reuse, R14.reuse, PT ;  /* 0x0000000e1700220c */ /* 0x0c4fe20003f21070 */
[----:B------:R-:W-:Y:S01]  /*3e70*/  IMAD.MOV.U32 R27, RZ, RZ, R14 ;  /* 0x000000ffff1b7224 */ /* 0x000fe200078e000e */
[-C--:B------:R-:W-:Y:S01]  /*3e80*/  @P2 ISETP.GE.U32.AND P0, PT, R23, R14.reuse, PT ;  /* 0x0000000e1700220c */ /* 0x080fe20003f06070 */
[----:B------:R-:W-:Y:S01]  /*3e90*/  IMAD.MOV.U32 R29, RZ, RZ, R15 ;  /* 0x000000ffff1d7224 */ /* 0x000fe200078e000f */
[CC--:B------:R-:W-:Y:S02]  /*3ea0*/  @P2 ISETP.LT.AND.EX P1, PT, R21.reuse, R15.reuse, PT, P1 ;  /* 0x0000000f1500220c */ /* 0x0c0fe40003f21310 */
[-C--:B------:R-:W-:Y:S02]  /*3eb0*/  @P2 ISETP.GE.AND.EX P0, PT, R21, R15.reuse, PT, P0 ;  /* 0x0000000f1500220c */ /* 0x080fe40003f06300 */
[----:B------:R-:W-:Y:S01]  /*3ec0*/  @P2 SEL R27, R23, R14, P1 ;  /* 0x0000000e171b2207 */ /* 0x000fe20000800000 */
[----:B------:R-:W-:Y:S01]  /*3ed0*/  IMAD.MOV.U32 R14, RZ, RZ, R16 ;  /* 0x000000ffff0e7224 */ /* 0x000fe200078e0010 */
[----:B------:R-:W-:-:S02]  /*3ee0*/  @P2 SEL R29, R21, R15, P1 ;  /* 0x0000000f151d2207 */ /* 0x000fc40000800000 */
[----:B------:R-:W-:-:S07]  /*3ef0*/  @P2 SEL R14, R25, R16, !P0 ;  /* 0x00000010190e2207 */ /* 0x000fce0004000000 */
.L_x_96:
[----:B------:R-:W-:Y:S05]  /*3f00*/  BSYNC.RECONVERGENT B1 ;  /* 0x0000000000017941 */ /* 0x000fea0003800200 */
.L_x_95:
[----:B------:R-:W-:Y:S01]  /*3f10*/  ISETP.GE.AND P0, PT, R14, R17, PT ;  /* 0x000000110e00720c */ /* 0x000fe20003f06270 */
[----:B------:R-:W-:Y:S01]  /*3f20*/  BSSY.RECONVERGENT B1, `(.L_x_97) ;  /* 0x0000010000017945 */ /* 0x000fe20003800200 */
[----:B------:R-:W-:Y:S02]  /*3f30*/  IMAD.MOV.U32 R15, RZ, RZ, R14 ;  /* 0x000000ffff0f7224 */ /* 0x000fe400078e000e */
[----:B------:R-:W-:Y:S02]  /*3f40*/  IMAD.MOV.U32 R23, RZ, RZ, R27 ;  /* 0x000000ffff177224 */ /* 0x000fe400078e001b */
[----:B------:R-:W-:-:S07]  /*3f50*/  IMAD.MOV.U32 R25, RZ, RZ, R29 ;  /* 0x000000ffff197224 */ /* 0x000fce00078e001d */
[----:B------:R-:W-:Y:S05]  /*3f60*/  @!P0 BRA `(.L_x_98) ;  /* 0x00000000002c8947 */ /* 0x000fea0003800000 */
        /* <DEDUP_REMOVED lines=11> */
.L_x_98:
[----:B------:R-:W-:Y:S05]  /*4020*/  BSYNC.RECONVERGENT B1 ;  /* 0x0000000000017941 */ /* 0x000fea0003800200 */
.L_x_97:
[----:B------:R-:W-:Y:S01]  /*4030*/  ISETP.GE.AND P0, PT, R15, R20, PT ;  /* 0x000000140f00720c */ /* 0x000fe20003f06270 */
[----:B------:R-:W-:Y:S01]  /*4040*/  BSSY.RECONVERGENT B1, `(.L_x_99) ;  /* 0x0000010000017945 */ /* 0x000fe20003800200 */
[----:B-----5:R-:W-:Y:S02]  /*4050*/  IMAD.MOV.U32 R8, RZ, RZ, R15 ;  /* 0x000000ffff087224 */ /* 0x020fe400078e000f */
        /* <DEDUP_REMOVED lines=14> */
.L_x_100:
[----:B------:R-:W-:Y:S05]  /*4140*/  BSYNC.RECONVERGENT B1 ;  /* 0x0000000000017941 */ /* 0x000fea0003800200 */
.L_x_99:
        /* <DEDUP_REMOVED lines=17> */
.L_x_102:
[----:B------:R-:W-:Y:S05]  /*4260*/  BSYNC.RECONVERGENT B1 ;  /* 0x0000000000017941 */ /* 0x000fea0003800200 */
.L_x_101:
        /* <DEDUP_REMOVED lines=17> */
.L_x_104:
[----:B------:R-:W-:Y:S05]  /*4380*/  BSYNC.RECONVERGENT B1 ;  /* 0x0000000000017941 */ /* 0x000fea0003800200 */
.L_x_103:
[----:B------:R-:W-:Y:S02]  /*4390*/  IADD3 R5, P0, PT, R5, 0xa00, RZ ;  /* 0x00000a0005057810 */ /* 0x000fe40007f1e0ff */
[----:B------:R-:W-:-:S03]  /*43a0*/  IADD3 R2, P1, PT, R2, 0xa000, RZ ;  /* 0x0000a00002027810 */ /* 0x000fc60007f3e0ff */
[----:B------:R-:W-:Y:S02]  /*43b0*/  IMAD.X R4, RZ, RZ, R4, P0 ;  /* 0x000000ffff047224 */ /* 0x000fe400000e0604 */
[----:B------:R-:W-:Y:S01]  /*43c0*/  IMAD.X R3, RZ, RZ, R3, P1 ;  /* 0x000000ffff037224 */ /* 0x000fe200008e0603 */
[----:B------:R-:W-:Y:S07]  /*43d0*/  BRA.U UP0, `(.L_x_105) ;  /* 0xfffffff100bc7547 */ /* 0x000fee000b83ffff */
.L_x_84:
[----:B------:R-:W-:-:S04]  /*43e0*/  ULOP3.LUT UR4, UR6, 0x1, URZ, 0xc0, !UPT ;  /* 0x0000000106047892 */ /* 0x000fc8000f8ec0ff */
[----:B------:R-:W-:-:S04]  /*43f0*/  UISETP.NE.U32.AND UP0, UPT, UR4, 0x1, UPT ;  /* 0x000000010400788c */ /* 0x000fc8000bf05070 */
[----:B------:R-:W-:-:S09]  /*4400*/  UISETP.NE.U32.AND.EX UP0, UPT, URZ, URZ, UPT, UP0 ;  /* 0x000000ffff00728c */ /* 0x000fd2000bf05100 */
[----:B------:R-:W-:Y:S05]  /*4410*/  BRA.U !UP0, `(.L_x_83) ;  /* 0x0000000508a87547 */ /* 0x000fea000b800000 */
[----:B------:R-:W0:Y:S02]  /*4420*/  LDC.64 R2, c[0x0][0x380] ;  /* 0x0000e000ff027b82 */ /* 0x000e240000000a00 */
[----:B0-----:R-:W-:-:S03]  /*4430*/  IMAD.WIDE.U32 R2, R0, 0x10, R2 ;  /* 0x0000001000027825 */ /* 0x001fc600078e0002 */
[----:B------:R-:W-:-:S04]  /*4440*/  LEA R16, P0, R5, R2, 0x4 ;  /* 0x0000000205107211 */ /* 0x000fc800078020ff */
[----:B------:R-:W-:-:S05]  /*4450*/  LEA.HI.X R17, R5, R3, R4, 0x4, P0 ;  /* 0x0000000305117211 */ /* 0x000fca00000f2404 */
[----:B------:R-:W2:Y:S04]  /*4460*/  LDG.E.CONSTANT R23, desc[UR10][R16.64] ;  /* 0x0000000a10177981 */ /* 0x000ea8000c1e9900 */
[----:B------:R0:W5:Y:S04]  /*4470*/  LDG.E.CONSTANT R27, desc[UR10][R16.64+0x1000] ;  /* 0x0010000a101b7981 */ /* 0x000168000c1e9900 */
[----:B------:R0:W5:Y:S04]  /*4480*/  LDG.E.CONSTANT R19, desc[UR10][R16.64+0x2000] ;  /* 0x0020000a10137981 */ /* 0x000168000c1e9900 */
[----:B------:R0:W5:Y:S04]  /*4490*/  LDG.E.CONSTANT R18, desc[UR10][R16.64+0x3000] ;  /* 0x0030000a10127981 */ /* 0x000168000c1e9900 */
[----:B------:R0:W5:Y:S04]  /*44a0*/  LDG.E.CONSTANT R11, desc[UR10][R16.64+0x4000] ;  /* 0x0040000a100b7981 */ /* 0x000168000c1e9900 */
[----:B------:R0:W5:Y:S04]  /*44b0*/  LDG.E.64.CONSTANT R2, desc[UR10][R16.64+0x1008] ;  /* 0x0010080a10027981 */ /* 0x000168000c1e9b00 */
[----:B------:R0:W5:Y:S04]  /*44c0*/  LDG.E.64.CONSTANT R6, desc[UR10][R16.64+0x2008] ;  /* 0x0020080a10067981 */ /* 0x000168000c1e9b00 */
[----:B------:R0:W5:Y:S04]  /*44d0*/  LDG.E.64.CONSTANT R12, desc[UR10][R16.64+0x3008] ;  /* 0x0030080a100c7981 */ /* 0x000168000c1e9b00 */
[----:B------:R0:W5:Y:S01]  /*44e0*/  LDG.E.64.CONSTANT R14, desc[UR10][R16.64+0x4008] ;  /* 0x0040080a100e7981 */ /* 0x000162000c1e9b00 */
        /* <DEDUP_REMOVED lines=18> */
.L_x_107:
[----:B------:R-:W-:Y:S05]  /*4610*/  BSYNC.RECONVERGENT B1 ;  /* 0x0000000000017941 */ /* 0x000fea0003800200 */
.L_x_106:
        /* <DEDUP_REMOVED lines=17> */
.L_x_109:
[----:B------:R-:W-:Y:S05]  /*4730*/  BSYNC.RECONVERGENT B1 ;  /* 0x0000000000017941 */ /* 0x000fea0003800200 */
.L_x_108:
        /* <DEDUP_REMOVED lines=17> */
.L_x_111:
[----:B------:R-:W-:Y:S05]  /*4850*/  BSYNC.RECONVERGENT B1 ;  /* 0x0000000000017941 */ /* 0x000fea0003800200 */
.L_x_110:
        /* <DEDUP_REMOVED lines=17> */
.L_x_113:
[----:B------:R-:W-:Y:S05]  /*4970*/  BSYNC.RECONVERGENT B1 ;  /* 0x0000000000017941 */ /* 0x000fea0003800200 */
.L_x_112:
[----:B------:R-:W-:Y:S01]  /*4980*/  ISETP.GE.AND P0, PT, R2, R11, PT ;  /* 0x0000000b0200720c */ /* 0x000fe20003f06270 */
[----:B------:R-:W-:Y:S01]  /*4990*/  BSSY.RECONVERGENT B1, `(.L_x_114) ;  /* 0x0000011000017945 */ /* 0x000fe20003800200 */
[----:B------:R-:W-:Y:S01]  /*49a0*/  IADD3 R5, P2, PT, R5, 0x500, RZ ;  /* 0x0000050005057810 */ /* 0x000fe20007f5e0ff */
[----:B------:R-:W-:Y:S02]  /*49b0*/  IMAD.MOV.U32 R10, RZ, RZ, R2 ;  /* 0x000000ffff0a7224 */ /* 0x000fe400078e0002 */
[----:B------:R-:W-:Y:S02]  /*49c0*/  IMAD.MOV.U32 R8, RZ, RZ, R7 ;  /* 0x000000ffff087224 */ /* 0x000fe400078e0007 */
[----:B------:R-:W-:-:S06]  /*49d0*/  IMAD.MOV.U32 R9, RZ, RZ, R17 ;  /* 0x000000ffff097224 */ /* 0x000fcc00078e0011 */
        /* <DEDUP_REMOVED lines=12> */
.L_x_115:
[----:B------:R-:W-:Y:S05]  /*4aa0*/  BSYNC.RECONVERGENT B1 ;  /* 0x0000000000017941 */ /* 0x000fea0003800200 */
.L_x_114:
[----:B------:R-:W-:-:S07]  /*4ab0*/  IMAD.X R4, RZ, RZ, R4, P2 ;  /* 0x000000ffff047224 */ /* 0x000fce00010e0604 */
.L_x_83:
[----:B------:R-:W0:Y:S02]  /*4ac0*/  LDCU UR4, c[0x0][0x390] ;  /* 0x00007200ff0477ac */ /* 0x000e240008000800 */
[----:B0-----:R-:W-:Y:S02]  /*4ad0*/  USHF.R.S32.HI UR5, URZ, 0x1f, UR4 ;  /* 0x0000001fff057899 */ /* 0x001fe40008011404 */
[----:B------:R-:W-:-:S04]  /*4ae0*/  ISETP.GE.U32.AND P0, PT, R5, UR4, PT ;  /* 0x0000000405007c0c */ /* 0x000fc8000bf06070 */
[----:B------:R-:W-:-:S13]  /*4af0*/  ISETP.GE.AND.EX P0, PT, R4, UR5, PT, P0 ;  /* 0x0000000504007c0c */ /* 0x000fda000bf06300 */
[----:B------:R-:W-:Y:S05]  /*4b00*/  @P0 BRA `(.L_x_116) ;  /* 0x00000008003c0947 */ /* 0x000fea0003800000 */
[----:B------:R-:W-:Y:S01]  /*4b10*/  IADD3 R3, PT, PT, -R5, UR4, RZ ;  /* 0x0000000405037c10 */ /* 0x000fe2000fffe1ff */
[----:B------:R-:W-:Y:S03]  /*4b20*/  BSSY.RECONVERGENT B1, `(.L_x_116) ;  /* 0x000008d000017945 */ /* 0x000fe60003800200 */
[----:B------:R-:W-:-:S13]  /*4b30*/  ISETP.GE.AND P0, PT, R0, R3, PT ;  /* 0x000000030000720c */ /* 0x000fda0003f06270 */
[----:B------:R-:W-:Y:S05]  /*4b40*/  @P0 BRA `(.L_x_117) ;  /* 0x0000000800280947 */ /* 0x000fea0003800000 */
[----:B------:R-:W-:Y:S01]  /*4b50*/  LOP3.LUT R2, RZ, R0, RZ, 0x33, !PT ;  /* 0x00000000ff027212 */ /* 0x000fe200078e33ff */
[----:B------:R-:W-:Y:S03]  /*4b60*/  BSSY.RECONVERGENT B2, `(.L_x_118) ;  /* 0x000002a000027945 */ /* 0x000fe60003800200 */
[----:B------:R-:W-:-:S04]  /*4b70*/  IADD3 R18, PT, PT, -R5, UR4, R2 ;  /* 0x0000000405127c10 */ /* 0x000fc8000fffe102 */
[----:B------:R-:W-:-:S04]  /*4b80*/  LOP3.LUT R2, R18, 0x300, RZ, 0xc0, !PT ;  /* 0x0000030012027812 */ /* 0x000fc800078ec0ff */
[----:B------:R-:W-:Y:S01]  /*4b90*/  ISETP.NE.AND P0, PT, R2, 0x300, PT ;  /* 0x000003000200780c */ /* 0x000fe20003f05270 */
[----:B------:R-:W-:-:S12]  /*4ba0*/  IMAD.MOV.U32 R2, RZ, RZ, R0 ;  /* 0x000000ffff027224 */ /* 0x000fd800078e0000 */
[----:B------:R-:W-:Y:S05]  /*4bb0*/  @!P0 BRA `(.L_x_119) ;  /* 0x0000000000908947 */ /* 0x000fea0003800000 */
[----:B------:R-:W0:Y:S01]  /*4bc0*/  LDCU.64 UR6, c[0x0][0x380] ;  /* 0x00007000ff0677ac */ /* 0x000e220008000a00 */
[----:B------:R-:W-:Y:S02]  /*4bd0*/  IADD3 R7, P0, PT, R0, R5, RZ ;  /* 0x0000000500077210 */ /* 0x000fe40007f1e0ff */
[----:B------:R-:W-:-:S03]  /*4be0*/  LEA.HI R2, R18, 0x1, RZ, 0x18 ;  /* 0x0000000112027811 */ /* 0x000fc600078fc0ff */
[----:B------:R-:W-:Y:S01]  /*4bf0*/  IMAD.X R12, RZ, RZ, R4, P0 ;  /* 0x000000ffff0c7224 */ /* 0x000fe200000e0604 */
[----:B------:R-:W-:Y:S01]  /*4c00*/  LOP3.LUT R6, R2, 0x3, RZ, 0xc0, !PT ;  /* 0x0000000302067812 */ /* 0x000fe200078ec0ff */
[----:B------:R-:W-:-:S04]  /*4c10*/  IMAD.MOV.U32 R2, RZ, RZ, R0 ;  /* 0x000000ffff027224 */ /* 0x000fc800078e0000 */
[----:B------:R-:W-:Y:S01]  /*4c20*/  IMAD.MOV R11, RZ, RZ, -R6 ;  /* 0x000000ffff0b7224 */ /* 0x000fe200078e0a06 */
[----:B0-----:R-:W-:-:S04]  /*4c30*/  LEA R16, P1, R7, UR6, 0x4 ;  /* 0x0000000607107c11 */ /* 0x001fc8000f8220ff */
[----:B------:R-:W-:-:S09]  /*4c40*/  LEA.HI.X R7, R7, UR7, R12, 0x4, P1 ;  /* 0x0000000707077c11 */ /* 0x000fd200088f240c */
.L_x_122:
[----:B------:R-:W-:-:S05]  /*4c50*/  IMAD.MOV.U32 R6, RZ, RZ, R16 ;  /* 0x000000ffff067224 */ /* 0x000fca00078e0010 */
[----:B------:R-:W2:Y:S01]  /*4c60*/  LDG.E.CONSTANT R19, desc[UR10][R6.64] ;  /* 0x0000000a06137981 */ /* 0x000ea2000c1e9900 */
[----:B------:R-:W-:Y:S01]  /*4c70*/  VIADD R11, R11, 0x1 ;  /* 0x000000010b0b7836 */ /* 0x000fe20000000000 */
[----:B------:R-:W-:Y:S01]  /*4c80*/  BSSY.RECONVERGENT B3, `(.L_x_120) ;  /* 0x0000014000037945 */ /* 0x000fe20003800200 */
[----:B------:R-:W-:-:S03]  /*4c90*/  IADD3 R16, P3, PT, R6, 0x1000, RZ ;  /* 0x0000100006107810 */ /* 0x000fc60007f7e0ff */
[----:B------:R-:W-:Y:S02]  /*4ca0*/  ISETP.NE.AND P2, PT, R11, RZ, PT ;  /* 0x000000ff0b00720c */ /* 0x000fe40003f45270 */
[----:B--2---:R-:W-:-:S13]  /*4cb0*/  ISETP.GE.AND P0, PT, R10, R19, PT ;  /* 0x000000130a00720c */ /* 0x004fda0003f06270 */
[----:B------:R-:W-:Y:S05]  /*4cc0*/  @!P0 BRA `(.L_x_121) ;  /* 0x00000000003c8947 */ /* 0x000fea0003800000 */
[----:B------:R-:W2:Y:S01]  /*4cd0*/  LDG.E.64.CONSTANT R12, desc[UR10][R6.64+0x8] ;  /* 0x0000080a060c7981 */ /* 0x000ea2000c1e9b00 */
[----:B------:R-:W-:Y:S01]  /*4ce0*/  ISETP.GE.AND P4, PT, R19, R10, PT ;  /* 0x0000000a1300720c */ /* 0x000fe20003f86270 */
[----:B------:R-:W-:Y:S02]  /*4cf0*/  IMAD.MOV.U32 R15, RZ, RZ, R8 ;  /* 0x000000ffff0f7224 */ /* 0x000fe400078e0008 */
[----:B------:R-:W-:Y:S02]  /*4d00*/  IMAD.MOV.U32 R17, RZ, RZ, R9 ;  /* 0x000000ffff117224 */ /* 0x000fe400078e0009 */
[----:B------:R-:W-:Y:S02]  /*4d10*/  IMAD.MOV.U32 R14, RZ, RZ, R10 ;  /* 0x000000ffff0e7224 */ /* 0x000fe400078e000a */
[----:B------:R-:W-:-:S06]  /*4d20*/  IMAD.MOV.U32 R10, RZ, RZ, R19 ;  /* 0x000000ffff0a7224 */ /* 0x000fcc00078e0013 */
        /* <DEDUP_REMOVED lines=9> */
.L_x_121:
[----:B------:R-:W-:Y:S05]  /*4dc0*/  BSYNC.RECONVERGENT B3 ;  /* 0x0000000000037941 */ /* 0x000fea0003800200 */
.L_x_120:
[----:B------:R-:W-:Y:S02]  /*4dd0*/  IMAD.X R7, RZ, RZ, R7, P3 ;  /* 0x000000ffff077224 */ /* 0x000fe400018e0607 */
[----:B------:R-:W-:Y:S01]  /*4de0*/  VIADD R2, R2, 0x100 ;  /* 0x0000010002027836 */ /* 0x000fe20000000000 */
[----:B------:R-:W-:Y:S06]  /*4df0*/  @P2 BRA `(.L_x_122) ;  /* 0xfffffffc00942947 */ /* 0x000fec000383ffff */
.L_x_119:
[----:B------:R-:W-:Y:S05]  /*4e00*/  BSYNC.RECONVERGENT B2 ;  /* 0x0000000000027941 */ /* 0x000fea0003800200 */
.L_x_118:
[----:B------:R-:W-:-:S13]  /*4e10*/  ISETP.GE.U32.AND P0, PT, R18, 0x300, PT ;  /* 0x000003001200780c */ /* 0x000fda0003f06070 */
[----:B------:R-:W-:Y:S05]  /*4e20*/  @!P0 BRA `(.L_x_117) ;  /* 0x0000000400708947 */ /* 0x000fea0003800000 */
[----:B------:R-:W0:Y:S01]  /*4e30*/  LDCU.64 UR6, c[0x0][0x380] ;  /* 0x00007000ff0677ac */ /* 0x000e220008000a00 */
[----:B------:R-:W-:-:S05]  /*4e40*/  IADD3 R6, P0, PT, R2, R5, RZ ;  /* 0x0000000502067210 */ /* 0x000fca0007f1e0ff */
[----:B------:R-:W-:Y:S01]  /*4e50*/  IMAD.X R7, RZ, RZ, R4, P0 ;  /* 0x000000ffff077224 */ /* 0x000fe200000e0604 */
[----:B0-----:R-:W-:-:S04]  /*4e60*/  LEA R5, P1, R6, UR6, 0x4 ;  /* 0x0000000606057c11 */ /* 0x001fc8000f8220ff */
[----:B------:R-:W-:Y:S02]  /*4e70*/  IADD3 R4, P0, PT, R5, 0x3008, RZ ;  /* 0x0000300805047810 */ /* 0x000fe40007f1e0ff */
[----:B------:R-:W-:-:S05]  /*4e80*/  LEA.HI.X R5, R6, UR7, R7, 0x4, P1 ;  /* 0x0000000706057c11 */ /* 0x000fca00088f2407 */
[----:B------:R-:W-:-:S07]  /*4e90*/  IMAD.X R5, RZ, RZ, R5, P0 ;  /* 0x000000ffff057224 */ /* 0x000fce00000e0605 */
.L_x_131:
[----:B------:R-:W2:Y:S04]  /*4ea0*/  LDG.E.CONSTANT R17, desc[UR10][R4.64+-0x3008] ;  /* 0xffcff80a04117981 */ /* 0x000ea8000c1e9900 */
[----:B------:R0:W5:Y:S04]  /*4eb0*/  LDG.E.CONSTANT R12, desc[UR10][R4.64+-0x2008] ;  /* 0xffdff80a040c7981 */ /* 0x000168000c1e9900 */
        /* <DEDUP_REMOVED lines=20> */
.L_x_124:
[----:B------:R-:W-:Y:S05]  /*5000*/  BSYNC.RECONVERGENT B2 ;  /* 0x0000000000027941 */ /* 0x000fea0003800200 */
.L_x_123:
        /* <DEDUP_REMOVED lines=18> */
.L_x_126:
[----:B------:R-:W-:Y:S05]  /*5130*/  BSYNC.RECONVERGENT B2 ;  /* 0x0000000000027941 */ /* 0x000fea0003800200 */
.L_x_125:
        /* <DEDUP_REMOVED lines=18> */
.L_x_128:
[----:B------:R-:W-:Y:S05]  /*5260*/  BSYNC.RECONVERGENT B2 ;  /* 0x0000000000027941 */ /* 0x000fea0003800200 */
.L_x_127:
        /* <DEDUP_REMOVED lines=18> */
.L_x_130:
[----:B------:R-:W-:Y:S05]  /*5390*/  BSYNC.RECONVERGENT B2 ;  /* 0x0000000000027941 */ /* 0x000fea0003800200 */
.L_x_129:
[----:B------:R-:W-:Y:S01]  /*53a0*/  VIADD R2, R2, 0x400 ;  /* 0x0000040002027836 */ /* 0x000fe20000000000 */
[----:B------:R-:W-:-:S04]  /*53b0*/  IADD3 R4, P1, PT, R4, 0x4000, RZ ;  /* 0x0000400004047810 */ /* 0x000fc80007f3e0ff */
[----:B------:R-:W-:Y:S01]  /*53c0*/  ISETP.GE.AND P0, PT, R2, R3, PT ;  /* 0x000000030200720c */ /* 0x000fe20003f06270 */
[----:B------:R-:W-:-:S12]  /*53d0*/  IMAD.X R5, RZ, RZ, R5, P1 ;  /* 0x000000ffff057224 */ /* 0x000fd800008e0605 */
[----:B------:R-:W-:Y:S05]  /*53e0*/  @!P0 BRA `(.L_x_131) ;  /* 0xfffffff800ac8947 */ /* 0x000fea000383ffff */
.L_x_117:
[----:B------:R-:W-:Y:S05]  /*53f0*/  BSYNC.RECONVERGENT B1 ;  /* 0x0000000000017941 */ /* 0x000fea0003800200 */
.L_x_116:
[----:B------:R-:W0:Y:S01]  /*5400*/  S2R R13, SR_LANEID ;  /* 0x00000000000d7919 */ /* 0x000e220000000000 */
[----:B------:R-:W-:Y:S01]  /*5410*/  BSSY.RECONVERGENT B1, `(.L_x_132) ;  /* 0x0000015000017945 */ /* 0x000fe20003800200 */
[----:B------:R-:W-:Y:S01]  /*5420*/  IMAD.MOV.U32 R2, RZ, RZ, R10 ;  /* 0x000000ffff027224 */ /* 0x000fe200078e000a */
[----:B------:R-:W1:Y:S01]  /*5430*/  SHFL.DOWN PT, R3, R10, 0x1, 0x1f ;  /* 0x08201f000a037f89 */ /* 0x000e6200000e0000 */
[----:B------:R-:W-:Y:S02]  /*5440*/  IMAD.MOV.U32 R4, RZ, RZ, R8 ;  /* 0x000000ffff047224 */ /* 0x000fe400078e0008 */
[----:B------:R-:W-:Y:S01]  /*5450*/  IMAD.MOV.U32 R7, RZ, RZ, R9 ;  /* 0x000000ffff077224 */ /* 0x000fe200078e0009 */
[----:B------:R2:W3:Y:S04]  /*5460*/  SHFL.DOWN PT, R5, R8, 0x1, 0x1f ;  /* 0x08201f0008057f89 */ /* 0x0004e800000e0000 */
[----:B------:R2:W4:Y:S01]  /*5470*/  SHFL.DOWN PT, R6, R9, 0x1, 0x1f ;  /* 0x08201f0009067f89 */ /* 0x00052200000e0000 */
[----:B-1----:R-:W-:-:S04]  /*5480*/  ISETP.GE.AND P0, PT, R10, R3, PT ;  /* 0x000000030a00720c */ /* 0x002fc80003f06270 */
[----:B0-----:R-:W-:-:S13]  /*5490*/  ISETP.GT.OR P0, PT, R13, 0x1e, !P0 ;  /* 0x0000001e0d00780c */ /* 0x001fda0004704670 */
[----:B--234-:R-:W-:Y:S05]  /*54a0*/  @P0 BRA `(.L_x_133) ;  /* 0x00000000002c0947 */ /* 0x01cfea0003800000 */
        /* <DEDUP_REMOVED lines=11> */
.L_x_133:
[----:B------:R-:W-:Y:S05]  /*5560*/  BSYNC.RECONVERGENT B1 ;  /* 0x0000000000017941 */ /* 0x000fea0003800200 */
.L_x_132:
        /* <DEDUP_REMOVED lines=21> */
.L_x_135:
[----:B------:R-:W-:Y:S05]  /*56c0*/  BSYNC.RECONVERGENT B1 ;  /* 0x0000000000017941 */ /* 0x000fea0003800200 */
.L_x_134:
        /* <DEDUP_REMOVED lines=21> */
.L_x_137:
[----:B------:R-:W-:Y:S05]  /*5820*/  BSYNC.RECONVERGENT B1 ;  /* 0x0000000000017941 */ /* 0x000fea0003800200 */
.L_x_136:
        /* <DEDUP_REMOVED lines=21> */
.L_x_139:
[----:B------:R-:W-:Y:S05]  /*5980*/  BSYNC.RECONVERGENT B1 ;  /* 0x0000000000017941 */ /* 0x000fea0003800200 */
.L_x_138:
        /* <DEDUP_REMOVED lines=22> */
.L_x_141:
[----:B------:R-:W-:Y:S05]  /*5af0*/  BSYNC.RECONVERGENT B1 ;  /* 0x0000000000017941 */ /* 0x000fea0003800200 */
.L_x_140:
        /* <DEDUP_REMOVED lines=12> */
.L_x_143:
[----:B------:R-:W-:Y:S05]  /*5bc0*/  BSYNC.RECONVERGENT B1 ;  /* 0x0000000000017941 */ /* 0x000fea0003800200 */
.L_x_142:
        /* <DEDUP_REMOVED lines=31> */
.L_x_145:
[----:B------:R-:W-:Y:S05]  /*5dc0*/  BSYNC.RECONVERGENT B1 ;  /* 0x0000000000017941 */ /* 0x000fea0003800200 */
.L_x_144:
        /* <DEDUP_REMOVED lines=18> */
.L_x_147:
[----:B------:R-:W-:Y:S05]  /*5ef0*/  BSYNC.RECONVERGENT B1 ;  /* 0x0000000000017941 */ /* 0x000fea0003800200 */
.L_x_146:
        /* <DEDUP_REMOVED lines=18> */
.L_x_149:
[----:B------:R-:W-:Y:S05]  /*6020*/  BSYNC.RECONVERGENT B1 ;  /* 0x0000000000017941 */ /* 0x000fea0003800200 */
.L_x_148:
        /* <DEDUP_REMOVED lines=18> */
.L_x_151:
[----:B------:R-:W-:Y:S05]  /*6150*/  BSYNC.RECONVERGENT B1 ;  /* 0x0000000000017941 */ /* 0x000fea0003800200 */
.L_x_150:
        /* <DEDUP_REMOVED lines=18> */
.L_x_153:
[----:B------:R-:W-:Y:S05]  /*6280*/  BSYNC.RECONVERGENT B1 ;  /* 0x0000000000017941 */ /* 0x000fea0003800200 */
.L_x_152:
        /* <DEDUP_REMOVED lines=18> */
.L_x_155:
[----:B------:R-:W-:Y:S05]  /*63b0*/  BSYNC.RECONVERGENT B1 ;  /* 0x0000000000017941 */ /* 0x000fea0003800200 */
.L_x_154:
[----:B------:R-:W-:Y:S01]  /*63c0*/  ISETP.GE.AND P0, PT, R7, R0, PT ;  /* 0x000000000700720c */ /* 0x000fe20003f06270 */
[----:B------:R-:W-:Y:S02]  /*63d0*/  IMAD.MOV.U32 R2, RZ, RZ, R7 ;  /* 0x000000ffff027224 */ /* 0x000fe400078e0007 */
[----:B------:R-:W-:Y:S02]  /*63e0*/  IMAD.MOV.U32 R3, RZ, RZ, R9 ;  /* 0x000000ffff037224 */ /* 0x000fe400078e0009 */
[----:B------:R-:W-:-:S08]  /*63f0*/  IMAD.MOV.U32 R4, RZ, RZ, R8 ;  /* 0x000000ffff047224 */ /* 0x000fd000078e0008 */
        /* <DEDUP_REMOVED lines=13> */
.L_x_38:
[----:B------:R-:W-:Y:S05]  /*64d0*/  BSYNC.RECONVERGENT B0 ;  /* 0x0000000000007941 */ /* 0x000fea0003800200 */
.L_x_5:
[----:B------:R-:W-:Y:S05]  /*64e0*/  @P1 EXIT ;  /* 0x000000000000194d */ /* 0x000fea0003800000 */
[----:B0-----:R-:W0:Y:S01]  /*64f0*/  LDC.64 R6, c[0x0][0x388] ;  /* 0x0000e200ff067b82 */ /* 0x001e220000000a00 */
[----:B------:R-:W-:Y:S02]  /*6500*/  IMAD.MOV.U32 R5, RZ, RZ, R4 ;  /* 0x000000ffff057224 */ /* 0x000fe400078e0004 */
[----:B------:R-:W-:-:S05]  /*6510*/  IMAD.MOV.U32 R4, RZ, RZ, R3 ;  /* 0x000000ffff047224 */ /* 0x000fca00078e0003 */
[----:B0-----:R-:W-:Y:S04]  /*6520*/  STG.E.64 desc[UR10][R6.64+0x8], R4 ;  /* 0x0000080406007986 */ /* 0x001fe8000c101b0a */
[----:B------:R-:W-:Y:S01]  /*6530*/  STG.E desc[UR10][R6.64], R2 ;  /* 0x0000000206007986 */ /* 0x000fe2000c10190a */
[----:B------:R-:W-:Y:S05]  /*6540*/  EXIT ;  /* 0x000000000000794d */ /* 0x000fea0003800000 */
.L_x_156:
        /* <DEDUP_REMOVED lines=11> */
.L_x_922:


//--------------------- .text._ZN6thrust24THRUST_300001_SM_1000_NS8cuda_cub4core6detail13_kernel_agentINS1_8__reduce10DrainAgentIlEEJN3cub18CUB_300001_SM_10009GridQueueIyEElEEEvDpT0_ --------------------------
	.section	.text._ZN6thrust24THRUST_300001_SM_1000_NS8cuda_cub4core6detail13_kernel_agentINS1_8__reduce10DrainAgentIlEEJN3cub18CUB_300001_SM_10009GridQueueIyEElEEEvDpT0_,"ax",@progbits
	.align	128
        .global         _ZN6thrust24THRUST_300001_SM_1000_NS8cuda_cub4core6detail13_kernel_agentINS1_8__reduce10DrainAgentIlEEJN3cub18CUB_300001_SM_10009GridQueueIyEElEEEvDpT0_
        .type           _ZN6thrust24THRUST_300001_SM_1000_NS8cuda_cub4core6detail13_kernel_agentINS1_8__reduce10DrainAgentIlEEJN3cub18CUB_300001_SM_10009GridQueueIyEElEEEvDpT0_,@function
        .size           _ZN6thrust24THRUST_300001_SM_1000_NS8cuda_cub4core6detail13_kernel_agentINS1_8__reduce10DrainAgentIlEEJN3cub18CUB_300001_SM_10009GridQueueIyEElEEEvDpT0_,(.L_x_923 - _ZN6thrust24THRUST_300001_SM_1000_NS8cuda_cub4core6detail13_kernel_agentINS1_8__reduce10DrainAgentIlEEJN3cub18CUB_300001_SM_10009GridQueueIyEElEEEvDpT0_)
        .other          _ZN6thrust24THRUST_300001_SM_1000_NS8cuda_cub4core6detail13_kernel_agentINS1_8__reduce10DrainAgentIlEEJN3cub18CUB_300001_SM_10009GridQueueIyEElEEEvDpT0_,@"STO_CUDA_ENTRY STV_DEFAULT"
_ZN6thrust24THRUST_300001_SM_1000_NS8cuda_cub4core6detail13_kernel_agentINS1_8__reduce10DrainAgentIlEEJN3cub18CUB_300001_SM_10009GridQueueIyEElEEEvDpT0_:
.text._ZN6thrust24THRUST_300001_SM_1000_NS8cuda_cub4core6detail13_kernel_agentINS1_8__reduce10DrainAgentIlEEJN3cub18CUB_300001_SM_10009GridQueueIyEElEEEvDpT0_:
[----:B------:R-:W-:Y:S08]  /*0000*/  LDC R1, c[0x0][0x37c] ;  /* 0x0000df00ff017b82 */ /* 0x000ff00000000800 */
[----:B------:R-:W0:Y:S01]  /*0010*/  LDC.64 R2, c[0x0][0x380] ;  /* 0x0000e000ff027b82 */ /* 0x000e220000000a00 */
[----:B------:R-:W0:Y:S07]  /*0020*/  LDCU.64 UR4, c[0x0][0x358] ;  /* 0x00006b00ff0477ac */ /* 0x000e2e0008000a00 */
[----:B------:R-:W1:Y:S01]  /*0030*/  LDC.64 R4, c[0x0][0x388] ;  /* 0x0000e200ff047b82 */ /* 0x000e620000000a00 */
[----:B0-----:R-:W-:Y:S04]  /*0040*/  STG.E.64 desc[UR4][R2.64+0x8], RZ ;  /* 0x000008ff02007986 */ /* 0x001fe8000c101b04 */
[----:B-1----:R-:W-:Y:S01]  /*0050*/  STG.E.64 desc[UR4][R2.64], R4 ;  /* 0x0000000402007986 */ /* 0x002fe2000c101b04 */
[----:B------:R-:W-:Y:S05]  /*0060*/  EXIT ;  /* 0x000000000000794d */ /* 0x000fea0003800000 */
.L_x_157:
        /* <DEDUP_REMOVED lines=9> */
.L_x_923:


//--------------------- .text._ZN6thrust24THRUST_300001_SM_1000_NS8cuda_cub4core6detail13_kernel_agentINS1_8__reduce11ReduceAgentINS0_12zip_iteratorIN4cuda3std3__45tupleIJNS0_6detail15normal_iteratorINS0_10device_ptrIiEEEENS0_17counting_iteratorIlNS0_11use_defaultESI_SI_EEEEEEEPNSB_IJilEEESM_lNS1_9__extrema9arg_min_fIilNSA_4lessIiEEEEEEJSL_SN_lN3cub18CUB_300001_SM_100013GridEvenShareIlEENSV_9GridQueueIyEESS_EEEvDpT0_ --------------------------
	.section	.text._ZN6thrust24THRUST_300001_SM_1000_NS8cuda_cub4core6detail13_kernel_agentINS1_8__reduce11ReduceAgentINS0_12zip_iteratorIN4cuda3std3__45tupleIJNS0_6detail15normal_iteratorINS0_10device_ptrIiEEEENS0_17counting_iteratorIlNS0_11use_defaultESI_SI_EEEEEEEPNSB_IJilEEESM_lNS1_9__extrema9arg_min_fIilNSA_4lessIiEEEEEEJSL_SN_lN3cub18CUB_300001_SM_100013GridEvenShareIlEENSV_9GridQueueIyEESS_EEEvDpT0_,"ax",@progbits
	.align	128
        .global         _ZN6thrust24THRUST_300001_SM_1000_NS8cuda_cub4core6detail13_kernel_agentINS1_8__reduce11ReduceAgentINS0_12zip_iteratorIN4cuda3std3__45tupleIJNS0_6detail15normal_iteratorINS0_10device_ptrIiEEEENS0_17counting_iteratorIlNS0_11use_defaultESI_SI_EEEEEEEPNSB_IJilEEESM_lNS1_9__extrema9arg_min_fIilNSA_4lessIiEEEEEEJSL_SN_lN3cub18CUB_300001_SM_100013GridEvenShareIlEENSV_9GridQueueIyEESS_EEEvDpT0_
        .type           _ZN6thrust24THRUST_300001_SM_1000_NS8cuda_cub4core6detail13_kernel_agentINS1_8__reduce11ReduceAgentINS0_12zip_iteratorIN4cuda3std3__45tupleIJNS0_6detail15normal_iteratorINS0_10device_ptrIiEEEENS0_17counting_iteratorIlNS0_11use_defaultESI_SI_EEEEEEEPNSB_IJilEEESM_lNS1_9__extrema9arg_min_fIilNSA_4lessIiEEEEEEJSL_SN_lN3cub18CUB_300001_SM_100013GridEvenShareIlEENSV_9GridQueueIyEESS_EEEvDpT0_,@function
        .size           _ZN6thrust24THRUST_300001_SM_1000_NS8cuda_cub4core6detail13_kernel_agentINS1_8__reduce11ReduceAgentINS0_12zip_iteratorIN4cuda3std3__45tupleIJNS0_6detail15normal_iteratorINS0_10device_ptrIiEEEENS0_17counting_iteratorIlNS0_11use_defaultESI_SI_EEEEEEEPNSB_IJilEEESM_lNS1_9__extrema9arg_min_fIilNSA_4lessIiEEEEEEJSL_SN_lN3cub18CUB_300001_SM_100013GridEvenShareIlEENSV_9GridQueueIyEESS_EEEvDpT0_,(.L_x_924 - _ZN6thrust24THRUST_300001_SM_1000_NS8cuda_cub4core6detail13_kernel_agentINS1_8__reduce11ReduceAgentINS0_12zip_iteratorIN4cuda3std3__45tupleIJNS0_6detail15normal_iteratorINS0_10device_ptrIiEEEENS0_17counting_iteratorIlNS0_11use_defaultESI_SI_EEEEEEEPNSB_IJilEEESM_lNS1_9__extrema9arg_min_fIilNSA_4lessIiEEEEEEJSL_SN_lN3cub18CUB_300001_SM_100013GridEvenShareIlEENSV_9GridQueueIyEESS_EEEvDpT0_)
        .other          _ZN6thrust24THRUST_300001_SM_1000_NS8cuda_cub4core6detail13_kernel_agentINS1_8__reduce11ReduceAgentINS0_12zip_iteratorIN4cuda3std3__45tupleIJNS0_6detail15normal_iteratorINS0_10device_ptrIiEEEENS0_17counting_iteratorIlNS0_11use_defaultESI_SI_EEEEEEEPNSB_IJilEEESM_lNS1_9__extrema9arg_min_fIilNSA_4lessIiEEEEEEJSL_SN_lN3cub18CUB_300001_SM_100013GridEvenShareIlEENSV_9GridQueueIyEESS_EEEvDpT0_,@"STO_CUDA_ENTRY STV_DEFAULT"
_ZN6thrust24THRUST_300001_SM_1000_NS8cuda_cub4core6detail13_kernel_agentINS1_8__reduce11ReduceAgentINS0_12zip_iteratorIN4cuda3std3__45tupleIJNS0_6detail15normal_iteratorINS0_10device_ptrIiEEEENS0_17counting_iteratorIlNS0_11use_defaultESI_SI_EEEEEEEPNSB_IJilEEESM_lNS1_9__extrema9arg_min_fIilNSA_4lessIiEEEEEEJSL_SN_lN3cub18CUB_300001_SM_100013GridEvenShareIlEENSV_9GridQueueIyEESS_EEEvDpT0_:
.text._ZN6thrust24THRUST_300001_SM_1000_NS8cuda_cub4core6detail13_kernel_agentINS1_8__reduce11ReduceAgentINS0_12zip_iteratorIN4cuda3std3__45tupleIJNS0_6detail15normal_iteratorINS0_10device_ptrIiEEEENS0_17counting_iteratorIlNS0_11use_defaultESI_SI_EEEEEEEPNSB_IJilEEESM_lNS1_9__extrema9arg_min_fIilNSA_4lessIiEEEEEEJSL_SN_lN3cub18CUB_300001_SM_100013GridEvenShareIlEENSV_9GridQueueIyEESS_EEEvDpT0_:
[----:B------:R-:W-:Y:S01]  /*0000*/  LDC R1, c[0x0][0x37c] ;  /* 0x0000df00ff017b82 */ /* 0x000fe20000000800 */
[----:B------:R-:W0:Y:S01]  /*0010*/  S2R R0, SR_CTAID.X ;  /* 0x0000000000007919 */ /* 0x000e220000002500 */
[----:B------:R-:W1:Y:S01]  /*0020*/  LDCU.64 UR4, c[0x0][0x398] ;  /* 0x00007300ff0477ac */ /* 0x000e620008000a00 */
[----:B------:R-:W-:Y:S01]  /*0030*/  BSSY.RECONVERGENT B0, `(.L_x_158) ;  /* 0x000059c000007945 */ /* 0x000fe20003800200 */
[----:B------:R-:W2:Y:S01]  /*0040*/  LDCU UR6, c[0x0][0x370] ;  /* 0x00006e00ff0677ac */ /* 0x000ea20008000800 */
[----:B------:R-:W3:Y:S01]  /*0050*/  LDCU.64 UR10, c[0x0][0x358] ;  /* 0x00006b00ff0a77ac */ /* 0x000ee20008000a00 */
[----:B-1----:R-:W-:Y:S02]  /*0060*/  IMAD.U32 R15, RZ, RZ, UR4 ;  /* 0x00000004ff0f7e24 */ /* 0x002fe4000f8e00ff */
[----:B------:R-:W-:Y:S01]  /*0070*/  IMAD.U32 R12, RZ, RZ, UR5 ;  /* 0x00000005ff0c7e24 */ /* 0x000fe2000f8e00ff */
[----:B--2---:R-:W-:Y:S01]  /*0080*/  UIMAD UR6, UR6, 0x500, URZ ;  /* 0x00000500060678a4 */ /* 0x004fe2000f8e02ff */
[----:B0-----:R-:W-:-:S05]  /*0090*/  IMAD R7, R0, 0x500, RZ ;  /* 0x0000050000077824 */ /* 0x001fca00078e02ff */
[----:B------:R-:W-:-:S04]  /*00a0*/  IADD3 R2, P1, PT, R7, 0x500, RZ ;  /* 0x0000050007027810 */ /* 0x000fc80007f3e0ff */
[----:B------:R-:W-:Y:S01]  /*00b0*/  ISETP.GT.U32.AND P0, PT, R2, R15, PT ;  /* 0x0000000f0200720c */ /* 0x000fe20003f04070 */
[----:B------:R-:W-:-:S05]  /*00c0*/  IMAD.X R3, RZ, RZ, RZ, P1 ;  /* 0x000000ffff037224 */ /* 0x000fca00008e06ff */
[----:B------:R-:W-:-:S13]  /*00d0*/  ISETP.GT.AND.EX P0, PT, R3, R12, PT, P0 ;  /* 0x0000000c0300720c */ /* 0x000fda0003f04300 */
[----:B---3--:R-:W-:Y:S05]  /*00e0*/  @!P0 BRA `(.L_x_159) ;  /* 0x0000003000288947 */ /* 0x008fea0003800000 */
[----:B------:R-:W0:Y:S01]  /*00f0*/  S2R R6, SR_TID.X ;  /* 0x0000000000067919 */ /* 0x000e220000002100 */
[----:B------:R-:W-:Y:S01]  /*0100*/  IMAD.IADD R9, R15, 0x1, -R7 ;  /* 0x000000010f097824 */ /* 0x000fe200078e0a07 */
[----:B------:R-:W-:Y:S01]  /*0110*/  BSSY.RECONVERGENT B1, `(.L_x_160) ;  /* 0x000000f000017945 */ /* 0x000fe20003800200 */
[----:B------:R-:W-:Y:S01]  /*0120*/  IMAD.MOV.U32 R8, RZ, RZ, RZ ;  /* 0x000000ffff087224 */ /* 0x000fe200078e00ff */
[----:B------:R-:W-:Y:S02]  /*0130*/  CS2R R10, SRZ ;  /* 0x00000000000a7805 */ /* 0x000fe4000001ff00 */
[----:B0-----:R-:W-:Y:S01]  /*0140*/  ISETP.GE.AND P0, PT, R6, R9, PT ;  /* 0x000000090600720c */ /* 0x001fe20003f06270 */
[----:B------:R-:W-:-:S12]  /*0150*/  IMAD.MOV.U32 R12, RZ, RZ, R6 ;  /* 0x000000ffff0c7224 */ /* 0x000fd800078e0006 */
[----:B------:R-:W-:Y:S05]  /*0160*/  @P0 BRA `(.L_x_161) ;  /* 0x0000000000240947 */ /* 0x000fea0003800000 */
[----:B------:R-:W0:Y:S01]  /*0170*/  LDCU.128 UR4, c[0x0][0x380] ;  /* 0x00007000ff0477ac */ /* 0x000e220008000c00 */
[----:B------:R-:W-:-:S05]  /*0180*/  IADD3 R10, P0, PT, R7, R6, RZ ;  /* 0x00000006070a7210 */ /* 0x000fca0007f1e0ff */
[----:B------:R-:W-:Y:S01]  /*0190*/  IMAD.X R11, RZ, RZ, RZ, P0 ;  /* 0x000000ffff0b7224 */ /* 0x000fe200000e06ff */
[----:B0-----:R-:W-:-:S04]  /*01a0*/  LEA R2, P1, R10, UR4, 0x2 ;  /* 0x000000040a027c11 */ /* 0x001fc8000f8210ff */
[----:B------:R-:W-:-:S05]  /*01b0*/  LEA.HI.X R3, R10, UR5, R11, 0x2, P1 ;  /* 0x000000050a037c11 */ /* 0x000fca00088f140b */
[----:B------:R0:W5:Y:S01]  /*01c0*/  LDG.E R8, desc[UR10][R2.64] ;  /* 0x0000000a02087981 */ /* 0x000162000c1e1900 */
[----:B------:R-:W-:Y:S01]  /*01d0*/  IADD3 R10, P0, PT, R10, UR6, RZ ;  /* 0x000000060a0a7c10 */ /* 0x000fe2000ff1e0ff */
[----:B------:R-:W-:-:S03]  /*01e0*/  VIADD R12, R6, 0x100 ;  /* 0x00000100060c7836 */ /* 0x000fc60000000000 */
[----:B------:R-:W-:-:S09]  /*01f0*/  IADD3.X R11, PT, PT, R11, UR7, RZ, P0, !PT ;  /* 0x000000070b0b7c10 */ /* 0x000fd200087fe4ff */
.L_x_161:
[----:B------:R-:W-:Y:S05]  /*0200*/  BSYNC.RECONVERGENT B1 ;  /* 0x0000000000017941 */ /* 0x000fea0003800200 */
.L_x_160:
[----:B------:R-:W-:Y:S01]  /*0210*/  ISETP.GE.AND P0, PT, R12, R9, PT ;  /* 0x000000090c00720c */ /* 0x000fe20003f06270 */
[----:B------:R-:W-:-:S12]  /*0220*/  BSSY.RECONVERGENT B1, `(.L_x_162) ;  /* 0x0000097000017945 */ /* 0x000fd80003800200 */
[----:B------:R-:W-:Y:S05]  /*0230*/  @P0 BRA `(.L_x_163) ;  /* 0x0000000800540947 */ /* 0x000fea0003800000 */
[----:B0-----:R-:W-:Y:S01]  /*0240*/  LOP3.LUT R2, RZ, R12, RZ, 0x33, !PT ;  /* 0x0000000cff027212 */ /* 0x001fe200078e33ff */
[----:B------:R-:W-:Y:S03]  /*0250*/  BSSY.RECONVERGENT B2, `(.L_x_164) ;  /* 0x000002c000027945 */ /* 0x000fe60003800200 */
[----:B------:R-:W-:-:S04]  /*0260*/  IADD3 R15, PT, PT, -R7, R15, R2 ;  /* 0x0000000f070f7210 */ /* 0x000fc80007ffe102 */
[----:B------:R-:W-:-:S04]  /*0270*/  LOP3.LUT R2, R15, 0x300, RZ, 0xc0, !PT ;  /* 0x000003000f027812 */ /* 0x000fc800078ec0ff */
[----:B------:R-:W-:-:S13]  /*0280*/  ISETP.NE.AND P0, PT, R2, 0x300, PT ;  /* 0x000003000200780c */ /* 0x000fda0003f05270 */
[----:B------:R-:W-:Y:S05]  /*0290*/  @!P0 BRA `(.L_x_165) ;  /* 0x00000000009c8947 */ /* 0x000fea0003800000 */
[----:B------:R-:W0:Y:S01]  /*02a0*/  LDCU.128 UR4, c[0x0][0x380] ;  /* 0x00007000ff0477ac */ /* 0x000e220008000c00 */
[----:B------:R-:W-:Y:S02]  /*02b0*/  IADD3 R14, P0, PT, R7, R12, RZ ;  /* 0x0000000c070e7210 */ /* 0x000fe40007f1e0ff */
[----:B------:R-:W-:-:S03]  /*02c0*/  LEA.HI R2, R15, 0x1, RZ, 0x18 ;  /* 0x000000010f027811 */ /* 0x000fc600078fc0ff */
[----:B------:R-:W-:Y:S01]  /*02d0*/  IMAD.X R3, RZ, RZ, RZ, P0 ;  /* 0x000000ffff037224 */ /* 0x000fe200000e06ff */
[----:B------:R-:W-:-:S05]  /*02e0*/  LOP3.LUT R2, R2, 0x3, RZ, 0xc0, !PT ;  /* 0x0000000302027812 */ /* 0x000fca00078ec0ff */
[----:B------:R-:W-:Y:S01]  /*02f0*/  IMAD.MOV R4, RZ, RZ, -R2 ;  /* 0x000000ffff047224 */ /* 0x000fe200078e0a02 */
[C---:B0-----:R-:W-:Y:S02]  /*0300*/  IADD3 R16, P1, PT, R14.reuse, UR6, RZ ;  /* 0x000000060e107c10 */ /* 0x041fe4000ff3e0ff */
[C---:B------:R-:W-:Y:S02]  /*0310*/  LEA R13, P2, R14.reuse, UR4, 0x2 ;  /* 0x000000040e0d7c11 */ /* 0x040fe4000f8410ff */
[----:B------:R-:W-:Y:S02]  /*0320*/  IADD3.X R18, PT, PT, R3, UR7, RZ, P1, !PT ;  /* 0x0000000703127c10 */ /* 0x000fe40008ffe4ff */
[----:B------:R-:W-:-:S09]  /*0330*/  LEA.HI.X R14, R14, UR5, R3, 0x2, P2 ;  /* 0x000000050e0e7c11 */ /* 0x000fd200090f1403 */
.L_x_168:
[----:B------:R-:W-:Y:S02]  /*0340*/  IMAD.MOV.U32 R2, RZ, RZ, R13 ;  /* 0x000000ffff027224 */ /* 0x000fe400078e000d */
[----:B------:R-:W-:-:S05]  /*0350*/  IMAD.MOV.U32 R3, RZ, RZ, R14 ;  /* 0x000000ffff037224 */ /* 0x000fca00078e000e */
[----:B------:R-:W2:Y:S01]  /*0360*/  LDG.E R17, desc[UR10][R2.64] ;  /* 0x0000000a02117981 */ /* 0x000ea2000c1e1900 */
[----:B------:R-:W-:Y:S01]  /*0370*/  VIADD R4, R4, 0x1 ;  /* 0x0000000104047836 */ /* 0x000fe20000000000 */
[----:B------:R-:W-:Y:S01]  /*0380*/  BSSY.RECONVERGENT B3, `(.L_x_166) ;  /* 0x0000013000037945 */ /* 0x000fe20003800200 */
[----:B------:R-:W-:-:S03]  /*0390*/  IADD3 R13, P3, PT, R13, 0x400, RZ ;  /* 0x000004000d0d7810 */ /* 0x000fc60007f7e0ff */
[----:B------:R-:W-:Y:S02]  /*03a0*/  ISETP.NE.AND P2, PT, R4, RZ, PT ;  /* 0x000000ff0400720c */ /* 0x000fe40003f45270 */
[----:B--2--5:R-:W-:-:S13]  /*03b0*/  ISETP.GE.AND P0, PT, R8, R17, PT ;  /* 0x000000110800720c */ /* 0x024fda0003f06270 */
[----:B------:R-:W-:Y:S05]  /*03c0*/  @!P0 BRA `(.L_x_167) ;  /* 0x0000000000388947 */ /* 0x000fea0003800000 */
[----:B------:R-:W-:Y:S01]  /*03d0*/  ISETP.GE.AND P4, PT, R17, R8, PT ;  /* 0x000000081100720c */ /* 0x000fe20003f86270 */
[----:B------:R-:W-:Y:S02]  /*03e0*/  IMAD.MOV.U32 R3, RZ, RZ, R10 ;  /* 0x000000ffff037224 */ /* 0x000fe400078e000a */
[----:B------:R-:W-:Y:S02]  /*03f0*/  IMAD.MOV.U32 R5, RZ, RZ, R11 ;  /* 0x000000ffff057224 */ /* 0x000fe400078e000b */
[----:B------:R-:W-:Y:S02]  /*0400*/  IMAD.MOV.U32 R2, RZ, RZ, R8 ;  /* 0x000000ffff027224 */ /* 0x000fe400078e0008 */
[----:B------:R-:W-:Y:S02]  /*0410*/  IMAD.MOV.U32 R8, RZ, RZ, R17 ;  /* 0x000000ffff087224 */ /* 0x000fe400078e0011 */
[----:B------:R-:W-:Y:S02]  /*0420*/  IMAD.MOV.U32 R10, RZ, RZ, R16 ;  /* 0x000000ffff0a7224 */ /* 0x000fe400078e0010 */
[----:B------:R-:W-:-:S02]  /*0430*/  IMAD.MOV.U32 R11, RZ, RZ, R18 ;  /* 0x000000ffff0b7224 */ /* 0x000fc400078e0012 */
[CC--:B------:R-:W-:Y:S02]  /*0440*/  @P4 ISETP.GE.U32.AND P0, PT, R3.reuse, R16.reuse, PT ;  /* 0x000000100300420c */ /* 0x0c0fe40003f06070 */
[----:B------:R-:W-:Y:S02]  /*0450*/  @P4 ISETP.LT.U32.AND P1, PT, R3, R16, PT ;  /* 0x000000100300420c */ /* 0x000fe40003f21070 */
[CC--:B------:R-:W-:Y:S02]  /*0460*/  @P4 ISETP.GE.AND.EX P0, PT, R5.reuse, R18.reuse, PT, P0 ;  /* 0x000000120500420c */ /* 0x0c0fe40003f06300 */
[----:B------:R-:W-:Y:S02]  /*0470*/  @P4 ISETP.LT.AND.EX P1, PT, R5, R18, PT, P1 ;  /* 0x000000120500420c */ /* 0x000fe40003f21310 */
[----:B------:R-:W-:Y:S02]  /*0480*/  @P4 SEL R8, R2, R17, !P0 ;  /* 0x0000001102084207 */ /* 0x000fe40004000000 */
[----:B------:R-:W-:-:S02]  /*0490*/  @P4 SEL R10, R3, R16, P1 ;  /* 0x00000010030a4207 */ /* 0x000fc40000800000 */
[----:B------:R-:W-:-:S07]  /*04a0*/  @P4 SEL R11, R5, R18, P1 ;  /* 0x00000012050b4207 */ /* 0x000fce0000800000 */
.L_x_167:
[----:B------:R-:W-:Y:S05]  /*04b0*/  BSYNC.RECONVERGENT B3 ;  /* 0x0000000000037941 */ /* 0x000fea0003800200 */
.L_x_166:
[----:B------:R-:W-:Y:S01]  /*04c0*/  IADD3 R16, P0, PT, R16, 0x100, RZ ;  /* 0x0000010010107810 */ /* 0x000fe20007f1e0ff */
[----:B------:R-:W-:Y:S02]  /*04d0*/  VIADD R12, R12, 0x100 ;  /* 0x000001000c0c7836 */ /* 0x000fe40000000000 */
[----:B------:R-:W-:Y:S02]  /*04e0*/  IMAD.X R14, RZ, RZ, R14, P3 ;  /* 0x000000ffff0e7224 */ /* 0x000fe400018e060e */
[----:B------:R-:W-:Y:S01]  /*04f0*/  IMAD.X R18, RZ, RZ, R18, P0 ;  /* 0x000000ffff127224 */ /* 0x000fe200000e0612 */
[----:B------:R-:W-:Y:S07]  /*0500*/  @P2 BRA `(.L_x_168) ;  /* 0xfffffffc008c2947 */ /* 0x000fee000383ffff */
.L_x_165:
[----:B------:R-:W-:Y:S05]  /*0510*/  BSYNC.RECONVERGENT B2 ;  /* 0x0000000000027941 */ /* 0x000fea0003800200 */
.L_x_164:
[----:B------:R-:W-:-:S13]  /*0520*/  ISETP.GE.U32.AND P0, PT, R15, 0x300, PT ;  /* 0x000003000f00780c */ /* 0x000fda0003f06070 */
[----:B------:R-:W-:Y:S05]  /*0530*/  @!P0 BRA `(.L_x_163) ;  /* 0x0000000400948947 */ /* 0x000fea0003800000 */
[----:B------:R-:W0:Y:S01]  /*0540*/  LDC.64 R4, c[0x0][0x380] ;  /* 0x0000e000ff047b82 */ /* 0x000e220000000a00 */
[----:B------:R-:W-:-:S07]  /*0550*/  VIADD R12, R12, 0x200 ;  /* 0x000002000c0c7836 */ /* 0x000fce0000000000 */
[----:B------:R-:W1:Y:S02]  /*0560*/  LDC.64 R2, c[0x0][0x388] ;  /* 0x0000e200ff027b82 */ /* 0x000e640000000a00 */
.L_x_177:
[----:B------:R-:W-:-:S05]  /*0570*/  VIADD R14, R12, 0xfffffe00 ;  /* 0xfffffe000c0e7836 */ /* 0x000fca0000000000 */
[----:B------:R-:W-:-:S04]  /*0580*/  IADD3 R19, P0, PT, R7, R14, RZ ;  /* 0x0000000e07137210 */ /* 0x000fc80007f1e0ff */
[----:B------:R-:W-:Y:S02]  /*0590*/  LEA.HI.X.SX32 R22, R14, RZ, 0x1, P0 ;  /* 0x000000ff0e167211 */ /* 0x000fe400000f0eff */
[----:B0-----:R-:W-:-:S04]  /*05a0*/  LEA R16, P0, R19, R4, 0x2 ;  /* 0x0000000413107211 */ /* 0x001fc800078010ff */
[----:B------:R-:W-:-:S05]  /*05b0*/  LEA.HI.X R17, R19, R5, R22, 0x2, P0 ;  /* 0x0000000513117211 */ /* 0x000fca00000f1416 */
[----:B------:R-:W2:Y:S04]  /*05c0*/  LDG.E R25, desc[UR10][R16.64] ;  /* 0x0000000a10197981 */ /* 0x000ea8000c1e1900 */
[----:B-----5:R0:W5:Y:S04]  /*05d0*/  LDG.E R15, desc[UR10][R16.64+0x400] ;  /* 0x0004000a100f7981 */ /* 0x020168000c1e1900 */
[----:B------:R0:W5:Y:S04]  /*05e0*/  LDG.E R13, desc[UR10][R16.64+0x800] ;  /* 0x0008000a100d7981 */ /* 0x000168000c1e1900 */
[----:B------:R0:W5:Y:S01]  /*05f0*/  LDG.E R14, desc[UR10][R16.64+0xc00] ;  /* 0x000c000a100e7981 */ /* 0x000162000c1e1900 */
[----:B-1----:R-:W-:Y:S01]  /*0600*/  IADD3 R23, P1, PT, R19, R2, RZ ;  /* 0x0000000213177210 */ /* 0x002fe20007f3e0ff */
[----:B------:R-:W-:Y:S01]  /*0610*/  BSSY.RECONVERGENT B2, `(.L_x_169) ;  /* 0x0000013000027945 */ /* 0x000fe20003800200 */
[----:B------:R-:W-:-:S02]  /*0620*/  IMAD.MOV.U32 R18, RZ, RZ, R10 ;  /* 0x000000ffff127224 */ /* 0x000fc400078e000a */
[----:B------:R-:W-:Y:S02]  /*0630*/  IMAD.MOV.U32 R21, RZ, RZ, R11 ;  /* 0x000000ffff157224 */ /* 0x000fe400078e000b */
[----:B------:R-:W-:Y:S02]  /*0640*/  IMAD.MOV.U32 R20, RZ, RZ, R8 ;  /* 0x000000ffff147224 */ /* 0x000fe400078e0008 */
[----:B------:R-:W-:Y:S02]  /*0650*/  VIADD R19, R12, 0xffffff00 ;  /* 0xffffff000c137836 */ /* 0x000fe40000000000 */
[----:B------:R-:W-:Y:S01]  /*0660*/  IMAD.X R22, R22, 0x1, R3, P1 ;  /* 0x0000000116167824 */ /* 0x000fe200008e0603 */
[----:B--2---:R-:W-:-:S13]  /*0670*/  ISETP.GE.AND P0, PT, R8, R25, PT ;  /* 0x000000190800720c */ /* 0x004fda0003f06270 */
[----:B0-----:R-:W-:Y:S05]  /*0680*/  @!P0 BRA `(.L_x_170) ;  /* 0x00000000002c8947 */ /* 0x001fea0003800000 */
        /* <DEDUP_REMOVED lines=11> */
.L_x_170:
[----:B------:R-:W-:Y:S05]  /*0740*/  BSYNC.RECONVERGENT B2 ;  /* 0x0000000000027941 */ /* 0x000fea0003800200 */
.L_x_169:
[----:B-----5:R-:W-:Y:S01]  /*0750*/  ISETP.GE.AND P0, PT, R20, R15, PT ;  /* 0x0000000f1400720c */ /* 0x020fe20003f06270 */
[----:B------:R-:W-:Y:S01]  /*0760*/  BSSY.RECONVERGENT B2, `(.L_x_171) ;  /* 0x0000013000027945 */ /* 0x000fe20003800200 */
[----:B------:R-:W-:Y:S01]  /*0770*/  SHF.R.S32.HI R8, RZ, 0x1f, R19 ;  /* 0x0000001fff087819 */ /* 0x000fe20000011413 */
[----:B------:R-:W-:Y:S01]  /*0780*/  IMAD.MOV.U32 R11, RZ, RZ, R18 ;  /* 0x000000ffff0b7224 */ /* 0x000fe200078e0012 */
[----:B------:R-:W-:Y:S01]  /*0790*/  IADD3 R17, P1, P2, R19, R2, R7 ;  /* 0x0000000213117210 */ /* 0x000fe20007a3e007 */
[----:B------:R-:W-:-:S03]  /*07a0*/  IMAD.MOV.U32 R19, RZ, RZ, R21 ;  /* 0x000000ffff137224 */ /* 0x000fc600078e0015 */
[----:B------:R-:W-:Y:S01]  /*07b0*/  IADD3.X R10, PT, PT, R8, R3, RZ, P1, P2 ;  /* 0x00000003080a7210 */ /* 0x000fe20000fe44ff */
[----:B------:R-:W-:-:S04]  /*07c0*/  IMAD.MOV.U32 R8, RZ, RZ, R20 ;  /* 0x000000ffff087224 */ /* 0x000fc800078e0014 */
        /* <DEDUP_REMOVED lines=12> */
.L_x_172:
[----:B------:R-:W-:Y:S05]  /*0890*/  BSYNC.RECONVERGENT B2 ;  /* 0x0000000000027941 */ /* 0x000fea0003800200 */
.L_x_171:
[----:B------:R-:W-:Y:S01]  /*08a0*/  ISETP.GE.AND P0, PT, R8, R13, PT ;  /* 0x0000000d0800720c */ /* 0x000fe20003f06270 */
[C---:B------:R-:W-:Y:S01]  /*08b0*/  VIADD R10, R12.reuse, 0x100 ;  /* 0x000001000c0a7836 */ /* 0x040fe20000000000 */
[----:B------:R-:W-:Y:S01]  /*08c0*/  SHF.R.S32.HI R16, RZ, 0x1f, R12 ;  /* 0x0000001fff107819 */ /* 0x000fe2000001140c */
[----:B------:R-:W-:Y:S01]  /*08d0*/  BSSY.RECONVERGENT B2, `(.L_x_173) ;  /* 0x0000013000027945 */ /* 0x000fe20003800200 */
[----:B------:R-:W-:Y:S01]  /*08e0*/  IADD3 R20, P1, P2, R12, R2, R7 ;  /* 0x000000020c147210 */ /* 0x000fe20007a3e007 */
[----:B------:R-:W-:Y:S02]  /*08f0*/  IMAD.MOV.U32 R17, RZ, RZ, R11 ;  /* 0x000000ffff117224 */ /* 0x000fe400078e000b */
[----:B------:R-:W-:Y:S01]  /*0900*/  IMAD.MOV.U32 R18, RZ, RZ, R19 ;  /* 0x000000ffff127224 */ /* 0x000fe200078e0013 */
[----:B------:R-:W-:Y:S01]  /*0910*/  IADD3.X R22, PT, PT, R16, R3, RZ, P1, P2 ;  /* 0x0000000310167210 */ /* 0x000fe20000fe44ff */
[----:B------:R-:W-:Y:S01]  /*0920*/  IMAD.MOV.U32 R15, RZ, RZ, R8 ;  /* 0x000000ffff0f7224 */ /* 0x000fe200078e0008 */
[----:B------:R-:W-:-:S03]  /*0930*/  SHF.R.S32.HI R16, RZ, 0x1f, R10 ;  /* 0x0000001fff107819 */ /* 0x000fc6000001140a */
        /* <DEDUP_REMOVED lines=12> */
.L_x_174:
[----:B------:R-:W-:Y:S05]  /*0a00*/  BSYNC.RECONVERGENT B2 ;  /* 0x0000000000027941 */ /* 0x000fea0003800200 */
.L_x_173:
[----:B------:R-:W-:Y:S01]  /*0a10*/  ISETP.GE.AND P0, PT, R15, R14, PT ;  /* 0x0000000e0f00720c */ /* 0x000fe20003f06270 */
[----:B------:R-:W-:Y:S01]  /*0a20*/  BSSY.RECONVERGENT B2, `(.L_x_175) ;  /* 0x0000012000027945 */ /* 0x000fe20003800200 */
[----:B------:R-:W-:Y:S01]  /*0a30*/  IADD3 R20, P1, P2, R10, R2, R7 ;  /* 0x000000020a147210 */ /* 0x000fe20007a3e007 */
[----:B------:R-:W-:Y:S02]  /*0a40*/  IMAD.MOV.U32 R10, RZ, RZ, R17 ;  /* 0x000000ffff0a7224 */ /* 0x000fe400078e0011 */
[----:B------:R-:W-:Y:S01]  /*0a50*/  IMAD.MOV.U32 R11, RZ, RZ, R18 ;  /* 0x000000ffff0b7224 */ /* 0x000fe200078e0012 */
[----:B------:R-:W-:Y:S01]  /*0a60*/  IADD3.X R13, PT, PT, R16, R3, RZ, P1, P2 ;  /* 0x00000003100d7210 */ /* 0x000fe20000fe44ff */
[----:B------:R-:W-:-:S06]  /*0a70*/  IMAD.MOV.U32 R8, RZ, RZ, R15 ;  /* 0x000000ffff087224 */ /* 0x000fcc00078e000f */
        /* <DEDUP_REMOVED lines=12> */
.L_x_176:
[----:B------:R-:W-:Y:S05]  /*0b40*/  BSYNC.RECONVERGENT B2 ;  /* 0x0000000000027941 */ /* 0x000fea0003800200 */
.L_x_175:
[C---:B------:R-:W-:Y:S02]  /*0b50*/  VIADD R14, R12.reuse, 0x200 ;  /* 0x000002000c0e7836 */ /* 0x040fe40000000000 */
[----:B------:R-:W-:-:S03]  /*0b60*/  VIADD R12, R12, 0x400 ;  /* 0x000004000c0c7836 */ /* 0x000fc60000000000 */
[----:B------:R-:W-:-:S13]  /*0b70*/  ISETP.GE.AND P0, PT, R14, R9, PT ;  /* 0x000000090e00720c */ /* 0x000fda0003f06270 */
[----:B------:R-:W-:Y:S05]  /*0b80*/  @!P0 BRA `(.L_x_177) ;  /* 0xfffffff800788947 */ /* 0x000fea000383ffff */
.L_x_163:
[----:B------:R-:W-:Y:S05]  /*0b90*/  BSYNC.RECONVERGENT B1 ;  /* 0x0000000000017941 */ /* 0x000fea0003800200 */
.L_x_162:
[----:B------:R-:W-:-:S13]  /*0ba0*/  ISETP.GE.AND P0, PT, R9, 0x100, PT ;  /* 0x000001000900780c */ /* 0x000fda0003f06270 */
[----:B------:R-:W-:Y:S05]  /*0bb0*/  @!P0 BRA `(.L_x_178) ;  /* 0x00000010003c8947 */ /* 0x000fea0003800000 */
[----:B------:R-:W1:Y:S01]  /*0bc0*/  S2R R14, SR_LANEID ;  /* 0x00000000000e7919 */ /* 0x000e620000000000 */
[----:B------:R-:W-:Y:S01]  /*0bd0*/  BSSY.RECONVERGENT B1, `(.L_x_179) ;  /* 0x0000015000017945 */ /* 0x000fe20003800200 */
[----:B------:R-:W-:Y:S01]  /*0be0*/  IMAD.MOV.U32 R4, RZ, RZ, R10 ;  /* 0x000000ffff047224 */ /* 0x000fe200078e000a */
[----:B0----5:R-:W0:Y:S01]  /*0bf0*/  SHFL.DOWN PT, R3, R8, 0x1, 0x1f ;  /* 0x08201f0008037f89 */ /* 0x021e2200000e0000 */
[----:B------:R-:W-:Y:S02]  /*0c00*/  IMAD.MOV.U32 R9, RZ, RZ, R11 ;  /* 0x000000ffff097224 */ /* 0x000fe400078e000b */
[----:B------:R-:W-:Y:S01]  /*0c10*/  IMAD.MOV.U32 R2, RZ, RZ, R8 ;  /* 0x000000ffff027224 */ /* 0x000fe200078e0008 */
[----:B------:R2:W3:Y:S04]  /*0c20*/  SHFL.DOWN PT, R5, R10, 0x1, 0x1f ;  /* 0x08201f000a057f89 */ /* 0x0004e800000e0000 */
[----:B------:R2:W4:Y:S01]  /*0c30*/  SHFL.DOWN PT, R12, R11, 0x1, 0x1f ;  /* 0x08201f000b0c7f89 */ /* 0x00052200000e0000 */
[----:B0-----:R-:W-:-:S04]  /*0c40*/  ISETP.GE.AND P0, PT, R8, R3, PT ;  /* 0x000000030800720c */ /* 0x001fc80003f06270 */
[----:B-1----:R-:W-:-:S13]  /*0c50*/  ISETP.GT.OR P0, PT, R14, 0x1e, !P0 ;  /* 0x0000001e0e00780c */ /* 0x002fda0004704670 */
        /* <DEDUP_REMOVED lines=12> */
.L_x_180:
[----:B------:R-:W-:Y:S05]  /*0d20*/  BSYNC.RECONVERGENT B1 ;  /* 0x0000000000017941 */ /* 0x000fea0003800200 */
.L_x_179:
        /* <DEDUP_REMOVED lines=21> */
.L_x_182:
[----:B------:R-:W-:Y:S05]  /*0e80*/  BSYNC.RECONVERGENT B1 ;  /* 0x0000000000017941 */ /* 0x000fea0003800200 */
.L_x_181:
        /* <DEDUP_REMOVED lines=21> */
.L_x_184:
[----:B------:R-:W-:Y:S05]  /*0fe0*/  BSYNC.RECONVERGENT B1 ;  /* 0x0000000000017941 */ /* 0x000fea0003800200 */
.L_x_183:
        /* <DEDUP_REMOVED lines=21> */
.L_x_186:
[----:B------:R-:W-:Y:S05]  /*1140*/  BSYNC.RECONVERGENT B1 ;  /* 0x0000000000017941 */ /* 0x000fea0003800200 */
.L_x_185:
        /* <DEDUP_REMOVED lines=22> */
.L_x_188:
[----:B------:R-:W-:Y:S05]  /*12b0*/  BSYNC.RECONVERGENT B1 ;  /* 0x0000000000017941 */ /* 0x000fea0003800200 */
.L_x_187:
[----:B------:R-:W-:Y:S04]  /*12c0*/  BSSY.RECONVERGENT B1, `(.L_x_189) ;  /* 0x000000c000017945 */ /* 0x000fe80003800200 */
[----:B------:R-:W-:Y:S05]  /*12d0*/  @P3 BRA `(.L_x_190) ;  /* 0x0000000000283947 */ /* 0x000fea0003800000 */
[----:B------:R-:W0:Y:S01]  /*12e0*/  S2R R8, SR_CgaCtaId ;  /* 0x0000000000087919 */ /* 0x000e220000008800 */
[----:B------:R-:W-:Y:S01]  /*12f0*/  MOV R7, 0x400 ;  /* 0x0000040000077802 */ /* 0x000fe20000000f00 */
[----:B------:R-:W-:Y:S01]  /*1300*/  IMAD.MOV.U32 R9, RZ, RZ, R2 ;  /* 0x000000ffff097224 */ /* 0x000fe200078e0002 */
[----:B------:R-:W-:-:S04]  /*1310*/  SHF.R.U32.HI R5, RZ, 0x1, R6 ;  /* 0x00000001ff057819 */ /* 0x000fc80000011606 */
[----:B------:R-:W-:Y:S02]  /*1320*/  LOP3.LUT R5, R5, 0x1f0, RZ, 0xc0, !PT ;  /* 0x000001f005057812 */ /* 0x000fe400078ec0ff */
[----:B0-----:R-:W-:-:S05]  /*1330*/  LEA R8, R8, R7, 0x18 ;  /* 0x0000000708087211 */ /* 0x001fca00078ec0ff */
[----:B------:R-:W-:Y:S02]  /*1340*/  IMAD.IADD R5, R5, 0x1, R8 ;  /* 0x0000000105057824 */ /* 0x000fe400078e0208 */
[----:B------:R-:W-:-:S03]  /*1350*/  IMAD.MOV.U32 R8, RZ, RZ, R3 ;  /* 0x000000ffff087224 */ /* 0x000fc600078e0003 */
[----:B------:R0:W-:Y:S04]  /*1360*/  STS [R5+0x8], R4 ;  /* 0x0000080405007388 */ /* 0x0001e80000000800 */
[----:B------:R0:W-:Y:S02]  /*1370*/  STS.64 [R5+0x10], R8 ;  /* 0x0000100805007388 */ /* 0x0001e40000000a00 */
.L_x_190:
[----:B------:R-:W-:Y:S05]  /*1380*/  BSYNC.RECONVERGENT B1 ;  /* 0x0000000000017941 */ /* 0x000fea0003800200 */
.L_x_189:
[----:B------:R-:W-:Y:S01]  /*1390*/  BAR.SYNC.DEFER_BLOCKING 0x0 ;  /* 0x0000000000007b1d */ /* 0x000fe20000010000 */
[----:B------:R-:W-:-:S13]  /*13a0*/  ISETP.NE.AND P2, PT, R6, RZ, PT ;  /* 0x000000ff0600720c */ /* 0x000fda0003f45270 */
[----:B------:R-:W-:Y:S05]  /*13b0*/  @P2 BRA `(.L_x_191) ;  /* 0x00000044008c2947 */ /* 0x000fea0003800000 */
[----:B------:R-:W1:Y:S01]  /*13c0*/  S2R R6, SR_CgaCtaId ;  /* 0x0000000000067919 */ /* 0x000e620000008800 */
[----:B0-----:R-:W-:Y:S01]  /*13d0*/  MOV R9, 0x400 ;  /* 0x0000040000097802 */ /* 0x001fe20000000f00 */
[----:B------:R-:W-:Y:S01]  /*13e0*/  BSSY.RECONVERGENT B1, `(.L_x_192) ;  /* 0x000001a000017945 */ /* 0x000fe20003800200 */
[----:B------:R-:W-:Y:S02]  /*13f0*/  IMAD.MOV.U32 R12, RZ, RZ, R4 ;  /* 0x000000ffff0c7224 */ /* 0x000fe400078e0004 */
[----:B------:R-:W-:Y:S01]  /*1400*/  IMAD.MOV.U32 R7, RZ, RZ, R2 ;  /* 0x000000ffff077224 */ /* 0x000fe200078e0002 */
[----:B-1----:R-:W-:Y:S01]  /*1410*/  LEA R9, R6, R9, 0x18 ;  /* 0x0000000906097211 */ /* 0x002fe200078ec0ff */
[----:B------:R-:W-:-:S04]  /*1420*/  IMAD.MOV.U32 R6, RZ, RZ, R3 ;  /* 0x000000ffff067224 */ /* 0x000fc800078e0003 */
        /* <DEDUP_REMOVED lines=21> */
.L_x_193:
[----:B------:R-:W-:Y:S05]  /*1580*/  BSYNC.RECONVERGENT B1 ;  /* 0x0000000000017941 */ /* 0x000fea0003800200 */
.L_x_192:
        /* <DEDUP_REMOVED lines=18> */
.L_x_195:
[----:B------:R-:W-:Y:S05]  /*16b0*/  BSYNC.RECONVERGENT B1 ;  /* 0x0000000000017941 */ /* 0x000fea0003800200 */
.L_x_194:
        /* <DEDUP_REMOVED lines=18> */
.L_x_197:
[----:B------:R-:W-:Y:S05]  /*17e0*/  BSYNC.RECONVERGENT B1 ;  /* 0x0000000000017941 */ /* 0x000fea0003800200 */
.L_x_196:
        /* <DEDUP_REMOVED lines=18> */
.L_x_199:
[----:B------:R-:W-:Y:S05]  /*1910*/  BSYNC.RECONVERGENT B1 ;  /* 0x0000000000017941 */ /* 0x000fea0003800200 */
.L_x_198:
        /* <DEDUP_REMOVED lines=18> */
.L_x_201:
[----:B------:R-:W-:Y:S05]  /*1a40*/  BSYNC.RECONVERGENT B1 ;  /* 0x0000000000017941 */ /* 0x000fea0003800200 */
.L_x_200:
        /* <DEDUP_REMOVED lines=18> */
.L_x_203:
[----:B------:R-:W-:Y:S05]  /*1b70*/  BSYNC.RECONVERGENT B1 ;  /* 0x0000000000017941 */ /* 0x000fea0003800200 */
.L_x_202:
        /* <DEDUP_REMOVED lines=12> */
[CC--:B------:R-:W-:Y:S02]  /*1c40*/  ISETP.LT.U32.AND P1, PT, R11.reuse, R8.reuse, PT ;  /* 0x000000080b00720c */ /* 0x0c0fe40003f21070 */
[CC--:B------:R-:W-:Y:S02]  /*1c50*/  ISETP.GE.AND.EX P0, PT, R10.reuse, R9.reuse, PT, P0 ;  /* 0x000000090a00720c */ /* 0x0c0fe40003f06300 */
[----:B------:R-:W-:Y:S02]  /*1c60*/  ISETP.LT.AND.EX P1, PT, R10, R9, PT, P1 ;  /* 0x000000090a00720c */ /* 0x000fe40003f21310 */
[----:B------:R-:W-:Y:S02]  /*1c70*/  SEL R4, R6, R5, !P0 ;  /* 0x0000000506047207 */ /* 0x000fe40004000000 */
[----:B------:R-:W-:-:S02]  /*1c80*/  SEL R3, R11, R8, P1 ;  /* 0x000000080b037207 */ /* 0x000fc40000800000 */
[----:B------:R-:W-:Y:S01]  /*1c90*/  SEL R2, R10, R9, P1 ;  /* 0x000000090a027207 */ /* 0x000fe20000800000 */
[----:B------:R-:W-:Y:S06]  /*1ca0*/  BRA `(.L_x_191) ;  /* 0x0000003c00507947 */ /* 0x000fec0003800000 */
.L_x_178:
[----:B0-----:R-:W-:Y:S01]  /*1cb0*/  LOP3.LUT R2, R6, 0x3e0, RZ, 0xc0, !PT ;  /* 0x000003e006027812 */ /* 0x001fe200078ec0ff */
[----:B------:R-:W-:Y:S01]  /*1cc0*/  BSSY.RECONVERGENT B1, `(.L_x_204) ;  /* 0x000001b000017945 */ /* 0x000fe20003800200 */
[----:B------:R-:W-:Y:S02]  /*1cd0*/  IMAD.MOV.U32 R14, RZ, RZ, R10 ;  /* 0x000000ffff0e7224 */ /* 0x000fe400078e000a */
[----:B------:R-:W-:Y:S02]  /*1ce0*/  IMAD.MOV.U32 R16, RZ, RZ, R11 ;  /* 0x000000ffff107224 */ /* 0x000fe400078e000b */
[----:B------:R-:W-:Y:S01]  /*1cf0*/  VIADD R4, R2, 0x20 ;  /* 0x0000002002047836 */ /* 0x000fe20000000000 */
[----:B------:R-:W-:-:S04]  /*1d00*/  LOP3.LUT R2, RZ, R2, RZ, 0x33, !PT ;  /* 0x00000002ff027212 */ /* 0x000fc800078e33ff */
[----:B------:R-:W-:Y:S01]  /*1d10*/  ISETP.GT.AND P0, PT, R4, R9, PT ;  /* 0x000000090400720c */ /* 0x000fe20003f04270 */
[----:B------:R-:W-:Y:S02]  /*1d20*/  IMAD.IADD R2, R9, 0x1, R2 ;  /* 0x0000000109027824 */ /* 0x000fe400078e0202 */
[----:B-----5:R-:W-:-:S03]  /*1d30*/  IMAD.MOV.U32 R4, RZ, RZ, R8 ;  /* 0x000000ffff047224 */ /* 0x020fc600078e0008 */
        /* <DEDUP_REMOVED lines=19> */
.L_x_205:
[----:B------:R-:W-:Y:S05]  /*1e70*/  BSYNC.RECONVERGENT B1 ;  /* 0x0000000000017941 */ /* 0x000fea0003800200 */
.L_x_204:
        /* <DEDUP_REMOVED lines=22> */
.L_x_207:
[----:B------:R-:W-:Y:S05]  /*1fe0*/  BSYNC.RECONVERGENT B1 ;  /* 0x0000000000017941 */ /* 0x000fea0003800200 */
.L_x_206:
        /* <DEDUP_REMOVED lines=22> */
.L_x_209:
[----:B------:R-:W-:Y:S05]  /*2150*/  BSYNC.RECONVERGENT B1 ;  /* 0x0000000000017941 */ /* 0x000fea0003800200 */
.L_x_208:
        /* <DEDUP_REMOVED lines=22> */
.L_x_211:
[----:B------:R-:W-:Y:S05]  /*22c0*/  BSYNC.RECONVERGENT B1 ;  /* 0x0000000000017941 */ /* 0x000fea0003800200 */
.L_x_210:
        /* <DEDUP_REMOVED lines=23> */
.L_x_213:
[----:B------:R-:W-:Y:S05]  /*2440*/  BSYNC.RECONVERGENT B1 ;  /* 0x0000000000017941 */ /* 0x000fea0003800200 */
.L_x_212:
[----:B------:R-:W-:Y:S04]  /*2450*/  BSSY.RECONVERGENT B1, `(.L_x_214) ;  /* 0x000000c000017945 */ /* 0x000fe80003800200 */
[----:B------:R-:W-:Y:S05]  /*2460*/  @P3 BRA `(.L_x_215) ;  /* 0x0000000000283947 */ /* 0x000fea0003800000 */
[----:B------:R-:W0:Y:S01]  /*2470*/  S2R R8, SR_CgaCtaId ;  /* 0x0000000000087919 */ /* 0x000e220000008800 */
[----:B------:R-:W-:Y:S01]  /*2480*/  MOV R7, 0x400 ;  /* 0x0000040000077802 */ /* 0x000fe20000000f00 */
[----:B------:R-:W-:Y:S01]  /*2490*/  IMAD.MOV.U32 R10, RZ, RZ, R3 ;  /* 0x000000ffff0a7224 */ /* 0x000fe200078e0003 */
[----:B------:R-:W-:Y:S01]  /*24a0*/  SHF.R.U32.HI R5, RZ, 0x1, R6 ;  /* 0x00000001ff057819 */ /* 0x000fe20000011606 */
[----:B------:R-:W-:-:S03]  /*24b0*/  IMAD.MOV.U32 R11, RZ, RZ, R2 ;  /* 0x000000ffff0b7224 */ /* 0x000fc600078e0002 */
[----:B------:R-:W-:Y:S02]  /*24c0*/  LOP3.LUT R5, R5, 0x1f0, RZ, 0xc0, !PT ;  /* 0x000001f005057812 */ /* 0x000fe400078ec0ff */
[----:B0-----:R-:W-:-:S05]  /*24d0*/  LEA R8, R8, R7, 0x18 ;  /* 0x0000000708087211 */ /* 0x001fca00078ec0ff */
[----:B------:R-:W-:-:S05]  /*24e0*/  IMAD.IADD R5, R5, 0x1, R8 ;  /* 0x0000000105057824 */ /* 0x000fca00078e0208 */
[----:B------:R0:W-:Y:S04]  /*24f0*/  STS.64 [R5+0x10], R10 ;  /* 0x0000100a05007388 */ /* 0x0001e80000000a00 */
[----:B------:R0:W-:Y:S02]  /*2500*/  STS [R5+0x8], R4 ;  /* 0x0000080405007388 */ /* 0x0001e40000000800 */
.L_x_215:
[----:B------:R-:W-:Y:S05]  /*2510*/  BSYNC.RECONVERGENT B1 ;  /* 0x0000000000017941 */ /* 0x000fea0003800200 */
.L_x_214:
[----:B------:R-:W-:Y:S01]  /*2520*/  BAR.SYNC.DEFER_BLOCKING 0x0 ;  /* 0x0000000000007b1d */ /* 0x000fe20000010000 */
[----:B------:R-:W-:-:S13]  /*2530*/  ISETP.NE.AND P2, PT, R6, RZ, PT ;  /* 0x000000ff0600720c */ /* 0x000fda0003f45270 */
[----:B------:R-:W-:Y:S05]  /*2540*/  @P2 BRA `(.L_x_191) ;  /* 0x0000003400282947 */ /* 0x000fea0003800000 */
[C---:B------:R-:W-:Y:S01]  /*2550*/  ISETP.GE.AND P0, PT, R9.reuse, 0x21, PT ;  /* 0x000000210900780c */ /* 0x040fe20003f06270 */
[----:B0-----:R-:W-:Y:S01]  /*2560*/  IMAD.MOV.U32 R5, RZ, RZ, R4 ;  /* 0x000000ffff057224 */ /* 0x001fe200078e0004 */
[C---:B------:R-:W-:Y:S01]  /*2570*/  ISETP.GE.AND P5, PT, R9.reuse, 0x41, PT ;  /* 0x000000410900780c */ /* 0x040fe20003fa6270 */
[----:B------:R-:W-:Y:S01]  /*2580*/  IMAD.MOV.U32 R11, RZ, RZ, R3 ;  /* 0x000000ffff0b7224 */ /* 0x000fe200078e0003 */
[C---:B------:R-:W-:Y:S01]  /*2590*/  ISETP.GE.AND P4, PT, R9.reuse, 0x61, PT ;  /* 0x000000610900780c */ /* 0x040fe20003f86270 */
[----:B------:R-:W-:Y:S01]  /*25a0*/  IMAD.MOV.U32 R8, RZ, RZ, R2 ;  /* 0x000000ffff087224 */ /* 0x000fe200078e0002 */
[----:B------:R-:W-:-:S07]  /*25b0*/  ISETP.GE.AND P3, PT, R9, 0x81, PT ;  /* 0x000000810900780c */ /* 0x000fce0003f66270 */
[----:B------:R-:W-:Y:S06]  /*25c0*/  @!P0 BRA `(.L_x_216) ;  /* 0x00000000005c8947 */ /* 0x000fec0003800000 */
        /* <DEDUP_REMOVED lines=22> */
.L_x_217:
[----:B------:R-:W-:Y:S05]  /*2730*/  BSYNC.RECONVERGENT B1 ;  /* 0x0000000000017941 */ /* 0x000fea0003800200 */
.L_x_216:
[----:B------:R-:W-:Y:S02]  /*2740*/  IMAD.MOV.U32 R2, RZ, RZ, R5 ;  /* 0x000000ffff027224 */ /* 0x000fe400078e0005 */
[----:B------:R-:W-:Y:S02]  /*2750*/  IMAD.MOV.U32 R7, RZ, RZ, R11 ;  /* 0x000000ffff077224 */ /* 0x000fe400078e000b */
[----:B------:R-:W-:Y:S01]  /*2760*/  IMAD.MOV.U32 R6, RZ, RZ, R8 ;  /* 0x000000ffff067224 */ /* 0x000fe200078e0008 */
        /* <DEDUP_REMOVED lines=23> */
.L_x_219:
[----:B------:R-:W-:Y:S05]  /*28e0*/  BSYNC.RECONVERGENT B1 ;  /* 0x0000000000017941 */ /* 0x000fea0003800200 */
.L_x_218:
[C---:B------:R-:W-:Y:S01]  /*28f0*/  ISETP.GE.AND P1, PT, R9.reuse, 0xa1, PT ;  /* 0x000000a10900780c */ /* 0x040fe20003f26270 */
[----:B------:R-:W-:Y:S01]  /*2900*/  IMAD.MOV.U32 R3, RZ, RZ, R2 ;  /* 0x000000ffff037224 */ /* 0x000fe200078e0002 */
[C---:B------:R-:W-:Y:S01]  /*2910*/  ISETP.GE.AND P5, PT, R9.reuse, 0xc1, PT ;  /* 0x000000c10900780c */ /* 0x040fe20003fa6270 */
[----:B------:R-:W-:Y:S01]  /*2920*/  IMAD.MOV.U32 R8, RZ, RZ, R6 ;  /* 0x000000ffff087224 */ /* 0x000fe200078e0006 */
[----:B------:R-:W-:Y:S01]  /*2930*/  ISETP.GE.AND P6, PT, R9, 0xe1, PT ;  /* 0x000000e10900780c */ /* 0x000fe20003fc6270 */
[----:B------:R-:W-:Y:S01]  /*2940*/  IMAD.MOV.U32 R9, RZ, RZ, R7 ;  /* 0x000000ffff097224 */ /* 0x000fe200078e0007 */
[----:B------:R-:W-:Y:S11]  /*2950*/  @!P4 BRA `(.L_x_220) ;  /* 0x00000000005cc947 */ /* 0x000ff60003800000 */
        /* <DEDUP_REMOVED lines=13> */
[----:B0-----:R-:W-:Y:S01]  /*2a30*/  @P4 ISETP.GE.U32.AND P0, PT, R7, R10, PT ;  /* 0x0000000a0700420c */ /* 0x001fe20003f06070 */
[----:B------:R-:W-:Y:S02]  /*2a40*/  IMAD.MOV.U32 R9, RZ, RZ, R10 ;  /* 0x000000ffff097224 */ /* 0x000fe400078e000a */
[----:B------:R-:W-:Y:S01]  /*2a50*/  IMAD.MOV.U32 R8, RZ, RZ, R11 ;  /* 0x000000ffff087224 */ /* 0x000fe200078e000b */
[----:B------:R-:W-:-:S04]  /*2a60*/  @P4 ISETP.GE.AND.EX P0, PT, R6, R11, PT, P0 ;  /* 0x0000000b0600420c */ /* 0x000fc80003f06300 */
[----:B------:R-:W-:Y:S02]  /*2a70*/  @P4 SEL R3, R2, R5, !P0 ;  /* 0x0000000502034207 */ /* 0x000fe40004000000 */
[----:B------:R-:W-:-:S04]  /*2a80*/  @P4 ISETP.LT.U32.AND P0, PT, R7, R10, PT ;  /* 0x0000000a0700420c */ /* 0x000fc80003f01070 */
[----:B------:R-:W-:-:S04]  /*2a90*/  @P4 ISETP.LT.AND.EX P0, PT, R6, R11, PT, P0 ;  /* 0x0000000b0600420c */ /* 0x000fc80003f01300 */
[----:B------:R-:W-:Y:S02]  /*2aa0*/  @P4 SEL R9, R7, R10, P0 ;  /* 0x0000000a07094207 */ /* 0x000fe40000000000 */
[----:B------:R-:W-:-:S07]  /*2ab0*/  @P4 SEL R8, R6, R11, P0 ;  /* 0x0000000b06084207 */ /* 0x000fce0000000000 */
.L_x_221:
[----:B------:R-:W-:Y:S05]  /*2ac0*/  BSYNC.RECONVERGENT B1 ;  /* 0x0000000000017941 */ /* 0x000fea0003800200 */
.L_x_220:
        /* <DEDUP_REMOVED lines=26> */
.L_x_223:
[----:B------:R-:W-:Y:S05]  /*2c70*/  BSYNC.RECONVERGENT B1 ;  /* 0x0000000000017941 */ /* 0x000fea0003800200 */
.L_x_222:
        /* <DEDUP_REMOVED lines=8> */
[----:B0-----:R-:W-:Y:S01]  /*2d00*/  LEA R8, R4, R3, 0x18 ;  /* 0x0000000304087211 */ /* 0x001fe200078ec0ff */
[----:B------:R-:W-:Y:S02]  /*2d10*/  IMAD.MOV.U32 R3, RZ, RZ, R2 ;  /* 0x000000ffff037224 */ /* 0x000fe400078e0002 */
[----:B------:R-:W-:Y:S02]  /*2d20*/  IMAD.MOV.U32 R4, RZ, RZ, R6 ;  /* 0x000000ffff047224 */ /* 0x000fe400078e0006 */
        /* <DEDUP_REMOVED lines=15> */
.L_x_225:
[----:B------:R-:W-:Y:S05]  /*2e20*/  BSYNC.RECONVERGENT B1 ;  /* 0x0000000000017941 */ /* 0x000fea0003800200 */
.L_x_224:
        /* <DEDUP_REMOVED lines=26> */
.L_x_227:
[----:B------:R-:W-:Y:S05]  /*2fd0*/  BSYNC.RECONVERGENT B1 ;  /* 0x0000000000017941 */ /* 0x000fea0003800200 */
.L_x_226:
[----:B------:R-:W-:Y:S02]  /*2fe0*/  IMAD.MOV.U32 R4, RZ, RZ, R5 ;  /* 0x000000ffff047224 */ /* 0x000fe400078e0005 */
[----:B------:R-:W-:Y:S02]  /*2ff0*/  IMAD.MOV.U32 R3, RZ, RZ, R7 ;  /* 0x000000ffff037224 */ /* 0x000fe400078e0007 */
[----:B------:R-:W-:Y:S01]  /*3000*/  IMAD.MOV.U32 R2, RZ, RZ, R8 ;  /* 0x000000ffff027224 */ /* 0x000fe200078e0008 */
[----:B------:R-:W-:Y:S06]  /*3010*/  @!P6 BRA `(.L_x_191) ;  /* 0x000000280074e947 */ /* 0x000fec0003800000 */
[----:B------:R-:W0:Y:S01]  /*3020*/  S2R R3, SR_CgaCtaId ;  /* 0x0000000000037919 */ /* 0x000e220000008800 */
[----:B------:R-:W-:Y:S01]  /*3030*/  MOV R2, 0x400 ;  /* 0x0000040000027802 */ /* 0x000fe20000000f00 */
[----:B------:R-:W-:-:S03]  /*3040*/  IMAD.MOV.U32 R4, RZ, RZ, R5 ;  /* 0x000000ffff047224 */ /* 0x000fc600078e0005 */
        /* <DEDUP_REMOVED lines=20> */
.L_x_159:
[----:B------:R-:W0:Y:S01]  /*3190*/  S2R R5, SR_TID.X ;  /* 0x0000000000057919 */ /* 0x000e220000002100 */
[----:B------:R-:W1:Y:S02]  /*31a0*/  LDCU.128 UR12, c[0x0][0x380] ;  /* 0x00007000ff0c77ac */ /* 0x000e640008000c00 */
[----:B-1----:R-:W-:Y:S02]  /*31b0*/  IMAD.U32 R10, RZ, RZ, UR12 ;  /* 0x0000000cff0a7e24 */ /* 0x002fe4000f8e00ff */
[----:B------:R-:W-:Y:S01]  /*31c0*/  IMAD.U32 R11, RZ, RZ, UR13 ;  /* 0x0000000dff0b7e24 */ /* 0x000fe2000f8e00ff */
[----:B0-----:R-:W-:-:S05]  /*31d0*/  IADD3 R3, P0, PT, R7, R5, RZ ;  /* 0x0000000507037210 */ /* 0x001fca0007f1e0ff */
[----:B------:R-:W-:Y:S01]  /*31e0*/  IMAD.X R4, RZ, RZ, RZ, P0 ;  /* 0x000000ffff047224 */ /* 0x000fe200000e06ff */
[----:B------:R-:W-:-:S04]  /*31f0*/  LEA R2, P0, R3, R10, 0x2 ;  /* 0x0000000a03027211 */ /* 0x000fc800078010ff */
[----:B------:R-:W-:-:S05]  /*3200*/  LEA.HI.X R3, R3, R11, R4, 0x2, P0 ;  /* 0x0000000b03037211 */ /* 0x000fca00000f1404 */
[----:B------:R-:W2:Y:S04]  /*3210*/  LDG.E R4, desc[UR10][R2.64] ;  /* 0x0000000a02047981 */ /* 0x000ea8000c1e1900 */
[----:B------:R-:W2:Y:S04]  /*3220*/  LDG.E R9, desc[UR10][R2.64+0x400] ;  /* 0x0004000a02097981 */ /* 0x000ea8000c1e1900 */
[----:B------:R-:W3:Y:S04]  /*3230*/  LDG.E R6, desc[UR10][R2.64+0x800] ;  /* 0x0008000a02067981 */ /* 0x000ee8000c1e1900 */
[----:B------:R-:W4:Y:S04]  /*3240*/  LDG.E R8, desc[UR10][R2.64+0xc00] ;  /* 0x000c000a02087981 */ /* 0x000f28000c1e1900 */
[----:B------:R0:W5:Y:S01]  /*3250*/  LDG.E R16, desc[UR10][R2.64+0x1000] ;  /* 0x0010000a02107981 */ /* 0x000162000c1e1900 */
[----:B------:R-:W-:Y:S01]  /*3260*/  VIADD R19, R5, 0x200 ;  /* 0x0000020005137836 */ /* 0x000fe20000000000 */
[----:B------:R-:W-:Y:S01]  /*3270*/  ISETP.LE.U32.AND P0, PT, R15, UR6, PT ;  /* 0x000000060f007c0c */ /* 0x000fe2000bf03070 */
[----:B------:R-:W-:Y:S01]  /*3280*/  IMAD.U32 R14, RZ, RZ, UR15 ;  /* 0x0000000fff0e7e24 */ /* 0x000fe2000f8e00ff */
[----:B------:R-:W-:Y:S02]  /*3290*/  BSSY.RECONVERGENT B1, `(.L_x_228) ;  /* 0x0000021000017945 */ /* 0x000fe40003800200 */
[----:B------:R-:W-:-:S02]  /*32a0*/  ISETP.GE.U32.AND.EX P0, PT, RZ, R12, PT, P0 ;  /* 0x0000000cff00720c */ /* 0x000fc40003f06100 */
[----:B0-----:R-:W-:Y:S02]  /*32b0*/  LOP3.LUT R2, R5, 0x400, RZ, 0xfc, !PT ;  /* 0x0000040005027812 */ /* 0x001fe400078efcff */
[----:B--2---:R-:W-:Y:S02]  /*32c0*/  VIMNMX R13, PT, PT, R4, R9, PT ;  /* 0x00000009040d7248 */ /* 0x004fe40003fe0100 */
[----:B------:R-:W-:Y:S01]  /*32d0*/  ISETP.GE.AND P1, PT, R9, R4, PT ;  /* 0x000000040900720c */ /* 0x000fe20003f26270 */
[----:B------:R-:W-:Y:S01]  /*32e0*/  VIADD R4, R5, 0x100 ;  /* 0x0000010005047836 */ /* 0x000fe20000000000 */
[CC--:B---3--:R-:W-:Y:S02]  /*32f0*/  ISETP.GE.AND P2, PT, R6.reuse, R13.reuse, PT ;  /* 0x0000000d0600720c */ /* 0x0c8fe40003f46270 */
[----:B------:R-:W-:Y:S01]  /*3300*/  VIMNMX R17, PT, PT, R6, R13, PT ;  /* 0x0000000d06117248 */ /* 0x000fe20003fe0100 */
[----:B------:R-:W-:-:S03]  /*3310*/  IMAD.U32 R13, RZ, RZ, UR14 ;  /* 0x0000000eff0d7e24 */ /* 0x000fc6000f8e00ff */
[CC--:B----4-:R-:W-:Y:S02]  /*3320*/  ISETP.GE.AND P3, PT, R8.reuse, R17.reuse, PT ;  /* 0x000000110800720c */ /* 0x0d0fe40003f66270 */
[----:B------:R-:W-:-:S05]  /*3330*/  VIMNMX R17, PT, PT, R8, R17, PT ;  /* 0x0000001108117248 */ /* 0x000fca0003fe0100 */
[----:B------:R-:W-:Y:S01]  /*3340*/  @P2 SEL R19, R4, R5, !P1 ;  /* 0x0000000504132207 */ /* 0x000fe20004800000 */
[----:B------:R-:W-:Y:S01]  /*3350*/  IMAD.MOV.U32 R9, RZ, RZ, R17 ;  /* 0x000000ffff097224 */ /* 0x000fe200078e0011 */
[----:B------:R-:W-:-:S04]  /*3360*/  IADD3 R7, P1, PT, R7, R13, RZ ;  /* 0x0000000d07077210 */ /* 0x000fc80007f3e0ff */
[----:B------:R-:W-:Y:S01]  /*3370*/  @!P3 VIADD R19, R5, 0x300 ;  /* 0x000003000513b836 */ /* 0x000fe20000000000 */
[-C--:B------:R-:W-:Y:S01]  /*3380*/  IADD3 R18, P2, PT, R2, R7.reuse, RZ ;  /* 0x0000000702127210 */ /* 0x080fe20007f5e0ff */
[----:B------:R-:W-:Y:S01]  /*3390*/  IMAD.X R4, RZ, RZ, R14, P1 ;  /* 0x000000ffff047224 */ /* 0x000fe200008e060e */
[----:B-----5:R-:W-:Y:S02]  /*33a0*/  ISETP.GE.AND P1, PT, R17, R16, PT ;  /* 0x000000101100720c */ /* 0x020fe40003f26270 */
[----:B------:R-:W-:Y:S01]  /*33b0*/  IADD3 R3, P3, PT, R19, R7, RZ ;  /* 0x0000000713037210 */ /* 0x000fe20007f7e0ff */
[----:B------:R-:W-:-:S04]  /*33c0*/  IMAD.X R7, RZ, RZ, R4, P2 ;  /* 0x000000ffff077224 */ /* 0x000fc800010e0604 */
[----:B------:R-:W-:Y:S02]  /*33d0*/  IMAD.X R6, RZ, RZ, R4, P3 ;  /* 0x000000ffff067224 */ /* 0x000fe400018e0604 */
[----:B------:R-:W-:Y:S02]  /*33e0*/  IMAD.MOV.U32 R8, RZ, RZ, R3 ;  /* 0x000000ffff087224 */ /* 0x000fe400078e0003 */
[----:B------:R-:W-:Y:S02]  /*33f0*/  IMAD.MOV.U32 R4, RZ, RZ, R6 ;  /* 0x000000ffff047224 */ /* 0x000fe400078e0006 */
[----:B------:R-:W-:Y:S05]  /*3400*/  @!P1 BRA `(.L_x_229) ;  /* 0x0000000000249947 */ /* 0x000fea0003800000 */
[----:B------:R-:W-:Y:S01]  /*3410*/  ISETP.GE.AND P2, PT, R16, R17, PT ;  /* 0x000000111000720c */ /* 0x000fe20003f46270 */
[----:B------:R-:W-:Y:S02]  /*3420*/  IMAD.MOV.U32 R9, RZ, RZ, R16 ;  /* 0x000000ffff097224 */ /* 0x000fe400078e0010 */
[----:B------:R-:W-:Y:S02]  /*3430*/  IMAD.MOV.U32 R8, RZ, RZ, R18 ;  /* 0x000000ffff087224 */ /* 0x000fe400078e0012 */
[----:B------:R-:W-:-:S08]  /*3440*/  IMAD.MOV.U32 R4, RZ, RZ, R7 ;  /* 0x000000ffff047224 */ /* 0x000fd000078e0007 */
[----:B------:R-:W-:-:S04]  /*3450*/  @P2 ISETP.GE.U32.AND P1, PT, R19, R2, PT ;  /* 0x000000021300220c */ /* 0x000fc80003f26070 */
[----:B------:R-:W-:-:S04]  /*3460*/  @P2 ISETP.GE.U32.AND.EX P1, PT, RZ, RZ, PT, P1 ;  /* 0x000000ffff00220c */ /* 0x000fc80003f26110 */
[----:B------:R-:W-:Y:S02]  /*3470*/  @P2 SEL R9, R17, R16, !P1 ;  /* 0x0000001011092207 */ /* 0x000fe40004800000 */
[----:B------:R-:W-:Y:S02]  /*3480*/  @P2 SEL R8, R3, R18, !P1 ;  /* 0x0000001203082207 */ /* 0x000fe40004800000 */
[----:B------:R-:W-:-:S07]  /*3490*/  @P2 SEL R4, R6, R7, !P1 ;  /* 0x0000000706042207 */ /* 0x000fce0004800000 */
.L_x_229:
[----:B------:R-:W-:Y:S05]  /*34a0*/  BSYNC.RECONVERGENT B1 ;  /* 0x0000000000017941 */ /* 0x000fea0003800200 */
.L_x_228:
[----:B------:R-:W-:Y:S05]  /*34b0*/  @P0 BRA `(.L_x_230) ;  /* 0x0000001400200947 */ /* 0x000fea0003800000 */
[----:B------:R-:W0:Y:S01]  /*34c0*/  LDCU.64 UR8, c[0x0][0x3e8] ;  /* 0x00007d00ff0877ac */ /* 0x000e220008000a00 */
[----:B------:R-:W-:Y:S01]  /*34d0*/  ISETP.NE.AND P0, PT, R5, RZ, PT ;  /* 0x000000ff0500720c */ /* 0x000fe20003f05270 */
[----:B------:R-:W-:Y:S01]  /*34e0*/  BSSY.RECONVERGENT B1, `(.L_x_231) ;  /* 0x0000012000017945 */ /* 0x000fe20003800200 */
[----:B------:R-:W-:Y:S01]  /*34f0*/  UMOV UR4, 0x8 ;  /* 0x0000000800047882 */ /* 0x000fe20000000000 */
[----:B------:R-:W-:Y:S02]  /*3500*/  UMOV UR5, 0x0 ;  /* 0x0000000000057882 */ /* 0x000fe40000000000 */
[----:B0-----:R-:W-:-:S04]  /*3510*/  UIMAD.WIDE.U32 UR4, UR8, 0x1, UR4 ;  /* 0x00000001080478a5 */ /* 0x001fc8000f8e0004 */
[----:B------:R-:W-:Y:S02]  /*3520*/  UIADD3 UR7, UPT, UPT, UR5, UR9, URZ ;  /* 0x0000000905077290 */ /* 0x000fe4000fffe0ff */
[----:B------:R-:W-:Y:S02]  /*3530*/  IMAD.U32 R7, RZ, RZ, UR5 ;  /* 0x00000005ff077e24 */ /* 0x000fe4000f8e00ff */
[----:B------:R-:W-:Y:S02]  /*3540*/  IMAD.U32 R6, RZ, RZ, UR4 ;  /* 0x00000004ff067e24 */ /* 0x000fe4000f8e00ff */
[----:B------:R-:W-:Y:S01]  /*3550*/  IMAD.U32 R7, RZ, RZ, UR7 ;  /* 0x00000007ff077e24 */ /* 0x000fe2000f8e00ff */
[----:B------:R-:W-:Y:S06]  /*3560*/  @P0 BRA `(.L_x_232) ;  /* 0x0000000000240947 */ /* 0x000fec0003800000 */
[----:B------:R-:W-:Y:S02]  /*3570*/  IMAD.MOV.U32 R16, RZ, RZ, 0x500 ;  /* 0x00000500ff107424 */ /* 0x000fe400078e00ff */
[----:B------:R-:W-:-:S05]  /*3580*/  IMAD.MOV.U32 R17, RZ, RZ, 0x0 ;  /* 0x00000000ff117424 */ /* 0x000fca00078e00ff */
[----:B------:R-:W2:Y:S01]  /*3590*/  ATOMG.E.ADD.64.STRONG.GPU PT, R2, desc[UR10][R6.64], R16 ;  /* 0x80000010060279a8 */ /* 0x000ea200081ef50a */
[----:B------:R-:W0:Y:S01]  /*35a0*/  S2UR UR5, SR_CgaCtaId ;  /* 0x00000000000579c3 */ /* 0x000e220000008800 */
[----:B------:R-:W-:Y:S02]  /*35b0*/  UMOV UR4, 0x400 ;  /* 0x0000040000047882 */ /* 0x000fe40000000000 */
[----:B0-----:R-:W-:Y:S01]  /*35c0*/  ULEA UR4, UR5, UR4, 0x18 ;  /* 0x0000000405047291 */ /* 0x001fe2000f8ec0ff */
[----:B--2---:R-:W-:-:S05]  /*35d0*/  IADD3 R2, P0, PT, R2, UR6, RZ ;  /* 0x0000000602027c10 */ /* 0x004fca000ff1e0ff */
[----:B------:R-:W-:-:S05]  /*35e0*/  IMAD.X R3, RZ, RZ, R3, P0 ;  /* 0x000000ffff037224 */ /* 0x000fca00000e0603 */
[----:B------:R0:W-:Y:S03]  /*35f0*/  STS.64 [UR4+0x98], R2 ;  /* 0x00009802ff007988 */ /* 0x0001e60008000a04 */
.L_x_232:
[----:B------:R-:W-:Y:S05]  /*3600*/  BSYNC.RECONVERGENT B1 ;  /* 0x0000000000017941 */ /* 0x000fea0003800200 */
.L_x_231:
[----:B------:R-:W1:Y:S08]  /*3610*/  S2UR UR5, SR_CgaCtaId ;  /* 0x00000000000579c3 */ /* 0x000e700000008800 */
[----:B------:R-:W-:Y:S06]  /*3620*/  BAR.SYNC.DEFER_BLOCKING 0x0 ;  /* 0x0000000000007b1d */ /* 0x000fec0000010000 */
[----:B------:R-:W-:-:S02]  /*3630*/  UMOV UR4, 0x400 ;  /* 0x0000040000047882 */ /* 0x000fc40000000000 */
[----:B-1----:R-:W-:-:S06]  /*3640*/  ULEA UR4, UR5, UR4, 0x18 ;  /* 0x0000000405047291 */ /* 0x002fcc000f8ec0ff */
[----:B------:R-:W-:-:S05]  /*3650*/  IMAD.U32 R16, RZ, RZ, UR4 ;  /* 0x00000004ff107e24 */ /* 0x000fca000f8e00ff */
[----:B0-----:R-:W0:Y:S02]  /*3660*/  LDS.64 R2, [R16+0x98] ;  /* 0x0000980010027984 */ /* 0x001e240000000a00 */
[----:B0-----:R-:W-:-:S04]  /*3670*/  IADD3 R18, P1, PT, R2, 0x500, RZ ;  /* 0x0000050002127810 */ /* 0x001fc80007f3e0ff */
[----:B------:R-:W-:Y:S01]  /*3680*/  ISETP.GT.U32.AND P0, PT, R18, R15, PT ;  /* 0x0000000f1200720c */ /* 0x000fe20003f04070 */
[----:B------:R-:W-:-:S05]  /*3690*/  IMAD.X R17, RZ, RZ, R3, P1 ;  /* 0x000000ffff117224 */ /* 0x000fca00008e0603 */
[----:B------:R-:W-:-:S13]  /*36a0*/  ISETP.GT.AND.EX P0, PT, R17, R12, PT, P0 ;  /* 0x0000000c1100720c */ /* 0x000fda0003f04300 */
[----:B------:R-:W-:Y:S05]  /*36b0*/  @P0 BRA `(.L_x_233) ;  /* 0x0000000800340947 */ /* 0x000fea0003800000 */
[----:B------:R-:W-:Y:S01]  /*36c0*/  BSSY.RECONVERGENT B1, `(.L_x_233) ;  /* 0x000008c000017945 */ /* 0x000fe20003800200 */
[----:B------:R-:W0:Y:S01]  /*36d0*/  LDCU.64 UR8, c[0x0][0x398] ;  /* 0x00007300ff0877ac */ /* 0x000e220008000a00 */
[----:B------:R-:W1:Y:S02]  /*36e0*/  LDCU.128 UR12, c[0x0][0x380] ;  /* 0x00007000ff0c77ac */ /* 0x000e640008000c00 */
.L_x_246:
[----:B------:R-:W-:Y:S01]  /*36f0*/  IADD3 R22, P0, PT, R5, R2, RZ ;  /* 0x0000000205167210 */ /* 0x000fe20007f1e0ff */
[----:B-1----:R-:W-:Y:S02]  /*3700*/  IMAD.U32 R10, RZ, RZ, UR12 ;  /* 0x0000000cff0a7e24 */ /* 0x002fe4000f8e00ff */
[----:B------:R-:W-:Y:S02]  /*3710*/  IMAD.U32 R11, RZ, RZ, UR13 ;  /* 0x0000000dff0b7e24 */ /* 0x000fe4000f8e00ff */
[----:B------:R-:W-:Y:S01]  /*3720*/  IMAD.X R15, RZ, RZ, R3, P0 ;  /* 0x000000ffff0f7224 */ /* 0x000fe200000e0603 */
[----:B------:R-:W-:-:S04]  /*3730*/  LEA R18, P0, R22, R10, 0x2 ;  /* 0x0000000a16127211 */ /* 0x000fc800078010ff */
[----:B------:R-:W-:-:S05]  /*3740*/  LEA.HI.X R19, R22, R11, R15, 0x2, P0 ;  /* 0x0000000b16137211 */ /* 0x000fca00000f140f */
[----:B------:R-:W2:Y:S04]  /*3750*/  LDG.E R24, desc[UR10][R18.64] ;  /* 0x0000000a12187981 */ /* 0x000ea8000c1e1900 */
[----:B------:R1:W5:Y:S04]  /*3760*/  LDG.E R20, desc[UR10][R18.64+0x400] ;  /* 0x0004000a12147981 */ /* 0x000368000c1e1900 */
[----:B------:R1:W5:Y:S04]  /*3770*/  LDG.E R17, desc[UR10][R18.64+0x800] ;  /* 0x0008000a12117981 */ /* 0x000368000c1e1900 */
[----:B------:R1:W5:Y:S04]  /*3780*/  LDG.E R2, desc[UR10][R18.64+0xc00] ;  /* 0x000c000a12027981 */ /* 0x000368000c1e1900 */
[----:B------:R1:W5:Y:S01]  /*3790*/  LDG.E R12, desc[UR10][R18.64+0x1000] ;  /* 0x0010000a120c7981 */ /* 0x000362000c1e1900 */
[----:B------:R-:W-:Y:S01]  /*37a0*/  IMAD.U32 R13, RZ, RZ, UR14 ;  /* 0x0000000eff0d7e24 */ /* 0x000fe2000f8e00ff */
[----:B------:R-:W-:Y:S01]  /*37b0*/  BSSY.RECONVERGENT B2, `(.L_x_234) ;  /* 0x0000014000027945 */ /* 0x000fe20003800200 */
[----:B------:R-:W-:-:S02]  /*37c0*/  IMAD.U32 R14, RZ, RZ, UR15 ;  /* 0x0000000fff0e7e24 */ /* 0x000fc4000f8e00ff */
[----:B------:R-:W-:Y:S01]  /*37d0*/  IMAD.MOV.U32 R21, RZ, RZ, R9 ;  /* 0x000000ffff157224 */ /* 0x000fe200078e0009 */
[----:B------:R-:W-:Y:S01]  /*37e0*/  IADD3 R3, P1, PT, R22, R13, RZ ;  /* 0x0000000d16037210 */ /* 0x000fe20007f3e0ff */
[----:B------:R-:W-:Y:S02]  /*37f0*/  IMAD.MOV.U32 R22, RZ, RZ, R8 ;  /* 0x000000ffff167224 */ /* 0x000fe400078e0008 */
[----:B------:R-:W-:Y:S02]  /*3800*/  IMAD.MOV.U32 R23, RZ, RZ, R4 ;  /* 0x000000ffff177224 */ /* 0x000fe400078e0004 */
[----:B------:R-:W-:Y:S01]  /*3810*/  IMAD.X R15, R15, 0x1, R14, P1 ;  /* 0x000000010f0f7824 */ /* 0x000fe200008e060e */
[----:B--2---:R-:W-:-:S13]  /*3820*/  ISETP.GE.AND P0, PT, R9, R24, PT ;  /* 0x000000180900720c */ /* 0x004fda0003f06270 */
[----:B-1----:R-:W-:Y:S05]  /*3830*/  @!P0 BRA `(.L_x_235) ;  /* 0x00000000002c8947 */ /* 0x002fea0003800000 */
        /* <DEDUP_REMOVED lines=11> */
.L_x_235:
[----:B0-----:R-:W-:Y:S05]  /*38f0*/  BSYNC.RECONVERGENT B2 ;  /* 0x0000000000027941 */ /* 0x001fea0003800200 */
.L_x_234:
[----:B-----5:R-:W-:Y:S01]  /*3900*/  ISETP.GE.AND P0, PT, R21, R20, PT ;  /* 0x000000141500720c */ /* 0x020fe20003f06270 */
[----:B------:R-:W-:Y:S01]  /*3910*/  BSSY.RECONVERGENT B2, `(.L_x_236) ;  /* 0x0000012000027945 */ /* 0x000fe20003800200 */
[----:B------:R-:W-:Y:S01]  /*3920*/  IADD3 R9, P1, PT, R3, 0x100, RZ ;  /* 0x0000010003097810 */ /* 0x000fe20007f3e0ff */
[----:B------:R-:W-:Y:S02]  /*3930*/  IMAD.MOV.U32 R4, RZ, RZ, R21 ;  /* 0x000000ffff047224 */ /* 0x000fe400078e0015 */
[----:B------:R-:W-:Y:S02]  /*3940*/  IMAD.MOV.U32 R18, RZ, RZ, R22 ;  /* 0x000000ffff127224 */ /* 0x000fe400078e0016 */
[----:B------:R-:W-:Y:S02]  /*3950*/  IMAD.X R8, RZ, RZ, R15, P1 ;  /* 0x000000ffff087224 */ /* 0x000fe400008e060f */
[----:B------:R-:W-:-:S04]  /*3960*/  IMAD.MOV.U32 R19, RZ, RZ, R23 ;  /* 0x000000ffff137224 */ /* 0x000fc800078e0017 */
        /* <DEDUP_REMOVED lines=12> */
.L_x_237:
[----:B------:R-:W-:Y:S05]  /*3a30*/  BSYNC.RECONVERGENT B2 ;  /* 0x0000000000027941 */ /* 0x000fea0003800200 */
.L_x_236:
[----:B------:R-:W-:Y:S01]  /*3a40*/  ISETP.GE.AND P0, PT, R4, R17, PT ;  /* 0x000000110400720c */ /* 0x000fe20003f06270 */
        /* <DEDUP_REMOVED lines=18> */
.L_x_239:
[----:B------:R-:W-:Y:S05]  /*3b70*/  BSYNC.RECONVERGENT B2 ;  /* 0x0000000000027941 */ /* 0x000fea0003800200 */
.L_x_238:
        /* <DEDUP_REMOVED lines=19> */
.L_x_241:
[----:B------:R-:W-:Y:S05]  /*3cb0*/  BSYNC.RECONVERGENT B2 ;  /* 0x0000000000027941 */ /* 0x000fea0003800200 */
.L_x_240:
        /* <DEDUP_REMOVED lines=19> */
.L_x_243:
[----:B------:R-:W-:Y:S05]  /*3df0*/  BSYNC.RECONVERGENT B2 ;  /* 0x0000000000027941 */ /* 0x000fea0003800200 */
.L_x_242:
[----:B------:R-:W-:Y:S01]  /*3e00*/  BAR.SYNC.DEFER_BLOCKING 0x0 ;  /* 0x0000000000007b1d */ /* 0x000fe20000010000 */
[----:B------:R-:W-:-:S05]  /*3e10*/  ISETP.NE.AND P0, PT, R5, RZ, PT ;  /* 0x000000ff0500720c */ /* 0x000fca0003f05270 */
[----:B------:R-:W-:Y:S08]  /*3e20*/  BSSY.RECONVERGENT B2, `(.L_x_244) ;  /* 0x000000c000027945 */ /* 0x000ff00003800200 */
[----:B------:R-:W-:Y:S05]  /*3e30*/  @P0 BRA `(.L_x_245) ;  /* 0x0000000000280947 */ /* 0x000fea0003800000 */
[----:B------:R-:W-:Y:S02]  /*3e40*/  IMAD.MOV.U32 R18, RZ, RZ, 0x500 ;  /* 0x00000500ff127424 */ /* 0x000fe400078e00ff */
[----:B------:R-:W-:-:S05]  /*3e50*/  IMAD.MOV.U32 R19, RZ, RZ, 0x0 ;  /* 0x00000000ff137424 */ /* 0x000fca00078e00ff */
[----:B------:R-:W2:Y:S01]  /*3e60*/  ATOMG.E.ADD.64.STRONG.GPU PT, R2, desc[UR10][R6.64], R18 ;  /* 0x80000012060279a8 */ /* 0x000ea200081ef50a */
[----:B------:R-:W0:Y:S01]  /*3e70*/  S2UR UR5, SR_CgaCtaId ;  /* 0x00000000000579c3 */ /* 0x000e220000008800 */
[----:B------:R-:W-:Y:S02]  /*3e80*/  UMOV UR4, 0x400 ;  /* 0x0000040000047882 */ /* 0x000fe40000000000 */
[----:B0-----:R-:W-:-:S06]  /*3e90*/  ULEA UR4, UR5, UR4, 0x18 ;  /* 0x0000000405047291 */ /* 0x001fcc000f8ec0ff */
[----:B------:R-:W-:Y:S01]  /*3ea0*/  IMAD.U32 R16, RZ, RZ, UR4 ;  /* 0x00000004ff107e24 */ /* 0x000fe2000f8e00ff */
[----:B--2---:R-:W-:-:S05]  /*3eb0*/  IADD3 R2, P0, PT, R2, UR6, RZ ;  /* 0x0000000602027c10 */ /* 0x004fca000ff1e0ff */
[----:B------:R-:W-:-:S05]  /*3ec0*/  IMAD.X R3, RZ, RZ, R3, P0 ;  /* 0x000000ffff037224 */ /* 0x000fca00000e0603 */
[----:B------:R0:W-:Y:S03]  /*3ed0*/  STS.64 [R16+0x98], R2 ;  /* 0x0000980210007388 */ /* 0x0001e60000000a00 */
.L_x_245:
[----:B------:R-:W-:Y:S05]  /*3ee0*/  BSYNC.RECONVERGENT B2 ;  /* 0x0000000000027941 */ /* 0x000fea0003800200 */
.L_x_244:
[----:B------:R-:W-:Y:S01]  /*3ef0*/  BAR.SYNC.DEFER_BLOCKING 0x0 ;  /* 0x0000000000007b1d */ /* 0x000fe20000010000 */
[----:B------:R-:W-:Y:S02]  /*3f00*/  IMAD.U32 R15, RZ, RZ, UR8 ;  /* 0x00000008ff0f7e24 */ /* 0x000fe4000f8e00ff */
[----:B------:R-:W-:-:S03]  /*3f10*/  IMAD.U32 R12, RZ, RZ, UR9 ;  /* 0x00000009ff0c7e24 */ /* 0x000fc6000f8e00ff */
[----:B0-----:R-:W0:Y:S02]  /*3f20*/  LDS.64 R2, [R16+0x98] ;  /* 0x0000980010027984 */ /* 0x001e240000000a00 */
[----:B0-----:R-:W-:-:S04]  /*3f30*/  IADD3 R18, P1, PT, R2, 0x500, RZ ;  /* 0x0000050002127810 */ /* 0x001fc80007f3e0ff */
[----:B------:R-:W-:Y:S01]  /*3f40*/  ISETP.GT.U32.AND P0, PT, R18, R15, PT ;  /* 0x0000000f1200720c */ /* 0x000fe20003f04070 */
[----:B------:R-:W-:-:S05]  /*3f50*/  IMAD.X R17, RZ, RZ, R3, P1 ;  /* 0x000000ffff117224 */ /* 0x000fca00008e0603 */
[----:B------:R-:W-:-:S13]  /*3f60*/  ISETP.GT.AND.EX P0, PT, R17, R12, PT, P0 ;  /* 0x0000000c1100720c */ /* 0x000fda0003f04300 */
[----:B------:R-:W-:Y:S05]  /*3f70*/  @!P0 BRA `(.L_x_246) ;  /* 0xfffffff400dc8947 */ /* 0x000fea000383ffff */
[----:B------:R-:W-:Y:S05]  /*3f80*/  BSYNC.RECONVERGENT B1 ;  /* 0x0000000000017941 */ /* 0x000fea0003800200 */
.L_x_233:
[----:B------:R-:W-:Y:S01]  /*3f90*/  ISETP.GE.U32.AND P0, PT, R2, R15, PT ;  /* 0x0000000f0200720c */ /* 0x000fe20003f06070 */
[----:B------:R-:W-:Y:S03]  /*3fa0*/  BSSY.RECONVERGENT B1, `(.L_x_230) ;  /* 0x0000099000017945 */ /* 0x000fe60003800200 */
[----:B------:R-:W-:-:S13]  /*3fb0*/  ISETP.GE.AND.EX P0, PT, R3, R12, PT, P0 ;  /* 0x0000000c0300720c */ /* 0x000fda0003f06300 */
[----:B------:R-:W-:Y:S05]  /*3fc0*/  @P0 BRA `(.L_x_247) ;  /* 0x0000000800580947 */ /* 0x000fea0003800000 */
[----:B------:R-:W-:-:S05]  /*3fd0*/  IMAD.IADD R12, R15, 0x1, -R2 ;  /* 0x000000010f0c7824 */ /* 0x000fca00078e0a02 */
[----:B------:R-:W-:-:S13]  /*3fe0*/  ISETP.GE.AND P0, PT, R5, R12, PT ;  /* 0x0000000c0500720c */ /* 0x000fda0003f06270 */
[----:B------:R-:W-:Y:S05]  /*3ff0*/  @P0 BRA `(.L_x_247) ;  /* 0x00000008004c0947 */ /* 0x000fea0003800000 */
[----:B------:R-:W-:Y:S01]  /*4000*/  LOP3.LUT R16, RZ, R5, RZ, 0x33, !PT ;  /* 0x00000005ff107212 */ /* 0x000fe200078e33ff */
[----:B------:R-:W-:Y:S03]  /*4010*/  BSSY.RECONVERGENT B2, `(.L_x_248) ;  /* 0x000002d000027945 */ /* 0x000fe60003800200 */
[----:B------:R-:W-:Y:S01]  /*4020*/  IADD3 R16, PT, PT, -R2, R15, R16 ;  /* 0x0000000f02107210 */ /* 0x000fe20007ffe110 */
[----:B------:R-:W-:-:S03]  /*4030*/  IMAD.MOV.U32 R15, RZ, RZ, R5 ;  /* 0x000000ffff0f7224 */ /* 0x000fc600078e0005 */
[----:B------:R-:W-:-:S04]  /*4040*/  LOP3.LUT R6, R16, 0x300, RZ, 0xc0, !PT ;  /* 0x0000030010067812 */ /* 0x000fc800078ec0ff */
[----:B------:R-:W-:-:S13]  /*4050*/  ISETP.NE.AND P0, PT, R6, 0x300, PT ;  /* 0x000003000600780c */ /* 0x000fda0003f05270 */
[----:B------:R-:W-:Y:S05]  /*4060*/  @!P0 BRA `(.L_x_249) ;  /* 0x00000000009c8947 */ /* 0x000fea0003800000 */
[----:B------:R-:W-:Y:S01]  /*4070*/  IADD3 R18, P0, PT, R5, R2, RZ ;  /* 0x0000000205127210 */ /* 0x000fe20007f1e0ff */
[----:B------:R-:W-:Y:S01]  /*4080*/  IMAD.MOV.U32 R15, RZ, RZ, R5 ;  /* 0x000000ffff0f7224 */ /* 0x000fe200078e0005 */
[----:B------:R-:W-:Y:S02]  /*4090*/  LEA.HI R6, R16, 0x1, RZ, 0x18 ;  /* 0x0000000110067811 */ /* 0x000fe400078fc0ff */
[C---:B------:R-:W-:Y:S01]  /*40a0*/  LEA R17, P1, R18.reuse, R10, 0x2 ;  /* 0x0000000a12117211 */ /* 0x040fe200078210ff */
[----:B------:R-:W-:Y:S01]  /*40b0*/  IMAD.X R7, RZ, RZ, R3, P0 ;  /* 0x000000ffff077224 */ /* 0x000fe200000e0603 */
[----:B------:R-:W-:Y:S02]  /*40c0*/  IADD3 R20, P0, PT, R18, R13, RZ ;  /* 0x0000000d12147210 */ /* 0x000fe40007f1e0ff */
[----:B------:R-:W-:Y:S02]  /*40d0*/  LOP3.LUT R6, R6, 0x3, RZ, 0xc0, !PT ;  /* 0x0000000306067812 */ /* 0x000fe400078ec0ff */
[----:B------:R-:W-:Y:S01]  /*40e0*/  LEA.HI.X R18, R18, R11, R7, 0x2, P1 ;  /* 0x0000000b12127211 */ /* 0x000fe200008f1407 */
[----:B------:R-:W-:-:S02]  /*40f0*/  IMAD.X R14, R7, 0x1, R14, P0 ;  /* 0x00000001070e7824 */ /* 0x000fc400000e060e */
[----:B------:R-:W-:-:S07]  /*4100*/  IMAD.MOV R10, RZ, RZ, -R6 ;  /* 0x000000ffff0a7224 */ /* 0x000fce00078e0a06 */
.L_x_252:
[----:B------:R-:W-:Y:S02]  /*4110*/  IMAD.MOV.U32 R6, RZ, RZ, R17 ;  /* 0x000000ffff067224 */ /* 0x000fe400078e0011 */
[----:B------:R-:W-:-:S05]  /*4120*/  IMAD.MOV.U32 R7, RZ, RZ, R18 ;  /* 0x000000ffff077224 */ /* 0x000fca00078e0012 */
[----:B------:R-:W2:Y:S01]  /*4130*/  LDG.E R22, desc[UR10][R6.64] ;  /* 0x0000000a06167981 */ /* 0x000ea2000c1e1900 */
[----:B------:R-:W-:Y:S01]  /*4140*/  VIADD R10, R10, 0x1 ;  /* 0x000000010a0a7836 */ /* 0x000fe20000000000 */
[----:B------:R-:W-:Y:S01]  /*4150*/  BSSY.RECONVERGENT B3, `(.L_x_250) ;  /* 0x0000013000037945 */ /* 0x000fe20003800200 */
[----:B------:R-:W-:-:S03]  /*4160*/  IADD3 R17, P3, PT, R17, 0x400, RZ ;  /* 0x0000040011117810 */ /* 0x000fc60007f7e0ff */
[----:B------:R-:W-:Y:S02]  /*4170*/  ISETP.NE.AND P2, PT, R10, RZ, PT ;  /* 0x000000ff0a00720c */ /* 0x000fe40003f45270 */
[----:B--2---:R-:W-:-:S13]  /*4180*/  ISETP.GE.AND P0, PT, R9, R22, PT ;  /* 0x000000160900720c */ /* 0x004fda0003f06270 */
        /* <DEDUP_REMOVED lines=15> */
.L_x_251:
[----:B------:R-:W-:Y:S05]  /*4280*/  BSYNC.RECONVERGENT B3 ;  /* 0x0000000000037941 */ /* 0x000fea0003800200 */
.L_x_250:
[----:B------:R-:W-:Y:S01]  /*4290*/  IADD3 R20, P0, PT, R20, 0x100, RZ ;  /* 0x0000010014147810 */ /* 0x000fe20007f1e0ff */
[----:B------:R-:W-:Y:S02]  /*42a0*/  VIADD R15, R15, 0x100 ;  /* 0x000001000f0f7836 */ /* 0x000fe40000000000 */
[----:B------:R-:W-:Y:S02]  /*42b0*/  IMAD.X R18, RZ, RZ, R18, P3 ;  /* 0x000000ffff127224 */ /* 0x000fe400018e0612 */
[----:B------:R-:W-:Y:S01]  /*42c0*/  IMAD.X R14, RZ, RZ, R14, P0 ;  /* 0x000000ffff0e7224 */ /* 0x000fe200000e060e */
[----:B------:R-:W-:Y:S07]  /*42d0*/  @P2 BRA `(.L_x_252) ;  /* 0xfffffffc008c2947 */ /* 0x000fee000383ffff */
.L_x_249:
[----:B------:R-:W-:Y:S05]  /*42e0*/  BSYNC.RECONVERGENT B2 ;  /* 0x0000000000027941 */ /* 0x000fea0003800200 */
.L_x_248:
[----:B------:R-:W-:-:S13]  /*42f0*/  ISETP.GE.U32.AND P0, PT, R16, 0x300, PT ;  /* 0x000003001000780c */ /* 0x000fda0003f06070 */
[----:B------:R-:W-:Y:S05]  /*4300*/  @!P0 BRA `(.L_x_247) ;  /* 0x0000000400888947 */ /* 0x000fea0003800000 */
[----:B------:R-:W0:Y:S01]  /*4310*/  LDC.64 R10, c[0x0][0x380] ;  /* 0x0000e000ff0a7b82 */ /* 0x000e220000000a00 */
[----:B------:R-:W-:-:S07]  /*4320*/  VIADD R13, R15, 0x200 ;  /* 0x000002000f0d7836 */ /* 0x000fce0000000000 */
[----:B------:R-:W1:Y:S02]  /*4330*/  LDC.64 R6, c[0x0][0x388] ;  /* 0x0000e200ff067b82 */ /* 0x000e640000000a00 */
.L_x_261:
[----:B------:R-:W-:-:S05]  /*4340*/  VIADD R15, R13, 0xfffffe00 ;  /* 0xfffffe000d0f7836 */ /* 0x000fca0000000000 */
[----:B------:R-:W-:-:S05]  /*4350*/  IADD3 R21, P0, PT, R15, R2, RZ ;  /* 0x000000020f157210 */ /* 0x000fca0007f1e0ff */
[----:B------:R-:W-:Y:S01]  /*4360*/  IMAD.X R22, RZ, RZ, R3, P0 ;  /* 0x000000ffff167224 */ /* 0x000fe200000e0603 */
[----:B0-----:R-:W-:-:S04]  /*4370*/  LEA R16, P0, R21, R10, 0x2 ;  /* 0x0000000a15107211 */ /* 0x001fc800078010ff */
[----:B------:R-:W-:-:S05]  /*4380*/  LEA.HI.X R17, R21, R11, R22, 0x2, P0 ;  /* 0x0000000b15117211 */ /* 0x000fca00000f1416 */
[----:B------:R-:W2:Y:S04]  /*4390*/  LDG.E R24, desc[UR10][R16.64] ;  /* 0x0000000a10187981 */ /* 0x000ea8000c1e1900 */
[----:B------:R0:W5:Y:S04]  /*43a0*/  LDG.E R18, desc[UR10][R16.64+0x400] ;  /* 0x0004000a10127981 */ /* 0x000168000c1e1900 */
        /* <DEDUP_REMOVED lines=22> */
.L_x_254:
[----:B------:R-:W-:Y:S05]  /*4510*/  BSYNC.RECONVERGENT B2 ;  /* 0x0000000000027941 */ /* 0x000fea0003800200 */
.L_x_253:
[----:B-----5:R-:W-:Y:S01]  /*4520*/  ISETP.GE.AND P0, PT, R19, R18, PT ;  /* 0x000000121300720c */ /* 0x020fe20003f06270 */
[----:B------:R-:W-:Y:S01]  /*4530*/  BSSY.RECONVERGENT B2, `(.L_x_255) ;  /* 0x0000013000027945 */ /* 0x000fe20003800200 */
[----:B------:R-:W-:Y:S01]  /*4540*/  IADD3 R16, P1, P2, R2, R6, R23 ;  /* 0x0000000602107210 */ /* 0x000fe20007a3e017 */
[----:B------:R-:W-:Y:S02]  /*4550*/  VIADD R17, R13, 0x100 ;  /* 0x000001000d117836 */ /* 0x000fe40000000000 */
[----:B------:R-:W-:Y:S01]  /*4560*/  IMAD.MOV.U32 R9, RZ, RZ, R19 ;  /* 0x000000ffff097224 */ /* 0x000fe200078e0013 */
[----:B------:R-:W-:Y:S01]  /*4570*/  IADD3.X R23, PT, PT, R3, R7, RZ, P1, P2 ;  /* 0x0000000703177210 */ /* 0x000fe20000fe44ff */
[----:B------:R-:W-:Y:S02]  /*4580*/  IMAD.MOV.U32 R4, RZ, RZ, R21 ;  /* 0x000000ffff047224 */ /* 0x000fe400078e0015 */
        /* <DEDUP_REMOVED lines=13> */
.L_x_256:
[----:B------:R-:W-:Y:S05]  /*4660*/  BSYNC.RECONVERGENT B2 ;  /* 0x0000000000027941 */ /* 0x000fea0003800200 */
.L_x_255:
[----:B------:R-:W-:Y:S01]  /*4670*/  ISETP.GE.AND P0, PT, R9, R14, PT ;  /* 0x0000000e0900720c */ /* 0x000fe20003f06270 */
[----:B------:R-:W-:Y:S01]  /*4680*/  BSSY.RECONVERGENT B2, `(.L_x_257) ;  /* 0x0000013000027945 */ /* 0x000fe20003800200 */
[CC--:B------:R-:W-:Y:S01]  /*4690*/  IADD3 R19, P1, P4, R2.reuse, R6.reuse, R13 ;  /* 0x0000000602137210 */ /* 0x0c0fe20007c3e00d */
[----:B------:R-:W-:Y:S01]  /*46a0*/  IMAD.MOV.U32 R16, RZ, RZ, R9 ;  /* 0x000000ffff107224 */ /* 0x000fe200078e0009 */
[----:B------:R-:W-:Y:S01]  /*46b0*/  IADD3 R20, P2, P3, R2, R6, R17 ;  /* 0x0000000602147210 */ /* 0x000fe20007b5e011 */
        /* <DEDUP_REMOVED lines=15> */
.L_x_258:
[----:B------:R-:W-:Y:S05]  /*47b0*/  BSYNC.RECONVERGENT B2 ;  /* 0x0000000000027941 */ /* 0x000fea0003800200 */
.L_x_257:
[----:B------:R-:W-:Y:S01]  /*47c0*/  ISETP.GE.AND P0, PT, R16, R15, PT ;  /* 0x0000000f1000720c */ /* 0x000fe20003f06270 */
[----:B------:R-:W-:Y:S01]  /*47d0*/  BSSY.RECONVERGENT B2, `(.L_x_259) ;  /* 0x0000011000027945 */ /* 0x000fe20003800200 */
[----:B------:R-:W-:Y:S01]  /*47e0*/  IADD3.X R19, PT, PT, R3, R7, RZ, P2, P3 ;  /* 0x0000000703137210 */ /* 0x000fe200017e64ff */
        /* <DEDUP_REMOVED lines=15> */
.L_x_260:
[----:B------:R-:W-:Y:S05]  /*48e0*/  BSYNC.RECONVERGENT B2 ;  /* 0x0000000000027941 */ /* 0x000fea0003800200 */
.L_x_259:
[C---:B------:R-:W-:Y:S02]  /*48f0*/  VIADD R15, R13.reuse, 0x200 ;  /* 0x000002000d0f7836 */ /* 0x040fe40000000000 */
[----:B------:R-:W-:-:S03]  /*4900*/  VIADD R13, R13, 0x400 ;  /* 0x000004000d0d7836 */ /* 0x000fc60000000000 */
[----:B------:R-:W-:-:S13]  /*4910*/  ISETP.GE.AND P0, PT, R15, R12, PT ;  /* 0x0000000c0f00720c */ /* 0x000fda0003f06270 */
[----:B------:R-:W-:Y:S05]  /*4920*/  @!P0 BRA `(.L_x_261) ;  /* 0xfffffff800848947 */ /* 0x000fea000383ffff */
.L_x_247:
[----:B------:R-:W-:Y:S05]  /*4930*/  BSYNC.RECONVERGENT B1 ;  /* 0x0000000000017941 */ /* 0x000fea0003800200 */
.L_x_230:
        /* <DEDUP_REMOVED lines=22> */
.L_x_263:
[----:B------:R-:W-:Y:S05]  /*4aa0*/  BSYNC.RECONVERGENT B1 ;  /* 0x0000000000017941 */ /* 0x000fea0003800200 */
.L_x_262:
        /* <DEDUP_REMOVED lines=21> */
.L_x_265:
[----:B------:R-:W-:Y:S05]  /*4c00*/  BSYNC.RECONVERGENT B1 ;  /* 0x0000000000017941 */ /* 0x000fea0003800200 */
.L_x_264:
        /* <DEDUP_REMOVED lines=21> */
.L_x_267:
[----:B------:R-:W-:Y:S05]  /*4d60*/  BSYNC.RECONVERGENT B1 ;  /* 0x0000000000017941 */ /* 0x000fea0003800200 */
.L_x_266:
        /* <DEDUP_REMOVED lines=21> */
.L_x_269:
[----:B------:R-:W-:Y:S05]  /*4ec0*/  BSYNC.RECONVERGENT B1 ;  /* 0x0000000000017941 */ /* 0x000fea0003800200 */
.L_x_268:
        /* <DEDUP_REMOVED lines=22> */
.L_x_271:
[----:B------:R-:W-:Y:S05]  /*5030*/  BSYNC.RECONVERGENT B1 ;  /* 0x0000000000017941 */ /* 0x000fea0003800200 */
.L_x_270:
[----:B------:R-:W-:Y:S04]  /*5040*/  BSSY.RECONVERGENT B1, `(.L_x_272) ;  /* 0x000000c000017945 */ /* 0x000fe80003800200 */
[----:B------:R-:W-:Y:S05]  /*5050*/  @P3 BRA `(.L_x_273) ;  /* 0x0000000000283947 */ /* 0x000fea0003800000 */
[----:B------:R-:W0:Y:S01]  /*5060*/  S2R R8, SR_CgaCtaId ;  /* 0x0000000000087919 */ /* 0x000e220000008800 */
[----:B------:R-:W-:Y:S02]  /*5070*/  MOV R7, 0x400 ;  /* 0x0000040000077802 */ /* 0x000fe40000000f00 */
[----:B------:R-:W-:-:S04]  /*5080*/  SHF.R.U32.HI R6, RZ, 0x1, R5 ;  /* 0x00000001ff067819 */ /* 0x000fc80000011605 */
[----:B------:R-:W-:Y:S02]  /*5090*/  LOP3.LUT R6, R6, 0x1f0, RZ, 0xc0, !PT ;  /* 0x000001f006067812 */ /* 0x000fe400078ec0ff */
[----:B0-----:R-:W-:-:S05]  /*50a0*/  LEA R7, R8, R7, 0x18 ;  /* 0x0000000708077211 */ /* 0x001fca00078ec0ff */
[----:B------:R-:W-:Y:S02]  /*50b0*/  IMAD.IADD R9, R6, 0x1, R7 ;  /* 0x0000000106097824 */ /* 0x000fe400078e0207 */
[----:B------:R-:W-:Y:S02]  /*50c0*/  IMAD.MOV.U32 R6, RZ, RZ, R3 ;  /* 0x000000ffff067224 */ /* 0x000fe400078e0003 */
[----:B------:R-:W-:Y:S01]  /*50d0*/  IMAD.MOV.U32 R7, RZ, RZ, R2 ;  /* 0x000000ffff077224 */ /* 0x000fe200078e0002 */
[----:B------:R0:W-:Y:S04]  /*50e0*/  STS [R9+0x8], R4 ;  /* 0x0000080409007388 */ /* 0x0001e80000000800 */
[----:B------:R0:W-:Y:S02]  /*50f0*/  STS.64 [R9+0x10], R6 ;  /* 0x0000100609007388 */ /* 0x0001e40000000a00 */
.L_x_273:
[----:B------:R-:W-:Y:S05]  /*5100*/  BSYNC.RECONVERGENT B1 ;  /* 0x0000000000017941 */ /* 0x000fea0003800200 */
.L_x_272:
        /* <DEDUP_REMOVED lines=24> */
[CC--:B------:R-:W-:Y:S02]  /*5290*/  @P3 ISETP.LT.U32.AND P1, PT, R3.reuse, R10.reuse, PT ;  /* 0x0000000a0300320c */ /* 0x0c0fe40003f21070 */
[CC--:B------:R-:W-:Y:S02]  /*52a0*/  @P3 ISETP.GE.AND.EX P0, PT, R2.reuse, R11.reuse, PT, P0 ;  /* 0x0000000b0200320c */ /* 0x0c0fe40003f06300 */
[----:B------:R-:W-:Y:S02]  /*52b0*/  @P3 ISETP.LT.AND.EX P1, PT, R2, R11, PT, P1 ;  /* 0x0000000b0200320c */ /* 0x000fe40003f21310 */
[----:B------:R-:W-:Y:S02]  /*52c0*/  @P3 SEL R12, R4, R13, !P0 ;  /* 0x0000000d040c3207 */ /* 0x000fe40004000000 */
[----:B------:R-:W-:-:S02]  /*52d0*/  @P3 SEL R10, R3, R10, P1 ;  /* 0x0000000a030a3207 */ /* 0x000fc40000800000 */
[----:B------:R-:W-:-:S07]  /*52e0*/  @P3 SEL R14, R2, R11, P1 ;  /* 0x0000000b020e3207 */ /* 0x000fce0000800000 */
.L_x_275:
[----:B------:R-:W-:Y:S05]  /*52f0*/  BSYNC.RECONVERGENT B1 ;  /* 0x0000000000017941 */ /* 0x000fea0003800200 */
.L_x_274:
        /* <DEDUP_REMOVED lines=11> */
[-C--:B------:R-:W-:Y:S02]  /*53b0*/  @P3 ISETP.LT.U32.AND P1, PT, R10, R2.reuse, PT ;  /* 0x000000020a00320c */ /* 0x080fe40003f21070 */
[CC--:B------:R-:W-:Y:S02]  /*53c0*/  @P3 ISETP.GE.AND.EX P0, PT, R14.reuse, R3.reuse, PT, P0 ;  /* 0x000000030e00320c */ /* 0x0c0fe40003f06300 */
[----:B------:R-:W-:Y:S02]  /*53d0*/  @P3 ISETP.LT.AND.EX P1, PT, R14, R3, PT, P1 ;  /* 0x000000030e00320c */ /* 0x000fe40003f21310 */
[----:B------:R-:W-:Y:S02]  /*53e0*/  @P3 SEL R4, R12, R15, !P0 ;  /* 0x0000000f0c043207 */ /* 0x000fe40004000000 */
[----:B------:R-:W-:-:S02]  /*53f0*/  @P3 SEL R11, R10, R2, P1 ;  /* 0x000000020a0b3207 */ /* 0x000fc40000800000 */
[----:B------:R-:W-:-:S07]  /*5400*/  @P3 SEL R3, R14, R3, P1 ;  /* 0x000000030e033207 */ /* 0x000fce0000800000 */
.L_x_277:
[----:B------:R-:W-:Y:S05]  /*5410*/  BSYNC.RECONVERGENT B1 ;  /* 0x0000000000017941 */ /* 0x000fea0003800200 */
.L_x_276:
        /* <DEDUP_REMOVED lines=18> */
.L_x_279:
[----:B------:R-:W-:Y:S05]  /*5540*/  BSYNC.RECONVERGENT B1 ;  /* 0x0000000000017941 */ /* 0x000fea0003800200 */
.L_x_278:
        /* <DEDUP_REMOVED lines=18> */
.L_x_281:
[----:B------:R-:W-:Y:S05]  /*5670*/  BSYNC.RECONVERGENT B1 ;  /* 0x0000000000017941 */ /* 0x000fea0003800200 */
.L_x_280:
        /* <DEDUP_REMOVED lines=18> */
.L_x_283:
[----:B------:R-:W-:Y:S05]  /*57a0*/  BSYNC.RECONVERGENT B1 ;  /* 0x0000000000017941 */ /* 0x000fea0003800200 */
.L_x_282:
        /* <DEDUP_REMOVED lines=18> */
.L_x_285:
[----:B------:R-:W-:Y:S05]  /*58d0*/  BSYNC.RECONVERGENT B1 ;  /* 0x0000000000017941 */ /* 0x000fea0003800200 */
.L_x_284:
        /* <DEDUP_REMOVED lines=17> */
.L_x_191:
[----:B------:R-:W-:Y:S05]  /*59f0*/  BSYNC.RECONVERGENT B0 ;  /* 0x0000000000007941 */ /* 0x000fea0003800200 */
.L_x_158:
[----:B------:R-:W-:Y:S05]  /*5a00*/  @P2 EXIT ;  /* 0x000000000000294d */ /* 0x000fea0003800000 */
[----:B0-----:R-:W0:Y:S01]  /*5a10*/  LDC.64 R6, c[0x0][0x390] ;  /* 0x0000e400ff067b82 */ /* 0x001e220000000a00 */
[----:B------:R-:W-:-:S04]  /*5a20*/  LOP3.LUT R3, R3, R2, RZ, 0x3c, !PT ;  /* 0x0000000203037212 */ /* 0x000fc800078e3cff */
[----:B------:R-:W-:-:S04]  /*5a30*/  LOP3.LUT R2, R3, R2, RZ, 0x3c, !PT ;  /* 0x0000000203027212 */ /* 0x000fc800078e3cff */
[----:B------:R-:W-:Y:S01]  /*5a40*/  LOP3.LUT R3, R3, R2, RZ, 0x3c, !PT ;  /* 0x0000000203037212 */ /* 0x000fe200078e3cff */
[----:B0-----:R-:W-:-:S05]  /*5a50*/  IMAD.WIDE.U32 R6, R0, 0x10, R6 ;  /* 0x0000001000067825 */ /* 0x001fca00078e0006 */
[----:B------:R-:W-:Y:S04]  /*5a60*/  STG.E.64 desc[UR10][R6.64+0x8], R2 ;  /* 0x0000080206007986 */ /* 0x000fe8000c101b0a */
[----:B------:R-:W-:Y:S01]  /*5a70*/  STG.E desc[UR10][R6.64], R4 ;  /* 0x0000000406007986 */ /* 0x000fe2000c10190a */
[----:B------:R-:W-:Y:S05]  /*5a80*/  EXIT ;  /* 0x000000000000794d */ /* 0x000fea0003800000 */
.L_x_286:
        /* <DEDUP_REMOVED lines=15> */
.L_x_924:


//--------------------- .text._ZN6thrust24THRUST_300001_SM_1000_NS8cuda_cub4core6detail13_kernel_agentINS1_8__reduce11ReduceAgentINS0_12zip_iteratorIN4cuda3std3__45tupleIJNS0_6detail15normal_iteratorINS0_10device_ptrIiEEEENS0_17counting_iteratorIlNS0_11use_defaultESI_SI_EEEEEEEPNSB_IJilEEESM_lNS1_9__extrema9arg_min_fIilNSA_4lessIiEEEEEEJSL_SN_lSS_EEEvDpT0_ --------------------------
	.section	.text._ZN6thrust24THRUST_300001_SM_1000_NS8cuda_cub4core6detail13_kernel_agentINS1_8__reduce11ReduceAgentINS0_12zip_iteratorIN4cuda3std3__45tupleIJNS0_6detail15normal_iteratorINS0_10device_ptrIiEEEENS0_17counting_iteratorIlNS0_11use_defaultESI_SI_EEEEEEEPNSB_IJilEEESM_lNS1_9__extrema9arg_min_fIilNSA_4lessIiEEEEEEJSL_SN_lSS_EEEvDpT0_,"ax",@progbits
	.align	128
        .global         _ZN6thrust24THRUST_300001_SM_1000_NS8cuda_cub4core6detail13_kernel_agentINS1_8__reduce11ReduceAgentINS0_12zip_iteratorIN4cuda3std3__45tupleIJNS0_6detail15normal_iteratorINS0_10device_ptrIiEEEENS0_17counting_iteratorIlNS0_11use_defaultESI_SI_EEEEEEEPNSB_IJilEEESM_lNS1_9__extrema9arg_min_fIilNSA_4lessIiEEEEEEJSL_SN_lSS_EEEvDpT0_
        .type           _ZN6thrust24THRUST_300001_SM_1000_NS8cuda_cub4core6detail13_kernel_agentINS1_8__reduce11ReduceAgentINS0_12zip_iteratorIN4cuda3std3__45tupleIJNS0_6detail15normal_iteratorINS0_10device_ptrIiEEEENS0_17counting_iteratorIlNS0_11use_defaultESI_SI_EEEEEEEPNSB_IJilEEESM_lNS1_9__extrema9arg_min_fIilNSA_4lessIiEEEEEEJSL_SN_lSS_EEEvDpT0_,@function
        .size           _ZN6thrust24THRUST_300001_SM_1000_NS8cuda_cub4core6detail13_kernel_agentINS1_8__reduce11ReduceAgentINS0_12zip_iteratorIN4cuda3std3__45tupleIJNS0_6detail15normal_iteratorINS0_10device_ptrIiEEEENS0_17counting_iteratorIlNS0_11use_defaultESI_SI_EEEEEEEPNSB_IJilEEESM_lNS1_9__extrema9arg_min_fIilNSA_4lessIiEEEEEEJSL_SN_lSS_EEEvDpT0_,(.L_x_925 - _ZN6thrust24THRUST_300001_SM_1000_NS8cuda_cub4core6detail13_kernel_agentINS1_8__reduce11ReduceAgentINS0_12zip_iteratorIN4cuda3std3__45tupleIJNS0_6detail15normal_iteratorINS0_10device_ptrIiEEEENS0_17counting_iteratorIlNS0_11use_defaultESI_SI_EEEEEEEPNSB_IJilEEESM_lNS1_9__extrema9arg_min_fIilNSA_4lessIiEEEEEEJSL_SN_lSS_EEEvDpT0_)
        .other          _ZN6thrust24THRUST_300001_SM_1000_NS8cuda_cub4core6detail13_kernel_agentINS1_8__reduce11ReduceAgentINS0_12zip_iteratorIN4cuda3std3__45tupleIJNS0_6detail15normal_iteratorINS0_10device_ptrIiEEEENS0_17counting_iteratorIlNS0_11use_defaultESI_SI_EEEEEEEPNSB_IJilEEESM_lNS1_9__extrema9arg_min_fIilNSA_4lessIiEEEEEEJSL_SN_lSS_EEEvDpT0_,@"STO_CUDA_ENTRY STV_DEFAULT"
_ZN6thrust24THRUST_300001_SM_1000_NS8cuda_cub4core6detail13_kernel_agentINS1_8__reduce11ReduceAgentINS0_12zip_iteratorIN4cuda3std3__45tupleIJNS0_6detail15normal_iteratorINS0_10device_ptrIiEEEENS0_17counting_iteratorIlNS0_11use_defaultESI_SI_EEEEEEEPNSB_IJilEEESM_lNS1_9__extrema9arg_min_fIilNSA_4lessIiEEEEEEJSL_SN_lSS_EEEvDpT0_:
.text._ZN6thrust24THRUST_300001_SM_1000_NS8cuda_cub4core6detail13_kernel_agentINS1_8__reduce11ReduceAgentINS0_12zip_iteratorIN4cuda3std3__45tupleIJNS0_6detail15normal_iteratorINS0_10device_ptrIiEEEENS0_17counting_iteratorIlNS0_11use_defaultESI_SI_EEEEEEEPNSB_IJilEEESM_lNS1_9__extrema9arg_min_fIilNSA_4lessIiEEEEEEJSL_SN_lSS_EEEvDpT0_:
[----:B------:R-:W-:Y:S01]  /*0000*/  LDC R1, c[0x0][0x37c] ;  /* 0x0000df00ff017b82 */ /* 0x000fe20000000800 */
[----:B------:R-:W0:Y:S02]  /*0010*/  LDCU.64 UR4, c[0x0][0x398] ;  /* 0x00007300ff0477ac */ /* 0x000e240008000a00 */
[----:B0-----:R-:W-:-:S04]  /*0020*/  ISETP.NE.U32.AND P0, PT, RZ, UR4, PT ;  /* 0x00000004ff007c0c */ /* 0x001fc8000bf05070 */
[----:B------:R-:W-:-:S13]  /*0030*/  ISETP.NE.AND.EX P0, PT, RZ, UR5, PT, P0 ;  /* 0x00000005ff007c0c */ /* 0x000fda000bf05300 */
[----:B------:R-:W-:Y:S05]  /*0040*/  @!P0 EXIT ;  /* 0x000000000000894d */ /* 0x000fea0003800000 */
[----:B------:R-:W-:Y:S01]  /*0050*/  UISETP.GT.U32.AND UP0, UPT, UR4, 0x4ff, UPT ;  /* 0x000004ff0400788c */ /* 0x000fe2000bf04070 */
[----:B------:R-:W-:Y:S01]  /*0060*/  BSSY.RECONVERGENT B0, `(.L_x_287) ;  /* 0x000054f000007945 */ /* 0x000fe20003800200 */
[----:B------:R-:W0:Y:S02]  /*0070*/  LDCU.64 UR8, c[0x0][0x358] ;  /* 0x00006b00ff0877ac */ /* 0x000e240008000a00 */
[----:B------:R-:W-:-:S09]  /*0080*/  UISETP.GT.AND.EX UP0, UPT, UR5, URZ, UPT, UP0 ;  /* 0x000000ff0500728c */ /* 0x000fd2000bf04300 */
        /* <DEDUP_REMOVED lines=9> */
[----:B------:R-:W1:Y:S01]  /*0120*/  LDC.64 R4, c[0x0][0x380] ;  /* 0x0000e000ff047b82 */ /* 0x000e620000000a00 */
[----:B------:R-:W2:Y:S01]  /*0130*/  LDCU.64 UR6, c[0x0][0x388] ;  /* 0x00007100ff0677ac */ /* 0x000ea20008000a00 */
[----:B-1----:R-:W-:-:S06]  /*0140*/  IMAD.WIDE.U32 R4, R0, 0x4, R4 ;  /* 0x0000000400047825 */ /* 0x002fcc00078e0004 */
[----:B0-----:R1:W5:Y:S01]  /*0150*/  LDG.E R4, desc[UR8][R4.64] ;  /* 0x0000000804047981 */ /* 0x001362000c1e1900 */
[C---:B--2---:R-:W-:Y:S01]  /*0160*/  IADD3 R3, P0, PT, R0.reuse, UR6, RZ ;  /* 0x0000000600037c10 */ /* 0x044fe2000ff1e0ff */
[----:B------:R-:W-:-:S04]  /*0170*/  VIADD R11, R0, 0x100 ;  /* 0x00000100000b7836 */ /* 0x000fc80000000000 */
[----:B------:R-:W-:-:S08]  /*0180*/  IMAD.X R2, RZ, RZ, UR7, P0 ;  /* 0x00000007ff027e24 */ /* 0x000fd000080e06ff */
.L_x_290:
[----:B0-----:R-:W-:Y:S05]  /*0190*/  BSYNC.RECONVERGENT B1 ;  /* 0x0000000000017941 */ /* 0x001fea0003800200 */
.L_x_289:
        /* <DEDUP_REMOVED lines=10> */
[----:B------:R-:W1:Y:S01]  /*0240*/  LDCU.64 UR6, c[0x0][0x388] ;  /* 0x00007100ff0677ac */ /* 0x000e620008000a00 */
[----:B------:R-:W-:-:S04]  /*0250*/  LEA.HI R5, R14, 0x1, RZ, 0x18 ;  /* 0x000000010e057811 */ /* 0x000fc800078fc0ff */
[----:B------:R-:W-:-:S05]  /*0260*/  LOP3.LUT R5, R5, 0x3, RZ, 0xc0, !PT ;  /* 0x0000000305057812 */ /* 0x000fca00078ec0ff */
[----:B------:R-:W-:Y:S01]  /*0270*/  IMAD.MOV R5, RZ, RZ, -R5 ;  /* 0x000000ffff057224 */ /* 0x000fe200078e0a05 */
[C---:B-1----:R-:W-:Y:S01]  /*0280*/  IADD3 R12, P0, PT, R11.reuse, UR6, RZ ;  /* 0x000000060b0c7c10 */ /* 0x042fe2000ff1e0ff */
[----:B0-----:R-:W-:-:S04]  /*0290*/  IMAD.WIDE.U32 R6, R11, 0x4, R6 ;  /* 0x000000040b067825 */ /* 0x001fc800078e0006 */
[----:B------:R-:W-:Y:S02]  /*02a0*/  IMAD.MOV.U32 R9, RZ, RZ, R6 ;  /* 0x000000ffff097224 */ /* 0x000fe400078e0006 */
[----:B------:R-:W-:Y:S02]  /*02b0*/  IMAD.MOV.U32 R10, RZ, RZ, R7 ;  /* 0x000000ffff0a7224 */ /* 0x000fe400078e0007 */
[----:B------:R-:W-:-:S07]  /*02c0*/  IMAD.X R13, RZ, RZ, UR7, P0 ;  /* 0x00000007ff0d7e24 */ /* 0x000fce00080e06ff */
.L_x_297:
        /* <DEDUP_REMOVED lines=17> */
[CC--:B------:R-:W-:Y:S02]  /*03e0*/  @P4 ISETP.LT.U32.AND P0, PT, R7.reuse, R12.reuse, PT ;  /* 0x0000000c0700420c */ /* 0x0c0fe40003f01070 */
[CC--:B------:R-:W-:Y:S02]  /*03f0*/  @P4 ISETP.GE.AND.EX P1, PT, R8.reuse, R13.reuse, PT, P1 ;  /* 0x0000000d0800420c */ /* 0x0c0fe40003f26310 */
[----:B------:R-:W-:Y:S02]  /*0400*/  @P4 ISETP.LT.AND.EX P0, PT, R8, R13, PT, P0 ;  /* 0x0000000d0800420c */ /* 0x000fe40003f01300 */
[----:B------:R-:W-:Y:S02]  /*0410*/  @P4 SEL R4, R6, R15, !P1 ;  /* 0x0000000f06044207 */ /* 0x000fe40004800000 */
[----:B------:R-:W-:-:S02]  /*0420*/  @P4 SEL R3, R7, R12, P0 ;  /* 0x0000000c07034207 */ /* 0x000fc40000000000 */
[----:B------:R-:W-:-:S07]  /*0430*/  @P4 SEL R2, R8, R13, P0 ;  /* 0x0000000d08024207 */ /* 0x000fce0000000000 */
.L_x_296:
[----:B------:R-:W-:Y:S05]  /*0440*/  BSYNC.RECONVERGENT B3 ;  /* 0x0000000000037941 */ /* 0x000fea0003800200 */
.L_x_295:
[----:B------:R-:W-:Y:S01]  /*0450*/  IADD3 R12, P0, PT, R12, 0x100, RZ ;  /* 0x000001000c0c7810 */ /* 0x000fe20007f1e0ff */
[----:B------:R-:W-:Y:S02]  /*0460*/  VIADD R11, R11, 0x100 ;  /* 0x000001000b0b7836 */ /* 0x000fe40000000000 */
[----:B------:R-:W-:Y:S02]  /*0470*/  IMAD.X R10, RZ, RZ, R10, P3 ;  /* 0x000000ffff0a7224 */ /* 0x000fe400018e060a */
[----:B------:R-:W-:Y:S01]  /*0480*/  IMAD.X R13, RZ, RZ, R13, P0 ;  /* 0x000000ffff0d7224 */ /* 0x000fe200000e060d */
[----:B------:R-:W-:Y:S07]  /*0490*/  @P2 BRA `(.L_x_297) ;  /* 0xfffffffc008c2947 */ /* 0x000fee000383ffff */
.L_x_294:
[----:B------:R-:W-:Y:S05]  /*04a0*/  BSYNC.RECONVERGENT B2 ;  /* 0x0000000000027941 */ /* 0x000fea0003800200 */
.L_x_293:
[----:B------:R-:W-:-:S13]  /*04b0*/  ISETP.GE.U32.AND P0, PT, R14, 0x300, PT ;  /* 0x000003000e00780c */ /* 0x000fda0003f06070 */
[----:B------:R-:W-:Y:S05]  /*04c0*/  @!P0 BRA `(.L_x_292) ;  /* 0x00000004007c8947 */ /* 0x000fea0003800000 */
[----:B------:R-:W0:Y:S01]  /*04d0*/  LDC.64 R8, c[0x0][0x380] ;  /* 0x0000e000ff087b82 */ /* 0x000e220000000a00 */
[----:B------:R-:W-:-:S07]  /*04e0*/  VIADD R10, R11, 0x200 ;  /* 0x000002000b0a7836 */ /* 0x000fce0000000000 */
[----:B------:R-:W1:Y:S02]  /*04f0*/  LDC.64 R6, c[0x0][0x388] ;  /* 0x0000e200ff067b82 */ /* 0x000e640000000a00 */
.L_x_306:
[----:B------:R-:W-:-:S04]  /*0500*/  VIADD R15, R10, 0xfffffe00 ;  /* 0xfffffe000a0f7836 */ /* 0x000fc80000000000 */
[----:B0-----:R-:W-:-:S05]  /*0510*/  IMAD.WIDE R12, R15, 0x4, R8 ;  /* 0x000000040f0c7825 */ /* 0x001fca00078e0208 */
[----:B------:R-:W2:Y:S04]  /*0520*/  LDG.E R19, desc[UR8][R12.64] ;  /* 0x000000080c137981 */ /* 0x000ea8000c1e1900 */
[----:B-----5:R0:W5:Y:S04]  /*0530*/  LDG.E R21, desc[UR8][R12.64+0x400] ;  /* 0x000400080c157981 */ /* 0x020168000c1e1900 */
[----:B------:R0:W5:Y:S04]  /*0540*/  LDG.E R5, desc[UR8][R12.64+0x800] ;  /* 0x000800080c057981 */ /* 0x000168000c1e1900 */
[----:B------:R0:W5:Y:S01]  /*0550*/  LDG.E R11, desc[UR8][R12.64+0xc00] ;  /* 0x000c00080c0b7981 */ /* 0x000162000c1e1900 */
[----:B-1----:R-:W-:Y:S01]  /*0560*/  IADD3 R20, P1, PT, R15, R6, RZ ;  /* 0x000000060f147210 */ /* 0x002fe20007f3e0ff */
[----:B------:R-:W-:Y:S01]  /*0570*/  BSSY.RECONVERGENT B2, `(.L_x_298) ;  /* 0x0000013000027945 */ /* 0x000fe20003800200 */
[----:B------:R-:W-:-:S02]  /*0580*/  IMAD.MOV.U32 R17, RZ, RZ, R3 ;  /* 0x000000ffff117224 */ /* 0x000fc400078e0003 */
[----:B------:R-:W-:Y:S01]  /*0590*/  IMAD.MOV.U32 R18, RZ, RZ, R2 ;  /* 0x000000ffff127224 */ /* 0x000fe200078e0002 */
[----:B------:R-:W-:Y:S01]  /*05a0*/  LEA.HI.X.SX32 R15, R15, R7, 0x1, P1 ;  /* 0x000000070f0f7211 */ /* 0x000fe200008f0eff */
[----:B------:R-:W-:Y:S02]  /*05b0*/  IMAD.MOV.U32 R14, RZ, RZ, R4 ;  /* 0x000000ffff0e7224 */ /* 0x000fe400078e0004 */
[----:B------:R-:W-:Y:S01]  /*05c0*/  VIADD R16, R10, 0xffffff00 ;  /* 0xffffff000a107836 */ /* 0x000fe20000000000 */
[----:B--2---:R-:W-:-:S13]  /*05d0*/  ISETP.GE.AND P0, PT, R4, R19, PT ;  /* 0x000000130400720c */ /* 0x004fda0003f06270 */
[----:B0-----:R-:W-:Y:S05]  /*05e0*/  @!P0 BRA `(.L_x_299) ;  /* 0x00000000002c8947 */ /* 0x001fea0003800000 */
        /* <DEDUP_REMOVED lines=11> */
.L_x_299:
[----:B------:R-:W-:Y:S05]  /*06a0*/  BSYNC.RECONVERGENT B2 ;  /* 0x0000000000027941 */ /* 0x000fea0003800200 */
.L_x_298:
[----:B-----5:R-:W-:Y:S01]  /*06b0*/  ISETP.GE.AND P0, PT, R14, R21, PT ;  /* 0x000000150e00720c */ /* 0x020fe20003f06270 */
[----:B------:R-:W-:Y:S01]  /*06c0*/  BSSY.RECONVERGENT B2, `(.L_x_300) ;  /* 0x0000013000027945 */ /* 0x000fe20003800200 */
[----:B------:R-:W-:Y:S01]  /*06d0*/  IADD3 R12, P1, PT, R16, R6, RZ ;  /* 0x00000006100c7210 */ /* 0x000fe20007f3e0ff */
[----:B------:R-:W-:Y:S02]  /*06e0*/  VIADD R3, R10, 0x100 ;  /* 0x000001000a037836 */ /* 0x000fe40000000000 */
[----:B------:R-:W-:Y:S01]  /*06f0*/  IMAD.MOV.U32 R4, RZ, RZ, R17 ;  /* 0x000000ffff047224 */ /* 0x000fe200078e0011 */
[----:B------:R-:W-:Y:S01]  /*0700*/  LEA.HI.X.SX32 R13, R16, R7, 0x1, P1 ;  /* 0x00000007100d7211 */ /* 0x000fe200008f0eff */
        /* <DEDUP_REMOVED lines=14> */
.L_x_301:
[----:B------:R-:W-:Y:S05]  /*07f0*/  BSYNC.RECONVERGENT B2 ;  /* 0x0000000000027941 */ /* 0x000fea0003800200 */
.L_x_300:
[----:B------:R-:W-:Y:S01]  /*0800*/  ISETP.GE.AND P0, PT, R2, R5, PT ;  /* 0x000000050200720c */ /* 0x000fe20003f06270 */
[----:B------:R-:W-:Y:S01]  /*0810*/  BSSY.RECONVERGENT B2, `(.L_x_302) ;  /* 0x0000013000027945 */ /* 0x000fe20003800200 */
[CC--:B------:R-:W-:Y:S01]  /*0820*/  IADD3 R17, P1, PT, R10.reuse, R6.reuse, RZ ;  /* 0x000000060a117210 */ /* 0x0c0fe20007f3e0ff */
[----:B------:R-:W-:Y:S01]  /*0830*/  IMAD.MOV.U32 R13, RZ, RZ, R4 ;  /* 0x000000ffff0d7224 */ /* 0x000fe200078e0004 */
[----:B------:R-:W-:Y:S01]  /*0840*/  IADD3 R18, P2, PT, R3, R6, RZ ;  /* 0x0000000603127210 */ /* 0x000fe20007f5e0ff */
[----:B------:R-:W-:Y:S01]  /*0850*/  IMAD.MOV.U32 R14, RZ, RZ, R15 ;  /* 0x000000ffff0e7224 */ /* 0x000fe200078e000f */
[----:B------:R-:W-:Y:S01]  /*0860*/  LEA.HI.X.SX32 R16, R10, R7, 0x1, P1 ;  /* 0x000000070a107211 */ /* 0x000fe200008f0eff */
        /* <DEDUP_REMOVED lines=13> */
.L_x_303:
[----:B------:R-:W-:Y:S05]  /*0940*/  BSYNC.RECONVERGENT B2 ;  /* 0x0000000000027941 */ /* 0x000fea0003800200 */
.L_x_302:
[----:B------:R-:W-:Y:S01]  /*0950*/  ISETP.GE.AND P0, PT, R12, R11, PT ;  /* 0x0000000b0c00720c */ /* 0x000fe20003f06270 */
[----:B------:R-:W-:Y:S01]  /*0960*/  BSSY.RECONVERGENT B2, `(.L_x_304) ;  /* 0x0000011000027945 */ /* 0x000fe20003800200 */
[----:B------:R-:W-:Y:S01]  /*0970*/  LEA.HI.X.SX32 R5, R3, R7, 0x1, P2 ;  /* 0x0000000703057211 */ /* 0x000fe200010f0eff */
        /* <DEDUP_REMOVED lines=15> */
.L_x_305:
[----:B------:R-:W-:Y:S05]  /*0a70*/  BSYNC.RECONVERGENT B2 ;  /* 0x0000000000027941 */ /* 0x000fea0003800200 */
.L_x_304:
[C---:B------:R-:W-:Y:S02]  /*0a80*/  VIADD R5, R10.reuse, 0x200 ;  /* 0x000002000a057836 */ /* 0x040fe40000000000 */
[----:B------:R-:W-:-:S03]  /*0a90*/  VIADD R10, R10, 0x400 ;  /* 0x000004000a0a7836 */ /* 0x000fc60000000000 */
[----:B------:R-:W-:-:S13]  /*0aa0*/  ISETP.GE.AND P0, PT, R5, UR5, PT ;  /* 0x0000000505007c0c */ /* 0x000fda000bf06270 */
[----:B------:R-:W-:Y:S05]  /*0ab0*/  @!P0 BRA `(.L_x_306) ;  /* 0xfffffff800908947 */ /* 0x000fea000383ffff */
.L_x_292:
[----:B------:R-:W-:Y:S05]  /*0ac0*/  BSYNC.RECONVERGENT B1 ;  /* 0x0000000000017941 */ /* 0x000fea0003800200 */
.L_x_291:
[----:B------:R-:W0:Y:S02]  /*0ad0*/  LDCU UR4, c[0x0][0x398] ;  /* 0x00007300ff0477ac */ /* 0x000e240008000800 */
[----:B0-----:R-:W-:-:S09]  /*0ae0*/  UISETP.GE.AND UP0, UPT, UR4, 0x100, UPT ;  /* 0x000001000400788c */ /* 0x001fd2000bf06270 */
[----:B------:R-:W-:Y:S05]  /*0af0*/  BRA.U !UP0, `(.L_x_307) ;  /* 0x00000011083c7547 */ /* 0x000fea000b800000 */
[----:B------:R-:W0:Y:S01]  /*0b00*/  S2R R12, SR_LANEID ;  /* 0x00000000000c7919 */ /* 0x000e220000000000 */
[----:B------:R-:W-:Y:S01]  /*0b10*/  BSSY.RECONVERGENT B1, `(.L_x_308) ;  /* 0x0000015000017945 */ /* 0x000fe20003800200 */
[----:B------:R-:W-:Y:S01]  /*0b20*/  IMAD.MOV.U32 R8, RZ, RZ, R3 ;  /* 0x000000ffff087224 */ /* 0x000fe200078e0003 */
[----:B-----5:R-:W2:Y:S01]  /*0b30*/  SHFL.DOWN PT, R7, R4, 0x1, 0x1f ;  /* 0x08201f0004077f89 */ /* 0x020ea200000e0000 */
[----:B------:R-:W-:Y:S02]  /*0b40*/  IMAD.MOV.U32 R9, RZ, RZ, R2 ;  /* 0x000000ffff097224 */ /* 0x000fe400078e0002 */
[----:B-1----:R-:W-:Y:S01]  /*0b50*/  IMAD.MOV.U32 R5, RZ, RZ, R4 ;  /* 0x000000ffff057224 */ /* 0x002fe200078e0004 */
[----:B------:R1:W3:Y:S04]  /*0b60*/  SHFL.DOWN PT, R6, R3, 0x1, 0x1f ;  /* 0x08201f0003067f89 */ /* 0x0002e800000e0000 */
[----:B------:R1:W4:Y:S01]  /*0b70*/  SHFL.DOWN PT, R11, R2, 0x1, 0x1f ;  /* 0x08201f00020b7f89 */ /* 0x00032200000e0000 */
[----:B--2---:R-:W-:-:S04]  /*0b80*/  ISETP.GE.AND P0, PT, R4, R7, PT ;  /* 0x000000070400720c */ /* 0x004fc80003f06270 */
[----:B0-----:R-:W-:-:S13]  /*0b90*/  ISETP.GT.OR P0, PT, R12, 0x1e, !P0 ;  /* 0x0000001e0c00780c */ /* 0x001fda0004704670 */
[----:B-1-34-:R-:W-:Y:S05]  /*0ba0*/  @P0 BRA `(.L_x_309) ;  /* 0x00000000002c0947 */ /* 0x01afea0003800000 */
        /* <DEDUP_REMOVED lines=11> */
.L_x_309:
[----:B------:R-:W-:Y:S05]  /*0c60*/  BSYNC.RECONVERGENT B1 ;  /* 0x0000000000017941 */ /* 0x000fea0003800200 */
.L_x_308:
        /* <DEDUP_REMOVED lines=21> */
.L_x_311:
[----:B------:R-:W-:Y:S05]  /*0dc0*/  BSYNC.RECONVERGENT B1 ;  /* 0x0000000000017941 */ /* 0x000fea0003800200 */
.L_x_310:
        /* <DEDUP_REMOVED lines=21> */
.L_x_313:
[----:B------:R-:W-:Y:S05]  /*0f20*/  BSYNC.RECONVERGENT B1 ;  /* 0x0000000000017941 */ /* 0x000fea0003800200 */
.L_x_312:
        /* <DEDUP_REMOVED lines=21> */
.L_x_315:
[----:B------:R-:W-:Y:S05]  /*1080*/  BSYNC.RECONVERGENT B1 ;  /* 0x0000000000017941 */ /* 0x000fea0003800200 */
.L_x_314:
        /* <DEDUP_REMOVED lines=22> */
.L_x_317:
[----:B------:R-:W-:Y:S05]  /*11f0*/  BSYNC.RECONVERGENT B1 ;  /* 0x0000000000017941 */ /* 0x000fea0003800200 */
.L_x_316:
        /* <DEDUP_REMOVED lines=12> */
.L_x_319:
[----:B------:R-:W-:Y:S05]  /*12c0*/  BSYNC.RECONVERGENT B1 ;  /* 0x0000000000017941 */ /* 0x000fea0003800200 */
.L_x_318:
        /* <DEDUP_REMOVED lines=31> */
.L_x_322:
[----:B------:R-:W-:Y:S05]  /*14c0*/  BSYNC.RECONVERGENT B1 ;  /* 0x0000000000017941 */ /* 0x000fea0003800200 */
.L_x_321:
        /* <DEDUP_REMOVED lines=18> */
.L_x_324:
[----:B------:R-:W-:Y:S05]  /*15f0*/  BSYNC.RECONVERGENT B1 ;  /* 0x0000000000017941 */ /* 0x000fea0003800200 */
.L_x_323:
        /* <DEDUP_REMOVED lines=18> */
.L_x_326:
[----:B------:R-:W-:Y:S05]  /*1720*/  BSYNC.RECONVERGENT B1 ;  /* 0x0000000000017941 */ /* 0x000fea0003800200 */
.L_x_325:
        /* <DEDUP_REMOVED lines=18> */
.L_x_328:
[----:B------:R-:W-:Y:S05]  /*1850*/  BSYNC.RECONVERGENT B1 ;  /* 0x0000000000017941 */ /* 0x000fea0003800200 */
.L_x_327:
        /* <DEDUP_REMOVED lines=18> */
.L_x_330:
[----:B------:R-:W-:Y:S05]  /*1980*/  BSYNC.RECONVERGENT B1 ;  /* 0x0000000000017941 */ /* 0x000fea0003800200 */
.L_x_329:
        /* <DEDUP_REMOVED lines=18> */
.L_x_332:
[----:B------:R-:W-:Y:S05]  /*1ab0*/  BSYNC.RECONVERGENT B1 ;  /* 0x0000000000017941 */ /* 0x000fea0003800200 */
.L_x_331:
        /* <DEDUP_REMOVED lines=19> */
.L_x_307:
[----:B-1----:R-:W-:Y:S01]  /*1bf0*/  LOP3.LUT R5, R0, 0x3e0, RZ, 0xc0, !PT ;  /* 0x000003e000057812 */ /* 0x002fe200078ec0ff */
[----:B------:R-:W-:Y:S01]  /*1c00*/  BSSY.RECONVERGENT B1, `(.L_x_333) ;  /* 0x000001b000017945 */ /* 0x000fe20003800200 */
[----:B-----5:R-:W-:Y:S02]  /*1c10*/  IMAD.MOV.U32 R7, RZ, RZ, R4 ;  /* 0x000000ffff077224 */ /* 0x020fe400078e0004 */
[----:B------:R-:W-:Y:S02]  /*1c20*/  IMAD.MOV.U32 R13, RZ, RZ, R3 ;  /* 0x000000ffff0d7224 */ /* 0x000fe400078e0003 */
[----:B------:R-:W-:Y:S01]  /*1c30*/  VIADD R6, R5, 0x20 ;  /* 0x0000002005067836 */ /* 0x000fe20000000000 */
[----:B------:R-:W-:Y:S01]  /*1c40*/  LOP3.LUT R5, RZ, R5, RZ, 0x33, !PT ;  /* 0x00000005ff057212 */ /* 0x000fe200078e33ff */
[----:B------:R-:W-:-:S03]  /*1c50*/  IMAD.MOV.U32 R15, RZ, RZ, R2 ;  /* 0x000000ffff0f7224 */ /* 0x000fc600078e0002 */
[----:B------:R-:W-:Y:S01]  /*1c60*/  ISETP.GT.AND P0, PT, R6, UR4, PT ;  /* 0x0000000406007c0c */ /* 0x000fe2000bf04270 */
[----:B------:R-:W-:-:S05]  /*1c70*/  VIADD R5, R5, UR4 ;  /* 0x0000000405057c36 */ /* 0x000fca0008000000 */
        /* <DEDUP_REMOVED lines=19> */
.L_x_334:
[----:B------:R-:W-:Y:S05]  /*1db0*/  BSYNC.RECONVERGENT B1 ;  /* 0x0000000000017941 */ /* 0x000fea0003800200 */
.L_x_333:
        /* <DEDUP_REMOVED lines=22> */
.L_x_336:
[----:B------:R-:W-:Y:S05]  /*1f20*/  BSYNC.RECONVERGENT B1 ;  /* 0x0000000000017941 */ /* 0x000fea0003800200 */
.L_x_335:
        /* <DEDUP_REMOVED lines=22> */
.L_x_338:
[----:B------:R-:W-:Y:S05]  /*2090*/  BSYNC.RECONVERGENT B1 ;  /* 0x0000000000017941 */ /* 0x000fea0003800200 */
.L_x_337:
        /* <DEDUP_REMOVED lines=22> */
.L_x_340:
[----:B------:R-:W-:Y:S05]  /*2200*/  BSYNC.RECONVERGENT B1 ;  /* 0x0000000000017941 */ /* 0x000fea0003800200 */
.L_x_339:
        /* <DEDUP_REMOVED lines=23> */
.L_x_342:
[----:B------:R-:W-:Y:S05]  /*2380*/  BSYNC.RECONVERGENT B1 ;  /* 0x0000000000017941 */ /* 0x000fea0003800200 */
.L_x_341:
        /* <DEDUP_REMOVED lines=12> */
.L_x_344:
[----:B------:R-:W-:Y:S05]  /*2450*/  BSYNC.RECONVERGENT B1 ;  /* 0x0000000000017941 */ /* 0x000fea0003800200 */
.L_x_343:
        /* <DEDUP_REMOVED lines=30> */
.L_x_346:
[----:B------:R-:W-:Y:S05]  /*2640*/  BSYNC.RECONVERGENT B1 ;  /* 0x0000000000017941 */ /* 0x000fea0003800200 */
.L_x_345:
        /* <DEDUP_REMOVED lines=27> */
.L_x_348:
[----:B------:R-:W-:Y:S05]  /*2800*/  BSYNC.RECONVERGENT B1 ;  /* 0x0000000000017941 */ /* 0x000fea0003800200 */
.L_x_347:
        /* <DEDUP_REMOVED lines=27> */
.L_x_350:
[----:B------:R-:W-:Y:S05]  /*29c0*/  BSYNC.RECONVERGENT B1 ;  /* 0x0000000000017941 */ /* 0x000fea0003800200 */
.L_x_349:
        /* <DEDUP_REMOVED lines=27> */
.L_x_352:
[----:B------:R-:W-:Y:S05]  /*2b80*/  BSYNC.RECONVERGENT B1 ;  /* 0x0000000000017941 */ /* 0x000fea0003800200 */
.L_x_351:
        /* <DEDUP_REMOVED lines=27> */
.L_x_354:
[----:B------:R-:W-:Y:S05]  /*2d40*/  BSYNC.RECONVERGENT B1 ;  /* 0x0000000000017941 */ /* 0x000fea0003800200 */
.L_x_353:
        /* <DEDUP_REMOVED lines=27> */
.L_x_356:
[----:B------:R-:W-:Y:S05]  /*2f00*/  BSYNC.RECONVERGENT B1 ;  /* 0x0000000000017941 */ /* 0x000fea0003800200 */
.L_x_355:
        /* <DEDUP_REMOVED lines=28> */
.L_x_288:
[----:B------:R-:W1:Y:S01]  /*30d0*/  S2R R0, SR_TID.X ;  /* 0x0000000000007919 */ /* 0x000e620000002100 */
[----:B------:R-:W1:Y:S01]  /*30e0*/  LDC.64 R2, c[0x0][0x380] ;  /* 0x0000e000ff027b82 */ /* 0x000e620000000a00 */
[----:B------:R-:W2:Y:S01]  /*30f0*/  LDCU.64 UR6, c[0x0][0x388] ;  /* 0x00007100ff0677ac */ /* 0x000ea20008000a00 */
[----:B-1----:R-:W-:-:S05]  /*3100*/  IMAD.WIDE.U32 R2, R0, 0x4, R2 ;  /* 0x0000000400027825 */ /* 0x002fca00078e0002 */
[----:B0-----:R-:W3:Y:S04]  /*3110*/  LDG.E R4, desc[UR8][R2.64] ;  /* 0x0000000802047981 */ /* 0x001ee8000c1e1900 */
[----:B------:R-:W3:Y:S04]  /*3120*/  LDG.E R5, desc[UR8][R2.64+0x400] ;  /* 0x0004000802057981 */ /* 0x000ee8000c1e1900 */
[----:B------:R-:W4:Y:S04]  /*3130*/  LDG.E R6, desc[UR8][R2.64+0x800] ;  /* 0x0008000802067981 */ /* 0x000f28000c1e1900 */
[----:B------:R-:W5:Y:S04]  /*3140*/  LDG.E R7, desc[UR8][R2.64+0xc00] ;  /* 0x000c000802077981 */ /* 0x000f68000c1e1900 */
[----:B------:R-:W2:Y:S01]  /*3150*/  LDG.E R9, desc[UR8][R2.64+0x1000] ;  /* 0x0010000802097981 */ /* 0x000ea2000c1e1900 */
[----:B------:R-:W-:Y:S01]  /*3160*/  VIADD R13, R0, 0x200 ;  /* 0x00000200000d7836 */ /* 0x000fe20000000000 */
[----:B------:R-:W-:Y:S01]  /*3170*/  BSSY.RECONVERGENT B1, `(.L_x_357) ;  /* 0x000001d000017945 */ /* 0x000fe20003800200 */
[----:B---3--:R-:W-:-:S02]  /*3180*/  VIMNMX R11, PT, PT, R4, R5, PT ;  /* 0x00000005040b7248 */ /* 0x008fc40003fe0100 */
[----:B------:R-:W-:Y:S01]  /*3190*/  ISETP.GE.AND P0, PT, R5, R4, PT ;  /* 0x000000040500720c */ /* 0x000fe20003f06270 */
[----:B------:R-:W-:Y:S01]  /*31a0*/  VIADD R5, R0, 0x100 ;  /* 0x0000010000057836 */ /* 0x000fe20000000000 */
[CC--:B----4-:R-:W-:Y:S02]  /*31b0*/  ISETP.GE.AND P1, PT, R6.reuse, R11.reuse, PT ;  /* 0x0000000b0600720c */ /* 0x0d0fe40003f26270 */
[----:B------:R-:W-:Y:S02]  /*31c0*/  VIMNMX R6, PT, PT, R6, R11, PT ;  /* 0x0000000b06067248 */ /* 0x000fe40003fe0100 */
[----:B------:R-:W-:Y:S02]  /*31d0*/  LOP3.LUT R4, R0, 0x400, RZ, 0xfc, !PT ;  /* 0x0000040000047812 */ /* 0x000fe400078efcff */
[CC--:B-----5:R-:W-:Y:S02]  /*31e0*/  ISETP.GE.AND P2, PT, R7.reuse, R6.reuse, PT ;  /* 0x000000060700720c */ /* 0x0e0fe40003f46270 */
[----:B------:R-:W-:-:S05]  /*31f0*/  VIMNMX R10, PT, PT, R7, R6, PT ;  /* 0x00000006070a7248 */ /* 0x000fca0003fe0100 */
[----:B------:R-:W-:Y:S01]  /*3200*/  @P1 SEL R13, R5, R0, !P0 ;  /* 0x00000000050d1207 */ /* 0x000fe20004000000 */
[----:B------:R-:W-:Y:S01]  /*3210*/  IMAD.MOV.U32 R6, RZ, RZ, R10 ;  /* 0x000000ffff067224 */ /* 0x000fe200078e000a */
[----:B--2---:R-:W-:Y:S02]  /*3220*/  ISETP.GE.AND P0, PT, R10, R9, PT ;  /* 0x000000090a00720c */ /* 0x004fe40003f06270 */
[----:B------:R-:W-:Y:S02]  /*3230*/  IADD3 R12, P1, PT, R4, UR6, RZ ;  /* 0x00000006040c7c10 */ /* 0x000fe4000ff3e0ff */
[----:B------:R-:W-:-:S03]  /*3240*/  @!P2 VIADD R13, R0, 0x300 ;  /* 0x00000300000da836 */ /* 0x000fc60000000000 */
[----:B------:R-:W-:Y:S02]  /*3250*/  IMAD.X R14, RZ, RZ, UR7, P1 ;  /* 0x00000007ff0e7e24 */ /* 0x000fe400088e06ff */
[----:B------:R-:W-:-:S05]  /*3260*/  IADD3 R5, P2, PT, R13, UR6, RZ ;  /* 0x000000060d057c10 */ /* 0x000fca000ff5e0ff */
[----:B------:R-:W-:Y:S02]  /*3270*/  IMAD.X R11, RZ, RZ, UR7, P2 ;  /* 0x00000007ff0b7e24 */ /* 0x000fe400090e06ff */
[----:B------:R-:W-:Y:S02]  /*3280*/  IMAD.MOV.U32 R7, RZ, RZ, R5 ;  /* 0x000000ffff077224 */ /* 0x000fe400078e0005 */
[----:B------:R-:W-:Y:S01]  /*3290*/  IMAD.MOV.U32 R8, RZ, RZ, R11 ;  /* 0x000000ffff087224 */ /* 0x000fe200078e000b */
[----:B------:R-:W-:Y:S06]  /*32a0*/  @!P0 BRA `(.L_x_358) ;  /* 0x0000000000248947 */ /* 0x000fec0003800000 */
        /* <DEDUP_REMOVED lines=9> */
.L_x_358:
[----:B------:R-:W-:Y:S05]  /*3340*/  BSYNC.RECONVERGENT B1 ;  /* 0x0000000000017941 */ /* 0x000fea0003800200 */
.L_x_357:
[----:B------:R-:W-:Y:S01]  /*3350*/  UISETP.GE.U32.AND UP0, UPT, UR4, 0xa00, UPT ;  /* 0x00000a000400788c */ /* 0x000fe2000bf06070 */
[----:B------:R-:W-:Y:S02]  /*3360*/  IMAD.MOV.U32 R9, RZ, RZ, 0x500 ;  /* 0x00000500ff097424 */ /* 0x000fe400078e00ff */
[----:B------:R-:W-:Y:S01]  /*3370*/  IMAD.MOV.U32 R10, RZ, RZ, RZ ;  /* 0x000000ffff0a7224 */ /* 0x000fe200078e00ff */
[----:B------:R-:W-:-:S09]  /*3380*/  UISETP.GE.U32.AND.EX UP0, UPT, UR5, URZ, UPT, UP0 ;  /* 0x000000ff0500728c */ /* 0x000fd2000bf06100 */
[----:B------:R-:W-:Y:S05]  /*3390*/  BRA.U !UP0, `(.L_x_359) ;  /* 0x0000000508c87547 */ /* 0x000fea000b800000 */
[----:B------:R-:W-:Y:S01]  /*33a0*/  IMAD.MOV.U32 R9, RZ, RZ, 0x500 ;  /* 0x00000500ff097424 */ /* 0x000fe200078e00ff */
[----:B------:R-:W0:Y:S01]  /*33b0*/  LDCU.64 UR6, c[0x0][0x388] ;  /* 0x00007100ff0677ac */ /* 0x000e220008000a00 */
[----:B------:R-:W-:Y:S01]  /*33c0*/  IMAD.MOV.U32 R10, RZ, RZ, RZ ;  /* 0x000000ffff0a7224 */ /* 0x000fe200078e00ff */
[----:B------:R-:W1:Y:S06]  /*33d0*/  LDCU.64 UR4, c[0x0][0x398] ;  /* 0x00007300ff0477ac */ /* 0x000e6c0008000a00 */
.L_x_370:
[----:B------:R-:W-:-:S04]  /*33e0*/  LEA R14, P0, R9, R2, 0x2 ;  /* 0x00000002090e7211 */ /* 0x000fc800078010ff */
[----:B------:R-:W-:-:S05]  /*33f0*/  LEA.HI.X R15, R9, R3, R10, 0x2, P0 ;  /* 0x00000003090f7211 */ /* 0x000fca00000f140a */
[----:B------:R-:W2:Y:S04]  /*3400*/  LDG.E R21, desc[UR8][R14.64] ;  /* 0x000000080e157981 */ /* 0x000ea8000c1e1900 */
[----:B------:R3:W5:Y:S04]  /*3410*/  LDG.E R18, desc[UR8][R14.64+0x400] ;  /* 0x000400080e127981 */ /* 0x000768000c1e1900 */
[----:B------:R3:W5:Y:S04]  /*3420*/  LDG.E R23, desc[UR8][R14.64+0x800] ;  /* 0x000800080e177981 */ /* 0x000768000c1e1900 */
[----:B------:R3:W5:Y:S04]  /*3430*/  LDG.E R4, desc[UR8][R14.64+0xc00] ;  /* 0x000c00080e047981 */ /* 0x000768000c1e1900 */
[----:B------:R3:W5:Y:S01]  /*3440*/  LDG.E R11, desc[UR8][R14.64+0x1000] ;  /* 0x001000080e0b7981 */ /* 0x000762000c1e1900 */
[----:B0-----:R-:W-:Y:S01]  /*3450*/  IADD3 R12, P1, P2, R9, UR6, R0 ;  /* 0x00000006090c7c10 */ /* 0x001fe2000fa3e000 */
[----:B------:R-:W-:Y:S01]  /*3460*/  BSSY.RECONVERGENT B1, `(.L_x_360) ;  /* 0x0000012000017945 */ /* 0x000fe20003800200 */
[----:B------:R-:W-:-:S02]  /*3470*/  IMAD.MOV.U32 R13, RZ, RZ, R6 ;  /* 0x000000ffff0d7224 */ /* 0x000fc400078e0006 */
[----:B------:R-:W-:Y:S01]  /*3480*/  IMAD.MOV.U32 R17, RZ, RZ, R7 ;  /* 0x000000ffff117224 */ /* 0x000fe200078e0007 */
[----:B------:R-:W-:Y:S01]  /*3490*/  IADD3.X R5, PT, PT, R10, UR7, RZ, P1, P2 ;  /* 0x000000070a057c10 */ /* 0x000fe20008fe44ff */
[----:B------:R-:W-:Y:S01]  /*34a0*/  IMAD.MOV.U32 R19, RZ, RZ, R8 ;  /* 0x000000ffff137224 */ /* 0x000fe200078e0008 */
[----:B--2---:R-:W-:-:S13]  /*34b0*/  ISETP.GE.AND P0, PT, R6, R21, PT ;  /* 0x000000150600720c */ /* 0x004fda0003f06270 */
[----:B---3--:R-:W-:Y:S05]  /*34c0*/  @!P0 BRA `(.L_x_361) ;  /* 0x00000000002c8947 */ /* 0x008fea0003800000 */
        /* <DEDUP_REMOVED lines=11> */
.L_x_361:
[----:B-1----:R-:W-:Y:S05]  /*3580*/  BSYNC.RECONVERGENT B1 ;  /* 0x0000000000017941 */ /* 0x002fea0003800200 */
.L_x_360:
[----:B-----5:R-:W-:Y:S01]  /*3590*/  ISETP.GE.AND P0, PT, R13, R18, PT ;  /* 0x000000120d00720c */ /* 0x020fe20003f06270 */
[----:B------:R-:W-:Y:S01]  /*35a0*/  BSSY.RECONVERGENT B1, `(.L_x_362) ;  /* 0x0000010000017945 */ /* 0x000fe20003800200 */
[----:B------:R-:W-:Y:S02]  /*35b0*/  IMAD.MOV.U32 R6, RZ, RZ, R13 ;  /* 0x000000ffff067224 */ /* 0x000fe400078e000d */
[----:B------:R-:W-:Y:S02]  /*35c0*/  IMAD.MOV.U32 R14, RZ, RZ, R17 ;  /* 0x000000ffff0e7224 */ /* 0x000fe400078e0011 */
[----:B------:R-:W-:-:S07]  /*35d0*/  IMAD.MOV.U32 R16, RZ, RZ, R19 ;  /* 0x000000ffff107224 */ /* 0x000fce00078e0013 */
[----:B------:R-:W-:Y:S05]  /*35e0*/  @!P0 BRA `(.L_x_363) ;  /* 0x00000000002c8947 */ /* 0x000fea0003800000 */
[----:B------:R-:W-:Y:S01]  /*35f0*/  ISETP.GE.AND P2, PT, R18, R13, PT ;  /* 0x0000000d1200720c */ /* 0x000fe20003f46270 */
[----:B------:R-:W-:Y:S01]  /*3600*/  IMAD.MOV.U32 R6, RZ, RZ, R18 ;  /* 0x000000ffff067224 */ /* 0x000fe200078e0012 */
[----:B------:R-:W-:-:S05]  /*3610*/  IADD3 R14, P1, PT, R12, 0x100, RZ ;  /* 0x000001000c0e7810 */ /* 0x000fca0007f3e0ff */
[----:B------:R-:W-:-:S06]  /*3620*/  IMAD.X R16, RZ, RZ, R5, P1 ;  /* 0x000000ffff107224 */ /* 0x000fcc00008e0605 */
[CC--:B------:R-:W-:Y:S02]  /*3630*/  @P2 ISETP.GE.U32.AND P0, PT, R17.reuse, R14.reuse, PT ;  /* 0x0000000e1100220c */ /* 0x0c0fe40003f06070 */
[----:B------:R-:W-:Y:S02]  /*3640*/  @P2 ISETP.LT.U32.AND P1, PT, R17, R14, PT ;  /* 0x0000000e1100220c */ /* 0x000fe40003f21070 */
[CC--:B------:R-:W-:Y:S02]  /*3650*/  @P2 ISETP.GE.AND.EX P0, PT, R19.reuse, R16.reuse, PT, P0 ;  /* 0x000000101300220c */ /* 0x0c0fe40003f06300 */
[----:B------:R-:W-:Y:S02]  /*3660*/  @P2 ISETP.LT.AND.EX P1, PT, R19, R16, PT, P1 ;  /* 0x000000101300220c */ /* 0x000fe40003f21310 */
[----:B------:R-:W-:Y:S02]  /*3670*/  @P2 SEL R6, R13, R18, !P0 ;  /* 0x000000120d062207 */ /* 0x000fe40004000000 */
[----:B------:R-:W-:-:S02]  /*3680*/  @P2 SEL R14, R17, R14, P1 ;  /* 0x0000000e110e2207 */ /* 0x000fc40000800000 */
[----:B------:R-:W-:-:S07]  /*3690*/  @P2 SEL R16, R19, R16, P1 ;  /* 0x0000001013102207 */ /* 0x000fce0000800000 */
.L_x_363:
[----:B------:R-:W-:Y:S05]  /*36a0*/  BSYNC.RECONVERGENT B1 ;  /* 0x0000000000017941 */ /* 0x000fea0003800200 */
.L_x_362:
        /* <DEDUP_REMOVED lines=19> */
.L_x_365:
[----:B------:R-:W-:Y:S05]  /*37e0*/  BSYNC.RECONVERGENT B1 ;  /* 0x0000000000017941 */ /* 0x000fea0003800200 */
.L_x_364:
        /* <DEDUP_REMOVED lines=19> */
.L_x_367:
[----:B------:R-:W-:Y:S05]  /*3920*/  BSYNC.RECONVERGENT B1 ;  /* 0x0000000000017941 */ /* 0x000fea0003800200 */
.L_x_366:
[----:B------:R-:W-:Y:S01]  /*3930*/  ISETP.GE.AND P0, PT, R14, R11, PT ;  /* 0x0000000b0e00720c */ /* 0x000fe20003f06270 */
        /* <DEDUP_REMOVED lines=16> */
.L_x_369:
[----:B------:R-:W-:Y:S05]  /*3a40*/  BSYNC.RECONVERGENT B1 ;  /* 0x0000000000017941 */ /* 0x000fea0003800200 */
.L_x_368:
[----:B------:R-:W-:-:S04]  /*3a50*/  IADD3 R4, P1, PT, R9, 0xa00, RZ ;  /* 0x00000a0009047810 */ /* 0x000fc80007f3e0ff */
[----:B------:R-:W-:Y:S01]  /*3a60*/  ISETP.GT.U32.AND P0, PT, R4, UR4, PT ;  /* 0x0000000404007c0c */ /* 0x000fe2000bf04070 */
[----:B------:R-:W-:Y:S01]  /*3a70*/  IMAD.X R4, RZ, RZ, R10, P1 ;  /* 0x000000ffff047224 */ /* 0x000fe200008e060a */
[----:B------:R-:W-:-:S04]  /*3a80*/  IADD3 R9, P1, PT, R9, 0x500, RZ ;  /* 0x0000050009097810 */ /* 0x000fc80007f3e0ff */
[----:B------:R-:W-:Y:S01]  /*3a90*/  ISETP.GT.AND.EX P0, PT, R4, UR5, PT, P0 ;  /* 0x0000000504007c0c */ /* 0x000fe2000bf04300 */
[----:B------:R-:W-:-:S12]  /*3aa0*/  IMAD.X R10, RZ, RZ, R10, P1 ;  /* 0x000000ffff0a7224 */ /* 0x000fd800008e060a */
[----:B------:R-:W-:Y:S05]  /*3ab0*/  @!P0 BRA `(.L_x_370) ;  /* 0xfffffff800488947 */ /* 0x000fea000383ffff */
.L_x_359:
        /* <DEDUP_REMOVED lines=8> */
[----:B------:R-:W-:Y:S01]  /*3b40*/  BSSY.RECONVERGENT B2, `(.L_x_373) ;  /* 0x000002e000027945 */ /* 0x000fe20003800200 */
[----:B------:R-:W-:Y:S02]  /*3b50*/  IMAD.MOV.U32 R12, RZ, RZ, R0 ;  /* 0x000000ffff0c7224 */ /* 0x000fe400078e0000 */
[----:B------:R-:W-:-:S04]  /*3b60*/  IADD3 R15, PT, PT, -R9, UR4, R2 ;  /* 0x00000004090f7c10 */ /* 0x000fc8000fffe102 */
[----:B------:R-:W-:-:S04]  /*3b70*/  LOP3.LUT R2, R15, 0x300, RZ, 0xc0, !PT ;  /* 0x000003000f027812 */ /* 0x000fc800078ec0ff */
[----:B------:R-:W-:-:S13]  /*3b80*/  ISETP.NE.AND P0, PT, R2, 0x300, PT ;  /* 0x000003000200780c */ /* 0x000fda0003f05270 */
[----:B------:R-:W-:Y:S05]  /*3b90*/  @!P0 BRA `(.L_x_374) ;  /* 0x0000000000a08947 */ /* 0x000fea0003800000 */
[----:B------:R-:W0:Y:S01]  /*3ba0*/  LDCU.64 UR10, c[0x0][0x380] ;  /* 0x00007000ff0a77ac */ /* 0x000e220008000a00 */
[----:B------:R-:W-:Y:S01]  /*3bb0*/  IADD3 R14, P0, PT, R0, R9, RZ ;  /* 0x00000009000e7210 */ /* 0x000fe20007f1e0ff */
[----:B------:R-:W-:Y:S01]  /*3bc0*/  IMAD.MOV.U32 R12, RZ, RZ, R0 ;  /* 0x000000ffff0c7224 */ /* 0x000fe200078e0000 */
[----:B------:R-:W-:-:S03]  /*3bd0*/  LEA.HI R2, R15, 0x1, RZ, 0x18 ;  /* 0x000000010f027811 */ /* 0x000fc600078fc0ff */
[----:B------:R-:W-:Y:S01]  /*3be0*/  IMAD.X R3, RZ, RZ, R10, P0 ;  /* 0x000000ffff037224 */ /* 0x000fe200000e060a */
[----:B------:R-:W-:Y:S02]  /*3bf0*/  LOP3.LUT R2, R2, 0x3, RZ, 0xc0, !PT ;  /* 0x0000000302027812 */ /* 0x000fe400078ec0ff */
[----:B------:R-:W-:-:S03]  /*3c00*/  IADD3 R16, P0, PT, R14, UR6, RZ ;  /* 0x000000060e107c10 */ /* 0x000fc6000ff1e0ff */
[----:B------:R-:W-:Y:S01]  /*3c10*/  IMAD.MOV R4, RZ, RZ, -R2 ;  /* 0x000000ffff047224 */ /* 0x000fe200078e0a02 */
[----:B------:R-:W-:Y:S02]  /*3c20*/  IADD3.X R18, PT, PT, R3, UR7, RZ, P0, !PT ;  /* 0x0000000703127c10 */ /* 0x000fe400087fe4ff */
[----:B0-----:R-:W-:-:S04]  /*3c30*/  LEA R13, P1, R14, UR10, 0x2 ;  /* 0x0000000a0e0d7c11 */ /* 0x001fc8000f8210ff */
[----:B------:R-:W-:-:S09]  /*3c40*/  LEA.HI.X R14, R14, UR11, R3, 0x2, P1 ;  /* 0x0000000b0e0e7c11 */ /* 0x000fd200088f1403 */
.L_x_377:
        /* <DEDUP_REMOVED lines=23> */
.L_x_376:
[----:B------:R-:W-:Y:S05]  /*3dc0*/  BSYNC.RECONVERGENT B3 ;  /* 0x0000000000037941 */ /* 0x000fea0003800200 */
.L_x_375:
[----:B------:R-:W-:Y:S01]  /*3dd0*/  IADD3 R16, P0, PT, R16, 0x100, RZ ;  /* 0x0000010010107810 */ /* 0x000fe20007f1e0ff */
[----:B------:R-:W-:Y:S02]  /*3de0*/  VIADD R12, R12, 0x100 ;  /* 0x000001000c0c7836 */ /* 0x000fe40000000000 */
[----:B------:R-:W-:Y:S02]  /*3df0*/  IMAD.X R14, RZ, RZ, R14, P3 ;  /* 0x000000ffff0e7224 */ /* 0x000fe400018e060e */
[----:B------:R-:W-:Y:S01]  /*3e00*/  IMAD.X R18, RZ, RZ, R18, P0 ;  /* 0x000000ffff127224 */ /* 0x000fe200000e0612 */
[----:B------:R-:W-:Y:S07]  /*3e10*/  @P2 BRA `(.L_x_377) ;  /* 0xfffffffc008c2947 */ /* 0x000fee000383ffff */
.L_x_374:
[----:B------:R-:W-:Y:S05]  /*3e20*/  BSYNC.RECONVERGENT B2 ;  /* 0x0000000000027941 */ /* 0x000fea0003800200 */
.L_x_373:
[----:B------:R-:W-:-:S13]  /*3e30*/  ISETP.GE.U32.AND P0, PT, R15, 0x300, PT ;  /* 0x000003000f00780c */ /* 0x000fda0003f06070 */
[----:B------:R-:W-:Y:S05]  /*3e40*/  @!P0 BRA `(.L_x_372) ;  /* 0x0000000400888947 */ /* 0x000fea0003800000 */
[----:B------:R-:W0:Y:S01]  /*3e50*/  LDC.64 R4, c[0x0][0x380] ;  /* 0x0000e000ff047b82 */ /* 0x000e220000000a00 */
[----:B------:R-:W-:-:S07]  /*3e60*/  VIADD R12, R12, 0x200 ;  /* 0x000002000c0c7836 */ /* 0x000fce0000000000 */
[----:B------:R-:W1:Y:S02]  /*3e70*/  LDC.64 R2, c[0x0][0x388] ;  /* 0x0000e200ff027b82 */ /* 0x000e640000000a00 */
.L_x_386:
        /* <DEDUP_REMOVED lines=29> */
.L_x_379:
[----:B------:R-:W-:Y:S05]  /*4050*/  BSYNC.RECONVERGENT B2 ;  /* 0x0000000000027941 */ /* 0x000fea0003800200 */
.L_x_378:
        /* <DEDUP_REMOVED lines=20> */
.L_x_381:
[----:B------:R-:W-:Y:S05]  /*41a0*/  BSYNC.RECONVERGENT B2 ;  /* 0x0000000000027941 */ /* 0x000fea0003800200 */
.L_x_380:
        /* <DEDUP_REMOVED lines=20> */
.L_x_383:
[----:B------:R-:W-:Y:S05]  /*42f0*/  BSYNC.RECONVERGENT B2 ;  /* 0x0000000000027941 */ /* 0x000fea0003800200 */
.L_x_382:
        /* <DEDUP_REMOVED lines=18> */
.L_x_385:
[----:B------:R-:W-:Y:S05]  /*4420*/  BSYNC.RECONVERGENT B2 ;  /* 0x0000000000027941 */ /* 0x000fea0003800200 */
.L_x_384:
[C---:B------:R-:W-:Y:S02]  /*4430*/  VIADD R14, R12.reuse, 0x200 ;  /* 0x000002000c0e7836 */ /* 0x040fe40000000000 */
[----:B------:R-:W-:-:S03]  /*4440*/  VIADD R12, R12, 0x400 ;  /* 0x000004000c0c7836 */ /* 0x000fc60000000000 */
[----:B------:R-:W-:-:S13]  /*4450*/  ISETP.GE.AND P0, PT, R14, R11, PT ;  /* 0x0000000b0e00720c */ /* 0x000fda0003f06270 */
[----:B------:R-:W-:Y:S05]  /*4460*/  @!P0 BRA `(.L_x_386) ;  /* 0xfffffff800848947 */ /* 0x000fea000383ffff */
.L_x_372:
[----:B------:R-:W-:Y:S05]  /*4470*/  BSYNC.RECONVERGENT B1 ;  /* 0x0000000000017941 */ /* 0x000fea0003800200 */
.L_x_371:
        /* <DEDUP_REMOVED lines=22> */
.L_x_388:
[----:B------:R-:W-:Y:S05]  /*45e0*/  BSYNC.RECONVERGENT B1 ;  /* 0x0000000000017941 */ /* 0x000fea0003800200 */
.L_x_387:
        /* <DEDUP_REMOVED lines=21> */
.L_x_390:
[----:B------:R-:W-:Y:S05]  /*4740*/  BSYNC.RECONVERGENT B1 ;  /* 0x0000000000017941 */ /* 0x000fea0003800200 */
.L_x_389:
        /* <DEDUP_REMOVED lines=21> */
.L_x_392:
[----:B------:R-:W-:Y:S05]  /*48a0*/  BSYNC.RECONVERGENT B1 ;  /* 0x0000000000017941 */ /* 0x000fea0003800200 */
.L_x_391:
        /* <DEDUP_REMOVED lines=21> */
.L_x_394:
[----:B------:R-:W-:Y:S05]  /*4a00*/  BSYNC.RECONVERGENT B1 ;  /* 0x0000000000017941 */ /* 0x000fea0003800200 */
.L_x_393:
        /* <DEDUP_REMOVED lines=22> */
.L_x_396:
[----:B------:R-:W-:Y:S05]  /*4b70*/  BSYNC.RECONVERGENT B1 ;  /* 0x0000000000017941 */ /* 0x000fea0003800200 */
.L_x_395:
        /* <DEDUP_REMOVED lines=12> */
.L_x_398:
[----:B------:R-:W-:Y:S05]  /*4c40*/  BSYNC.RECONVERGENT B1 ;  /* 0x0000000000017941 */ /* 0x000fea0003800200 */
.L_x_397:
        /* <DEDUP_REMOVED lines=31> */
.L_x_400:
[----:B------:R-:W-:Y:S05]  /*4e40*/  BSYNC.RECONVERGENT B1 ;  /* 0x0000000000017941 */ /* 0x000fea0003800200 */
.L_x_399:
        /* <DEDUP_REMOVED lines=18> */
.L_x_402:
[----:B------:R-:W-:Y:S05]  /*4f70*/  BSYNC.RECONVERGENT B1 ;  /* 0x0000000000017941 */ /* 0x000fea0003800200 */
.L_x_401:
        /* <DEDUP_REMOVED lines=18> */
.L_x_404:
[----:B------:R-:W-:Y:S05]  /*50a0*/  BSYNC.RECONVERGENT B1 ;  /* 0x0000000000017941 */ /* 0x000fea0003800200 */
.L_x_403:
        /* <DEDUP_REMOVED lines=18> */
.L_x_406:
[----:B------:R-:W-:Y:S05]  /*51d0*/  BSYNC.RECONVERGENT B1 ;  /* 0x0000000000017941 */ /* 0x000fea0003800200 */
.L_x_405:
        /* <DEDUP_REMOVED lines=18> */
.L_x_408:
[----:B------:R-:W-:Y:S05]  /*5300*/  BSYNC.RECONVERGENT B1 ;  /* 0x0000000000017941 */ /* 0x000fea0003800200 */
.L_x_407:
        /* <DEDUP_REMOVED lines=18> */
.L_x_410:
[----:B------:R-:W-:Y:S05]  /*5430*/  BSYNC.RECONVERGENT B1 ;  /* 0x0000000000017941 */ /* 0x000fea0003800200 */
.L_x_409:
        /* <DEDUP_REMOVED lines=17> */
.L_x_320:
[----:B------:R-:W-:Y:S05]  /*5550*/  BSYNC.RECONVERGENT B0 ;  /* 0x0000000000007941 */ /* 0x000fea0003800200 */
.L_x_287:
[----:B------:R-:W-:Y:S05]  /*5560*/  @P1 EXIT ;  /* 0x000000000000194d */ /* 0x000fea0003800000 */
[----:B0-----:R-:W0:Y:S01]  /*5570*/  LDC.64 R6, c[0x0][0x390] ;  /* 0x0000e400ff067b82 */ /* 0x001e220000000a00 */
[----:B------:R-:W-:Y:S02]  /*5580*/  IMAD.MOV.U32 R5, RZ, RZ, R4 ;  /* 0x000000ffff057224 */ /* 0x000fe400078e0004 */
[----:B------:R-:W-:-:S05]  /*5590*/  IMAD.MOV.U32 R4, RZ, RZ, R3 ;  /* 0x000000ffff047224 */ /* 0x000fca00078e0003 */
[----:B0-----:R-:W-:Y:S04]  /*55a0*/  STG.E.64 desc[UR8][R6.64+0x8], R4 ;  /* 0x0000080406007986 */ /* 0x001fe8000c101b08 */
[----:B------:R-:W-:Y:S01]  /*55b0*/  STG.E desc[UR8][R6.64], R2 ;  /* 0x0000000206007986 */ /* 0x000fe2000c101908 */
[----:B------:R-:W-:Y:S05]  /*55c0*/  EXIT ;  /* 0x000000000000794d */ /* 0x000fea0003800000 */
.L_x_411:
        /* <DEDUP_REMOVED lines=11> */
.L_x_925:


//--------------------- .text._ZN6thrust24THRUST_300001_SM_1000_NS8cuda_cub4core6detail13_kernel_agentINS1_8__reduce11ReduceAgentIPN4cuda3std3__45tupleIJilEEESC_SB_iNS1_9__extrema9arg_min_fIilNS9_4lessIiEEEEEEJSC_SC_iSH_EEEvDpT0_ --------------------------
	.section	.text._ZN6thrust24THRUST_300001_SM_1000_NS8cuda_cub4core6detail13_kernel_agentINS1_8__reduce11ReduceAgentIPN4cuda3std3__45tupleIJilEEESC_SB_iNS1_9__extrema9arg_min_fIilNS9_4lessIiEEEEEEJSC_SC_iSH_EEEvDpT0_,"ax",@progbits
	.align	128
        .global         _ZN6thrust24THRUST_300001_SM_1000_NS8cuda_cub4core6detail13_kernel_agentINS1_8__reduce11ReduceAgentIPN4cuda3std3__45tupleIJilEEESC_SB_iNS1_9__extrema9arg_min_fIilNS9_4lessIiEEEEEEJSC_SC_iSH_EEEvDpT0_
        .type           _ZN6thrust24THRUST_300001_SM_1000_NS8cuda_cub4core6detail13_kernel_agentINS1_8__reduce11ReduceAgentIPN4cuda3std3__45tupleIJilEEESC_SB_iNS1_9__extrema9arg_min_fIilNS9_4lessIiEEEEEEJSC_SC_iSH_EEEvDpT0_,@function
        .size           _ZN6thrust24THRUST_300001_SM_1000_NS8cuda_cub4core6detail13_kernel_agentINS1_8__reduce11ReduceAgentIPN4cuda3std3__45tupleIJilEEESC_SB_iNS1_9__extrema9arg_min_fIilNS9_4lessIiEEEEEEJSC_SC_iSH_EEEvDpT0_,(.L_x_926 - _ZN6thrust24THRUST_300001_SM_1000_NS8cuda_cub4core6detail13_kernel_agentINS1_8__reduce11ReduceAgentIPN4cuda3std3__45tupleIJilEEESC_SB_iNS1_9__extrema9arg_min_fIilNS9_4lessIiEEEEEEJSC_SC_iSH_EEEvDpT0_)
        .other          _ZN6thrust24THRUST_300001_SM_1000_NS8cuda_cub4core6detail13_kernel_agentINS1_8__reduce11ReduceAgentIPN4cuda3std3__45tupleIJilEEESC_SB_iNS1_9__extrema9arg_min_fIilNS9_4lessIiEEEEEEJSC_SC_iSH_EEEvDpT0_,@"STO_CUDA_ENTRY STV_DEFAULT"
_ZN6thrust24THRUST_300001_SM_1000_NS8cuda_cub4core6detail13_kernel_agentINS1_8__reduce11ReduceAgentIPN4cuda3std3__45tupleIJilEEESC_SB_iNS1_9__extrema9arg_min_fIilNS9_4lessIiEEEEEEJSC_SC_iSH_EEEvDpT0_:
.text._ZN6thrust24THRUST_300001_SM_1000_NS8cuda_cub4core6detail13_kernel_agentINS1_8__reduce11ReduceAgentIPN4cuda3std3__45tupleIJilEEESC_SB_iNS1_9__extrema9arg_min_fIilNS9_4lessIiEEEEEEJSC_SC_iSH_EEEvDpT0_:
        /* <DEDUP_REMOVED lines=21> */
.L_x_415:
[----:B0-----:R-:W-:Y:S05]  /*0150*/  BSYNC.RECONVERGENT B1 ;  /* 0x0000000000017941 */ /* 0x001fea0003800200 */
.L_x_414:
        /* <DEDUP_REMOVED lines=15> */
.L_x_422:
        /* <DEDUP_REMOVED lines=24> */
.L_x_421:
[----:B------:R-:W-:Y:S05]  /*03d0*/  BSYNC.RECONVERGENT B3 ;  /* 0x0000000000037941 */ /* 0x000fea0003800200 */
.L_x_420:
[----:B------:R-:W-:Y:S02]  /*03e0*/  IMAD.X R7, RZ, RZ, R7, P3 ;  /* 0x000000ffff077224 */ /* 0x000fe400018e0607 */
[----:B------:R-:W-:Y:S01]  /*03f0*/  VIADD R4, R4, 0x100 ;  /* 0x0000010004047836 */ /* 0x000fe20000000000 */
[----:B------:R-:W-:Y:S06]  /*0400*/  @P2 BRA `(.L_x_422) ;  /* 0xfffffffc00902947 */ /* 0x000fec000383ffff */
.L_x_419:
[----:B------:R-:W-:Y:S05]  /*0410*/  BSYNC.RECONVERGENT B2 ;  /* 0x0000000000027941 */ /* 0x000fea0003800200 */
.L_x_418:
[----:B------:R-:W0:Y:S01]  /*0420*/  LDC.64 R6, c[0x0][0x380] ;  /* 0x0000e000ff067b82 */ /* 0x000e220000000a00 */
[----:B------:R-:W-:-:S13]  /*0430*/  ISETP.GE.U32.AND P0, PT, R14, 0x300, PT ;  /* 0x000003000e00780c */ /* 0x000fda0003f06070 */
[----:B------:R-:W-:Y:S05]  /*0440*/  @!P0 BRA `(.L_x_417) ;  /* 0x0000000400508947 */ /* 0x000fea0003800000 */
.L_x_431:
        /* <DEDUP_REMOVED lines=23> */
.L_x_424:
[----:B------:R-:W-:Y:S05]  /*05c0*/  BSYNC.RECONVERGENT B2 ;  /* 0x0000000000027941 */ /* 0x000fea0003800200 */
.L_x_423:
        /* <DEDUP_REMOVED lines=18> */
.L_x_426:
[----:B------:R-:W-:Y:S05]  /*06f0*/  BSYNC.RECONVERGENT B2 ;  /* 0x0000000000027941 */ /* 0x000fea0003800200 */
.L_x_425:
        /* <DEDUP_REMOVED lines=18> */
.L_x_428:
[----:B------:R-:W-:Y:S05]  /*0820*/  BSYNC.RECONVERGENT B2 ;  /* 0x0000000000027941 */ /* 0x000fea0003800200 */
.L_x_427:
        /* <DEDUP_REMOVED lines=18> */
.L_x_430:
[----:B------:R-:W-:Y:S05]  /*0950*/  BSYNC.RECONVERGENT B2 ;  /* 0x0000000000027941 */ /* 0x000fea0003800200 */
.L_x_429:
[----:B------:R-:W-:-:S05]  /*0960*/  VIADD R4, R4, 0x400 ;  /* 0x0000040004047836 */ /* 0x000fca0000000000 */
[----:B------:R-:W-:-:S13]  /*0970*/  ISETP.GE.AND P0, PT, R4, UR5, PT ;  /* 0x0000000504007c0c */ /* 0x000fda000bf06270 */
[----:B------:R-:W-:Y:S05]  /*0980*/  @!P0 BRA `(.L_x_431) ;  /* 0xfffffff800b08947 */ /* 0x000fea000383ffff */
.L_x_417:
[----:B------:R-:W-:Y:S05]  /*0990*/  BSYNC.RECONVERGENT B1 ;  /* 0x0000000000017941 */ /* 0x000fea0003800200 */
.L_x_416:
        /* <DEDUP_REMOVED lines=25> */
.L_x_434:
[----:B------:R-:W-:Y:S05]  /*0b30*/  BSYNC.RECONVERGENT B1 ;  /* 0x0000000000017941 */ /* 0x000fea0003800200 */
.L_x_433:
        /* <DEDUP_REMOVED lines=21> */
.L_x_436:
[----:B------:R-:W-:Y:S05]  /*0c90*/  BSYNC.RECONVERGENT B1 ;  /* 0x0000000000017941 */ /* 0x000fea0003800200 */
.L_x_435:
        /* <DEDUP_REMOVED lines=21> */
.L_x_438:
[----:B------:R-:W-:Y:S05]  /*0df0*/  BSYNC.RECONVERGENT B1 ;  /* 0x0000000000017941 */ /* 0x000fea0003800200 */
.L_x_437:
        /* <DEDUP_REMOVED lines=21> */
.L_x_440:
[----:B------:R-:W-:Y:S05]  /*0f50*/  BSYNC.RECONVERGENT B1 ;  /* 0x0000000000017941 */ /* 0x000fea0003800200 */
.L_x_439:
        /* <DEDUP_REMOVED lines=22> */
.L_x_442:
[----:B------:R-:W-:Y:S05]  /*10c0*/  BSYNC.RECONVERGENT B1 ;  /* 0x0000000000017941 */ /* 0x000fea0003800200 */
.L_x_441:
        /* <DEDUP_REMOVED lines=12> */
.L_x_444:
[----:B------:R-:W-:Y:S05]  /*1190*/  BSYNC.RECONVERGENT B1 ;  /* 0x0000000000017941 */ /* 0x000fea0003800200 */
.L_x_443:
        /* <DEDUP_REMOVED lines=31> */
.L_x_447:
[----:B------:R-:W-:Y:S05]  /*1390*/  BSYNC.RECONVERGENT B1 ;  /* 0x0000000000017941 */ /* 0x000fea0003800200 */
.L_x_446:
        /* <DEDUP_REMOVED lines=18> */
.L_x_449:
[----:B------:R-:W-:Y:S05]  /*14c0*/  BSYNC.RECONVERGENT B1 ;  /* 0x0000000000017941 */ /* 0x000fea0003800200 */
.L_x_448:
        /* <DEDUP_REMOVED lines=18> */
.L_x_451:
[----:B------:R-:W-:Y:S05]  /*15f0*/  BSYNC.RECONVERGENT B1 ;  /* 0x0000000000017941 */ /* 0x000fea0003800200 */
.L_x_450:
        /* <DEDUP_REMOVED lines=18> */
.L_x_453:
[----:B------:R-:W-:Y:S05]  /*1720*/  BSYNC.RECONVERGENT B1 ;  /* 0x0000000000017941 */ /* 0x000fea0003800200 */
.L_x_452:
        /* <DEDUP_REMOVED lines=18> */
.L_x_455:
[----:B------:R-:W-:Y:S05]  /*1850*/  BSYNC.RECONVERGENT B1 ;  /* 0x0000000000017941 */ /* 0x000fea0003800200 */
.L_x_454:
        /* <DEDUP_REMOVED lines=18> */
.L_x_457:
[----:B------:R-:W-:Y:S05]  /*1980*/  BSYNC.RECONVERGENT B1 ;  /* 0x0000000000017941 */ /* 0x000fea0003800200 */
.L_x_456:
        /* <DEDUP_REMOVED lines=19> */
.L_x_432:
        /* <DEDUP_REMOVED lines=28> */
.L_x_459:
[----:B------:R-:W-:Y:S05]  /*1c80*/  BSYNC.RECONVERGENT B1 ;  /* 0x0000000000017941 */ /* 0x000fea0003800200 */
.L_x_458:
        /* <DEDUP_REMOVED lines=22> */
.L_x_461:
[----:B------:R-:W-:Y:S05]  /*1df0*/  BSYNC.RECONVERGENT B1 ;  /* 0x0000000000017941 */ /* 0x000fea0003800200 */
.L_x_460:
        /* <DEDUP_REMOVED lines=22> */
.L_x_463:
[----:B------:R-:W-:Y:S05]  /*1f60*/  BSYNC.RECONVERGENT B1 ;  /* 0x0000000000017941 */ /* 0x000fea0003800200 */
.L_x_462:
        /* <DEDUP_REMOVED lines=22> */
.L_x_465:
[----:B------:R-:W-:Y:S05]  /*20d0*/  BSYNC.RECONVERGENT B1 ;  /* 0x0000000000017941 */ /* 0x000fea0003800200 */
.L_x_464:
        /* <DEDUP_REMOVED lines=23> */
.L_x_467:
[----:B------:R-:W-:Y:S05]  /*2250*/  BSYNC.RECONVERGENT B1 ;  /* 0x0000000000017941 */ /* 0x000fea0003800200 */
.L_x_466:
        /* <DEDUP_REMOVED lines=12> */
.L_x_469:
[----:B------:R-:W-:Y:S05]  /*2320*/  BSYNC.RECONVERGENT B1 ;  /* 0x0000000000017941 */ /* 0x000fea0003800200 */
.L_x_468:
        /* <DEDUP_REMOVED lines=30> */
.L_x_471:
[----:B------:R-:W-:Y:S05]  /*2510*/  BSYNC.RECONVERGENT B1 ;  /* 0x0000000000017941 */ /* 0x000fea0003800200 */
.L_x_470:
        /* <DEDUP_REMOVED lines=27> */
.L_x_473:
[----:B------:R-:W-:Y:S05]  /*26d0*/  BSYNC.RECONVERGENT B1 ;  /* 0x0000000000017941 */ /* 0x000fea0003800200 */
.L_x_472:
        /* <DEDUP_REMOVED lines=27> */
.L_x_475:
[----:B------:R-:W-:Y:S05]  /*2890*/  BSYNC.RECONVERGENT B1 ;  /* 0x0000000000017941 */ /* 0x000fea0003800200 */
.L_x_474:
        /* <DEDUP_REMOVED lines=27> */
.L_x_477:
[----:B------:R-:W-:Y:S05]  /*2a50*/  BSYNC.RECONVERGENT B1 ;  /* 0x0000000000017941 */ /* 0x000fea0003800200 */
.L_x_476:
        /* <DEDUP_REMOVED lines=27> */
.L_x_479:
[----:B------:R-:W-:Y:S05]  /*2c10*/  BSYNC.RECONVERGENT B1 ;  /* 0x0000000000017941 */ /* 0x000fea0003800200 */
.L_x_478:
        /* <DEDUP_REMOVED lines=27> */
.L_x_481:
[----:B------:R-:W-:Y:S05]  /*2dd0*/  BSYNC.RECONVERGENT B1 ;  /* 0x0000000000017941 */ /* 0x000fea0003800200 */
.L_x_480:
        /* <DEDUP_REMOVED lines=28> */
.L_x_413:
        /* <DEDUP_REMOVED lines=22> */
[-C--:B------:R-:W-:Y:S02]  /*3100*/  @P2 ISETP.LT.U32.AND P1, PT, R14, R8.reuse, PT ;  /* 0x000000080e00220c */ /* 0x080fe40003f21070 */
[CC--:B------:R-:W-:Y:S02]  /*3110*/  @P2 ISETP.GE.AND.EX P0, PT, R15.reuse, R9.reuse, PT, P0 ;  /* 0x000000090f00220c */ /* 0x0c0fe40003f06300 */
[----:B------:R-:W-:Y:S02]  /*3120*/  @P2 ISETP.LT.AND.EX P1, PT, R15, R9, PT, P1 ;  /* 0x000000090f00220c */ /* 0x000fe40003f21310 */
[----:B------:R-:W-:Y:S02]  /*3130*/  @P2 SEL R19, R18, R11, !P0 ;  /* 0x0000000b12132207 */ /* 0x000fe40004000000 */
[----:B------:R-:W-:-:S02]  /*3140*/  @P2 SEL R11, R14, R8, P1 ;  /* 0x000000080e0b2207 */ /* 0x000fc40000800000 */
[----:B------:R-:W-:-:S03]  /*3150*/  @P2 SEL R14, R15, R9, P1 ;  /* 0x000000090f0e2207 */ /* 0x000fc60000800000 */
[----:B------:R-:W-:Y:S02]  /*3160*/  @P2 IMAD.MOV.U32 R8, RZ, RZ, R11 ;  /* 0x000000ffff082224 */ /* 0x000fe400078e000b */
[----:B------:R-:W-:-:S07]  /*3170*/  @P2 IMAD.MOV.U32 R9, RZ, RZ, R14 ;  /* 0x000000ffff092224 */ /* 0x000fce00078e000e */
.L_x_483:
[----:B------:R-:W-:Y:S05]  /*3180*/  BSYNC.RECONVERGENT B1 ;  /* 0x0000000000017941 */ /* 0x000fea0003800200 */
.L_x_482:
        /* <DEDUP_REMOVED lines=17> */
.L_x_485:
[----:B------:R-:W-:Y:S05]  /*32a0*/  BSYNC.RECONVERGENT B1 ;  /* 0x0000000000017941 */ /* 0x000fea0003800200 */
.L_x_484:
        /* <DEDUP_REMOVED lines=17> */
.L_x_487:
[----:B------:R-:W-:Y:S05]  /*33c0*/  BSYNC.RECONVERGENT B1 ;  /* 0x0000000000017941 */ /* 0x000fea0003800200 */
.L_x_486:
        /* <DEDUP_REMOVED lines=17> */
.L_x_489:
[----:B------:R-:W-:Y:S05]  /*34e0*/  BSYNC.RECONVERGENT B1 ;  /* 0x0000000000017941 */ /* 0x000fea0003800200 */
.L_x_488:
[----:B------:R-:W-:Y:S01]  /*34f0*/  UISETP.GE.U32.AND UP0, UPT, UR4, 0xa00, UPT ;  /* 0x00000a000400788c */ /* 0x000fe2000bf06070 */
[----:B------:R-:W-:-:S08]  /*3500*/  IMAD.MOV.U32 R5, RZ, RZ, 0x500 ;  /* 0x00000500ff057424 */ /* 0x000fd000078e00ff */
[----:B------:R-:W-:Y:S05]  /*3510*/  BRA.U !UP0, `(.L_x_490) ;  /* 0x0000000508b47547 */ /* 0x000fea000b800000 */
[----:B------:R-:W0:Y:S01]  /*3520*/  LDC.64 R6, c[0x0][0x380] ;  /* 0x0000e000ff067b82 */ /* 0x000e220000000a00 */
[----:B------:R-:W-:Y:S01]  /*3530*/  IMAD.MOV.U32 R5, RZ, RZ, 0x500 ;  /* 0x00000500ff057424 */ /* 0x000fe200078e00ff */
[----:B------:R-:W1:Y:S06]  /*3540*/  LDCU UR4, c[0x0][0x390] ;  /* 0x00007200ff0477ac */ /* 0x000e6c0008000800 */
.L_x_501:
[----:B------:R-:W-:-:S04]  /*3550*/  IMAD.IADD R17, R0, 0x1, R5 ;  /* 0x0000000100117824 */ /* 0x000fc800078e0205 */
[----:B0-----:R-:W-:-:S05]  /*3560*/  IMAD.WIDE.U32 R16, R17, 0x10, R6 ;  /* 0x0000001011107825 */ /* 0x001fca00078e0006 */
        /* <DEDUP_REMOVED lines=27> */
.L_x_492:
[----:B-1----:R-:W-:Y:S05]  /*3720*/  BSYNC.RECONVERGENT B1 ;  /* 0x0000000000017941 */ /* 0x002fea0003800200 */
.L_x_491:
        /* <DEDUP_REMOVED lines=17> */
.L_x_494:
[----:B------:R-:W-:Y:S05]  /*3840*/  BSYNC.RECONVERGENT B1 ;  /* 0x0000000000017941 */ /* 0x000fea0003800200 */
.L_x_493:
        /* <DEDUP_REMOVED lines=17> */
.L_x_496:
[----:B------:R-:W-:Y:S05]  /*3960*/  BSYNC.RECONVERGENT B1 ;  /* 0x0000000000017941 */ /* 0x000fea0003800200 */
.L_x_495:
        /* <DEDUP_REMOVED lines=17> */
.L_x_498:
[----:B------:R-:W-:Y:S05]  /*3a80*/  BSYNC.RECONVERGENT B1 ;  /* 0x0000000000017941 */ /* 0x000fea0003800200 */
.L_x_497:
        /* <DEDUP_REMOVED lines=17> */
.L_x_500:
[----:B------:R-:W-:Y:S05]  /*3ba0*/  BSYNC.RECONVERGENT B1 ;  /* 0x0000000000017941 */ /* 0x000fea0003800200 */
.L_x_499:
[C---:B------:R-:W-:Y:S02]  /*3bb0*/  VIADD R8, R5.reuse, 0xa00 ;  /* 0x00000a0005087836 */ /* 0x040fe40000000000 */
[----:B------:R-:W-:-:S03]  /*3bc0*/  VIADD R5, R5, 0x500 ;  /* 0x0000050005057836 */ /* 0x000fc60000000000 */
[----:B------:R-:W-:-:S13]  /*3bd0*/  ISETP.GT.AND P0, PT, R8, UR4, PT ;  /* 0x0000000408007c0c */ /* 0x000fda000bf04270 */
[----:B------:R-:W-:Y:S05]  /*3be0*/  @!P0 BRA `(.L_x_501) ;  /* 0xfffffff800588947 */ /* 0x000fea000383ffff */
.L_x_490:
[----:B------:R-:W-:-:S13]  /*3bf0*/  ISETP.GE.AND P0, PT, R5, UR4, PT ;  /* 0x0000000405007c0c */ /* 0x000fda000bf06270 */
        /* <DEDUP_REMOVED lines=12> */
[----:B------:R-:W0:Y:S01]  /*3cc0*/  LDC.64 R6, c[0x0][0x380] ;  /* 0x0000e000ff067b82 */ /* 0x000e220000000a00 */
[----:B------:R-:W-:Y:S01]  /*3cd0*/  LEA.HI R8, R16, 0x1, RZ, 0x18 ;  /* 0x0000000110087811 */ /* 0x000fe200078fc0ff */
[----:B------:R-:W-:Y:S02]  /*3ce0*/  IMAD.IADD R13, R0, 0x1, R5 ;  /* 0x00000001000d7824 */ /* 0x000fe400078e0205 */
[----:B------:R-:W-:Y:S01]  /*3cf0*/  IMAD.MOV.U32 R10, RZ, RZ, R0 ;  /* 0x000000ffff0a7224 */ /* 0x000fe200078e0000 */
[----:B------:R-:W-:-:S05]  /*3d00*/  LOP3.LUT R8, R8, 0x3, RZ, 0xc0, !PT ;  /* 0x0000000308087812 */ /* 0x000fca00078ec0ff */
[----:B------:R-:W-:-:S07]  /*3d10*/  IMAD.MOV R12, RZ, RZ, -R8 ;  /* 0x000000ffff0c7224 */ /* 0x000fce00078e0a08 */
.L_x_508:
[----:B0-----:R-:W-:-:S05]  /*3d20*/  IMAD.WIDE.U32 R8, R13, 0x10, R6 ;  /* 0x000000100d087825 */ /* 0x001fca00078e0006 */
[----:B------:R-:W2:Y:S01]  /*3d30*/  LDG.E.CONSTANT R19, desc[UR6][R8.64] ;  /* 0x0000000608137981 */ /* 0x000ea2000c1e9900 */
[----:B------:R-:W-:Y:S01]  /*3d40*/  VIADD R12, R12, 0x1 ;  /* 0x000000010c0c7836 */ /* 0x000fe20000000000 */
[----:B------:R-:W-:Y:S04]  /*3d50*/  BSSY.RECONVERGENT B3, `(.L_x_506) ;  /* 0x0000013000037945 */ /* 0x000fe80003800200 */
        /* <DEDUP_REMOVED lines=18> */
.L_x_507:
[----:B------:R-:W-:Y:S05]  /*3e80*/  BSYNC.RECONVERGENT B3 ;  /* 0x0000000000037941 */ /* 0x000fea0003800200 */
.L_x_506:
[----:B------:R-:W-:Y:S02]  /*3e90*/  VIADD R10, R10, 0x100 ;  /* 0x000001000a0a7836 */ /* 0x000fe40000000000 */
[----:B------:R-:W-:Y:S01]  /*3ea0*/  VIADD R13, R13, 0x100 ;  /* 0x000001000d0d7836 */ /* 0x000fe20000000000 */
[----:B------:R-:W-:Y:S06]  /*3eb0*/  @P2 BRA `(.L_x_508) ;  /* 0xfffffffc00982947 */ /* 0x000fec000383ffff */
.L_x_505:
[----:B------:R-:W-:Y:S05]  /*3ec0*/  BSYNC.RECONVERGENT B2 ;  /* 0x0000000000027941 */ /* 0x000fea0003800200 */
.L_x_504:
[----:B------:R-:W-:-:S13]  /*3ed0*/  ISETP.GE.U32.AND P0, PT, R16, 0x300, PT ;  /* 0x000003001000780c */ /* 0x000fda0003f06070 */
[----:B------:R-:W-:Y:S05]  /*3ee0*/  @!P0 BRA `(.L_x_503) ;  /* 0x0000000400808947 */ /* 0x000fea0003800000 */
[----:B------:R-:W0:Y:S01]  /*3ef0*/  LDCU.64 UR8, c[0x0][0x380] ;  /* 0x00007000ff0877ac */ /* 0x000e220008000a00 */
[----:B------:R-:W1:Y:S01]  /*3f00*/  LDC.64 R6, c[0x0][0x380] ;  /* 0x0000e000ff067b82 */ /* 0x000e620000000a00 */
[C---:B------:R-:W-:Y:S01]  /*3f10*/  IADD3 R9, P0, PT, R10.reuse, R5, RZ ;  /* 0x000000050a097210 */ /* 0x040fe20007f1e0ff */
[----:B------:R-:W-:-:S04]  /*3f20*/  IMAD.IADD R13, R10, 0x1, R5 ;  /* 0x000000010a0d7824 */ /* 0x000fc800078e0205 */
[----:B------:R-:W-:Y:S01]  /*3f30*/  IMAD.X R12, RZ, RZ, RZ, P0 ;  /* 0x000000ffff0c7224 */ /* 0x000fe200000e06ff */
[----:B0-----:R-:W-:-:S04]  /*3f40*/  LEA R8, P1, R9, UR8, 0x4 ;  /* 0x0000000809087c11 */ /* 0x001fc8000f8220ff */
[----:B------:R-:W-:Y:S02]  /*3f50*/  IADD3 R8, P0, PT, R8, 0x3008, RZ ;  /* 0x0000300808087810 */ /* 0x000fe40007f1e0ff */
[----:B------:R-:W-:-:S05]  /*3f60*/  LEA.HI.X R9, R9, UR9, R12, 0x4, P1 ;  /* 0x0000000909097c11 */ /* 0x000fca00088f240c */
[----:B------:R-:W-:-:S07]  /*3f70*/  IMAD.X R9, RZ, RZ, R9, P0 ;  /* 0x000000ffff097224 */ /* 0x000fce00000e0609 */
.L_x_517:
[----:B-1----:R-:W-:Y:S01]  /*3f80*/  IMAD.WIDE.U32 R14, R13, 0x10, R6 ;  /* 0x000000100d0e7825 */ /* 0x002fe200078e0006 */
[----:B------:R0:W5:Y:S04]  /*3f90*/  LDG.E.CONSTANT R25, desc[UR6][R8.64+-0x2008] ;  /* 0xffdff80608197981 */ /* 0x000168000c1e9900 */
[----:B------:R-:W2:Y:S04]  /*3fa0*/  LDG.E.CONSTANT R21, desc[UR6][R14.64] ;  /* 0x000000060e157981 */ /* 0x000ea8000c1e9900 */
        /* <DEDUP_REMOVED lines=20> */
.L_x_510:
[----:B------:R-:W-:Y:S05]  /*40f0*/  BSYNC.RECONVERGENT B2 ;  /* 0x0000000000027941 */ /* 0x000fea0003800200 */
.L_x_509:
        /* <DEDUP_REMOVED lines=18> */
.L_x_512:
[----:B------:R-:W-:Y:S05]  /*4220*/  BSYNC.RECONVERGENT B2 ;  /* 0x0000000000027941 */ /* 0x000fea0003800200 */
.L_x_511:
        /* <DEDUP_REMOVED lines=18> */
.L_x_514:
[----:B------:R-:W-:Y:S05]  /*4350*/  BSYNC.RECONVERGENT B2 ;  /* 0x0000000000027941 */ /* 0x000fea0003800200 */
.L_x_513:
        /* <DEDUP_REMOVED lines=18> */
.L_x_516:
[----:B------:R-:W-:Y:S05]  /*4480*/  BSYNC.RECONVERGENT B2 ;  /* 0x0000000000027941 */ /* 0x000fea0003800200 */
.L_x_515:
[----:B------:R-:W-:Y:S01]  /*4490*/  VIADD R10, R10, 0x400 ;  /* 0x000004000a0a7836 */ /* 0x000fe20000000000 */
[----:B------:R-:W-:Y:S01]  /*44a0*/  IADD3 R8, P1, PT, R8, 0x4000, RZ ;  /* 0x0000400008087810 */ /* 0x000fe20007f3e0ff */
[----:B------:R-:W-:-:S03]  /*44b0*/  VIADD R13, R13, 0x400 ;  /* 0x000004000d0d7836 */ /* 0x000fc60000000000 */
[----:B------:R-:W-:Y:S01]  /*44c0*/  ISETP.GE.AND P0, PT, R10, R11, PT ;  /* 0x0000000b0a00720c */ /* 0x000fe20003f06270 */
[----:B------:R-:W-:-:S12]  /*44d0*/  IMAD.X R9, RZ, RZ, R9, P1 ;  /* 0x000000ffff097224 */ /* 0x000fd800008e0609 */
[----:B------:R-:W-:Y:S05]  /*44e0*/  @!P0 BRA `(.L_x_517) ;  /* 0xfffffff800a48947 */ /* 0x000fea000383ffff */
.L_x_503:
[----:B------:R-:W-:Y:S05]  /*44f0*/  BSYNC.RECONVERGENT B1 ;  /* 0x0000000000017941 */ /* 0x000fea0003800200 */
.L_x_502:
        /* <DEDUP_REMOVED lines=22> */
.L_x_519:
[----:B------:R-:W-:Y:S05]  /*4660*/  BSYNC.RECONVERGENT B1 ;  /* 0x0000000000017941 */ /* 0x000fea0003800200 */
.L_x_518:
        /* <DEDUP_REMOVED lines=21> */
.L_x_521:
[----:B------:R-:W-:Y:S05]  /*47c0*/  BSYNC.RECONVERGENT B1 ;  /* 0x0000000000017941 */ /* 0x000fea0003800200 */
.L_x_520:
        /* <DEDUP_REMOVED lines=21> */
.L_x_523:
[----:B------:R-:W-:Y:S05]  /*4920*/  BSYNC.RECONVERGENT B1 ;  /* 0x0000000000017941 */ /* 0x000fea0003800200 */
.L_x_522:
        /* <DEDUP_REMOVED lines=21> */
.L_x_525:
[----:B------:R-:W-:Y:S05]  /*4a80*/  BSYNC.RECONVERGENT B1 ;  /* 0x0000000000017941 */ /* 0x000fea0003800200 */
.L_x_524:
        /* <DEDUP_REMOVED lines=22> */
.L_x_527:
[----:B------:R-:W-:Y:S05]  /*4bf0*/  BSYNC.RECONVERGENT B1 ;  /* 0x0000000000017941 */ /* 0x000fea0003800200 */
.L_x_526:
        /* <DEDUP_REMOVED lines=12> */
.L_x_529:
[----:B------:R-:W-:Y:S05]  /*4cc0*/  BSYNC.RECONVERGENT B1 ;  /* 0x0000000000017941 */ /* 0x000fea0003800200 */
.L_x_528:
        /* <DEDUP_REMOVED lines=31> */
.L_x_531:
[----:B------:R-:W-:Y:S05]  /*4ec0*/  BSYNC.RECONVERGENT B1 ;  /* 0x0000000000017941 */ /* 0x000fea0003800200 */
.L_x_530:
        /* <DEDUP_REMOVED lines=18> */
.L_x_533:
[----:B------:R-:W-:Y:S05]  /*4ff0*/  BSYNC.RECONVERGENT B1 ;  /* 0x0000000000017941 */ /* 0x000fea0003800200 */
.L_x_532:
        /* <DEDUP_REMOVED lines=18> */
.L_x_535:
[----:B------:R-:W-:Y:S05]  /*5120*/  BSYNC.RECONVERGENT B1 ;  /* 0x0000000000017941 */ /* 0x000fea0003800200 */
.L_x_534:
        /* <DEDUP_REMOVED lines=18> */
.L_x_537:
[----:B------:R-:W-:Y:S05]  /*5250*/  BSYNC.RECONVERGENT B1 ;  /* 0x0000000000017941 */ /* 0x000fea0003800200 */
.L_x_536:
        /* <DEDUP_REMOVED lines=18> */
.L_x_539:
[----:B------:R-:W-:Y:S05]  /*5380*/  BSYNC.RECONVERGENT B1 ;  /* 0x0000000000017941 */ /* 0x000fea0003800200 */
.L_x_538:
        /* <DEDUP_REMOVED lines=18> */
.L_x_541:
[----:B------:R-:W-:Y:S05]  /*54b0*/  BSYNC.RECONVERGENT B1 ;  /* 0x0000000000017941 */ /* 0x000fea0003800200 */
.L_x_540:
        /* <DEDUP_REMOVED lines=17> */
.L_x_445:
[----:B------:R-:W-:Y:S05]  /*55d0*/  BSYNC.RECONVERGENT B0 ;  /* 0x0000000000007941 */ /* 0x000fea0003800200 */
.L_x_412:
[----:B------:R-:W-:Y:S05]  /*55e0*/  @P1 EXIT ;  /* 0x000000000000194d */ /* 0x000fea0003800000 */
[----:B0-----:R-:W0:Y:S01]  /*55f0*/  LDC.64 R6, c[0x0][0x388] ;  /* 0x0000e200ff067b82 */ /* 0x001e220000000a00 */
[----:B------:R-:W-:Y:S02]  /*5600*/  IMAD.MOV.U32 R5, RZ, RZ, R4 ;  /* 0x000000ffff057224 */ /* 0x000fe400078e0004 */
[----:B------:R-:W-:-:S05]  /*5610*/  IMAD.MOV.U32 R4, RZ, RZ, R3 ;  /* 0x000000ffff047224 */ /* 0x000fca00078e0003 */
[----:B0-----:R-:W-:Y:S04]  /*5620*/  STG.E.64 desc[UR6][R6.64+0x8], R4 ;  /* 0x0000080406007986 */ /* 0x001fe8000c101b06 */
[----:B------:R-:W-:Y:S01]  /*5630*/  STG.E desc[UR6][R6.64], R2 ;  /* 0x0000000206007986 */ /* 0x000fe2000c101906 */
[----:B------:R-:W-:Y:S05]  /*5640*/  EXIT ;  /* 0x000000000000794d */ /* 0x000fea0003800000 */
.L_x_542:
        /* <DEDUP_REMOVED lines=11> */
.L_x_926:


//--------------------- .text._ZN6thrust24THRUST_300001_SM_1000_NS8cuda_cub4core6detail13_kernel_agentINS1_8__reduce10DrainAgentIiEEJN3cub18CUB_300001_SM_10009GridQueueIjEEiEEEvDpT0_ --------------------------
	.section	.text._ZN6thrust24THRUST_300001_SM_1000_NS8cuda_cub4core6detail13_kernel_agentINS1_8__reduce10DrainAgentIiEEJN3cub18CUB_300001_SM_10009GridQueueIjEEiEEEvDpT0_,"ax",@progbits
	.align	128
        .global         _ZN6thrust24THRUST_300001_SM_1000_NS8cuda_cub4core6detail13_kernel_agentINS1_8__reduce10DrainAgentIiEEJN3cub18CUB_300001_SM_10009GridQueueIjEEiEEEvDpT0_
        .type           _ZN6thrust24THRUST_300001_SM_1000_NS8cuda_cub4core6detail13_kernel_agentINS1_8__reduce10DrainAgentIiEEJN3cub18CUB_300001_SM_10009GridQueueIjEEiEEEvDpT0_,@function
        .size           _ZN6thrust24THRUST_300001_SM_1000_NS8cuda_cub4core6detail13_kernel_agentINS1_8__reduce10DrainAgentIiEEJN3cub18CUB_300001_SM_10009GridQueueIjEEiEEEvDpT0_,(.L_x_927 - _ZN6thrust24THRUST_300001_SM_1000_NS8cuda_cub4core6detail13_kernel_agentINS1_8__reduce10DrainAgentIiEEJN3cub18CUB_300001_SM_10009GridQueueIjEEiEEEvDpT0_)
        .other          _ZN6thrust24THRUST_300001_SM_1000_NS8cuda_cub4core6detail13_kernel_agentINS1_8__reduce10DrainAgentIiEEJN3cub18CUB_300001_SM_10009GridQueueIjEEiEEEvDpT0_,@"STO_CUDA_ENTRY STV_DEFAULT"
_ZN6thrust24THRUST_300001_SM_1000_NS8cuda_cub4core6detail13_kernel_agentINS1_8__reduce10DrainAgentIiEEJN3cub18CUB_300001_SM_10009GridQueueIjEEiEEEvDpT0_:
.text._ZN6thrust24THRUST_300001_SM_1000_NS8cuda_cub4core6detail13_kernel_agentINS1_8__reduce10DrainAgentIiEEJN3cub18CUB_300001_SM_10009GridQueueIjEEiEEEvDpT0_:
[----:B------:R-:W-:Y:S08]  /*0000*/  LDC R1, c[0x0][0x37c] ;  /* 0x0000df00ff017b82 */ /* 0x000ff00000000800 */
[----:B------:R-:W0:Y:S01]  /*0010*/  LDC.64 R2, c[0x0][0x380] ;  /* 0x0000e000ff027b82 */ /* 0x000e220000000a00 */
[----:B------:R-:W0:Y:S07]  /*0020*/  LDCU.64 UR4, c[0x0][0x358] ;  /* 0x00006b00ff0477ac */ /* 0x000e2e0008000a00 */
[----:B------:R-:W1:Y:S01]  /*0030*/  LDC R5, c[0x0][0x388] ;  /* 0x0000e200ff057b82 */ /* 0x000e620000000800 */
[----:B0-----:R-:W-:Y:S04]  /*0040*/  STG.E desc[UR4][R2.64+0x4], RZ ;  /* 0x000004ff02007986 */ /* 0x001fe8000c101904 */
[----:B-1----:R-:W-:Y:S01]  /*0050*/  STG.E desc[UR4][R2.64], R5 ;  /* 0x0000000502007986 */ /* 0x002fe2000c101904 */
[----:B------:R-:W-:Y:S05]  /*0060*/  EXIT ;  /* 0x000000000000794d */ /* 0x000fea0003800000 */
.L_x_543:
        /* <DEDUP_REMOVED lines=9> */
.L_x_927:


//--------------------- .text._ZN6thrust24THRUST_300001_SM_1000_NS8cuda_cub4core6detail13_kernel_agentINS1_8__reduce11ReduceAgentINS0_12zip_iteratorIN4cuda3std3__45tupleIJNS0_6detail15normal_iteratorINS0_10device_ptrIiEEEENS0_17counting_iteratorIlNS0_11use_defaultESI_SI_EEEEEEEPNSB_IJilEEESM_iNS1_9__extrema9arg_min_fIilNSA_4lessIiEEEEEEJSL_SN_iN3cub18CUB_300001_SM_100013GridEvenShareIiEENSV_9GridQueueIjEESS_EEEvDpT0_ --------------------------
	.section	.text._ZN6thrust24THRUST_300001_SM_1000_NS8cuda_cub4core6detail13_kernel_agentINS1_8__reduce11ReduceAgentINS0_12zip_iteratorIN4cuda3std3__45tupleIJNS0_6detail15normal_iteratorINS0_10device_ptrIiEEEENS0_17counting_iteratorIlNS0_11use_defaultESI_SI_EEEEEEEPNSB_IJilEEESM_iNS1_9__extrema9arg_min_fIilNSA_4lessIiEEEEEEJSL_SN_iN3cub18CUB_300001_SM_100013GridEvenShareIiEENSV_9GridQueueIjEESS_EEEvDpT0_,"ax",@progbits
	.align	128
        .global         _ZN6thrust24THRUST_300001_SM_1000_NS8cuda_cub4core6detail13_kernel_agentINS1_8__reduce11ReduceAgentINS0_12zip_iteratorIN4cuda3std3__45tupleIJNS0_6detail15normal_iteratorINS0_10device_ptrIiEEEENS0_17counting_iteratorIlNS0_11use_defaultESI_SI_EEEEEEEPNSB_IJilEEESM_iNS1_9__extrema9arg_min_fIilNSA_4lessIiEEEEEEJSL_SN_iN3cub18CUB_300001_SM_100013GridEvenShareIiEENSV_9GridQueueIjEESS_EEEvDpT0_
        .type           _ZN6thrust24THRUST_300001_SM_1000_NS8cuda_cub4core6detail13_kernel_agentINS1_8__reduce11ReduceAgentINS0_12zip_iteratorIN4cuda3std3__45tupleIJNS0_6detail15normal_iteratorINS0_10device_ptrIiEEEENS0_17counting_iteratorIlNS0_11use_defaultESI_SI_EEEEEEEPNSB_IJilEEESM_iNS1_9__extrema9arg_min_fIilNSA_4lessIiEEEEEEJSL_SN_iN3cub18CUB_300001_SM_100013GridEvenShareIiEENSV_9GridQueueIjEESS_EEEvDpT0_,@function
        .size           _ZN6thrust24THRUST_300001_SM_1000_NS8cuda_cub4core6detail13_kernel_agentINS1_8__reduce11ReduceAgentINS0_12zip_iteratorIN4cuda3std3__45tupleIJNS0_6detail15normal_iteratorINS0_10device_ptrIiEEEENS0_17counting_iteratorIlNS0_11use_defaultESI_SI_EEEEEEEPNSB_IJilEEESM_iNS1_9__extrema9arg_min_fIilNSA_4lessIiEEEEEEJSL_SN_iN3cub18CUB_300001_SM_100013GridEvenShareIiEENSV_9GridQueueIjEESS_EEEvDpT0_,(.L_x_928 - _ZN6thrust24THRUST_300001_SM_1000_NS8cuda_cub4core6detail13_kernel_agentINS1_8__reduce11ReduceAgentINS0_12zip_iteratorIN4cuda3std3__45tupleIJNS0_6detail15normal_iteratorINS0_10device_ptrIiEEEENS0_17counting_iteratorIlNS0_11use_defaultESI_SI_EEEEEEEPNSB_IJilEEESM_iNS1_9__extrema9arg_min_fIilNSA_4lessIiEEEEEEJSL_SN_iN3cub18CUB_300001_SM_100013GridEvenShareIiEENSV_9GridQueueIjEESS_EEEvDpT0_)
        .other          _ZN6thrust24THRUST_300001_SM_1000_NS8cuda_cub4core6detail13_kernel_agentINS1_8__reduce11ReduceAgentINS0_12zip_iteratorIN4cuda3std3__45tupleIJNS0_6detail15normal_iteratorINS0_10device_ptrIiEEEENS0_17counting_iteratorIlNS0_11use_defaultESI_SI_EEEEEEEPNSB_IJilEEESM_iNS1_9__extrema9arg_min_fIilNSA_4lessIiEEEEEEJSL_SN_iN3cub18CUB_300001_SM_100013GridEvenShareIiEENSV_9GridQueueIjEESS_EEEvDpT0_,@"STO_CUDA_ENTRY STV_DEFAULT"
_ZN6thrust24THRUST_300001_SM_1000_NS8cuda_cub4core6detail13_kernel_agentINS1_8__reduce11ReduceAgentINS0_12zip_iteratorIN4cuda3std3__45tupleIJNS0_6detail15normal_iteratorINS0_10device_ptrIiEEEENS0_17counting_iteratorIlNS0_11use_defaultESI_SI_EEEEEEEPNSB_IJilEEESM_iNS1_9__extrema9arg_min_fIilNSA_4lessIiEEEEEEJSL_SN_iN3cub18CUB_300001_SM_100013GridEvenShareIiEENSV_9GridQueueIjEESS_EEEvDpT0_:
.text._ZN6thrust24THRUST_300001_SM_1000_NS8cuda_cub4core6detail13_kernel_agentINS1_8__reduce11ReduceAgentINS0_12zip_iteratorIN4cuda3std3__45tupleIJNS0_6detail15normal_iteratorINS0_10device_ptrIiEEEENS0_17counting_iteratorIlNS0_11use_defaultESI_SI_EEEEEEEPNSB_IJilEEESM_iNS1_9__extrema9arg_min_fIilNSA_4lessIiEEEEEEJSL_SN_iN3cub18CUB_300001_SM_100013GridEvenShareIiEENSV_9GridQueueIjEESS_EEEvDpT0_:
[----:B------:R-:W-:Y:S01]  /*0000*/  LDC R1, c[0x0][0x37c] ;  /* 0x0000df00ff017b82 */ /* 0x000fe20000000800 */
[----:B------:R-:W0:Y:S01]  /*0010*/  S2R R0, SR_CTAID.X ;  /* 0x0000000000007919 */ /* 0x000e220000002500 */
[----:B------:R-:W1:Y:S01]  /*0020*/  LDCU UR4, c[0x0][0x398] ;  /* 0x00007300ff0477ac */ /* 0x000e620008000800 */
[----:B------:R-:W-:Y:S01]  /*0030*/  BSSY.RECONVERGENT B0, `(.L_x_544) ;  /* 0x000057c000007945 */ /* 0x000fe20003800200 */
[----:B------:R-:W2:Y:S01]  /*0040*/  LDCU UR6, c[0x0][0x370] ;  /* 0x00006e00ff0677ac */ /* 0x000ea20008000800 */
[----:B------:R-:W3:Y:S01]  /*0050*/  LDCU.64 UR10, c[0x0][0x358] ;  /* 0x00006b00ff0a77ac */ /* 0x000ee20008000a00 */
[----:B-1----:R-:W-:Y:S01]  /*0060*/  IMAD.U32 R10, RZ, RZ, UR4 ;  /* 0x00000004ff0a7e24 */ /* 0x002fe2000f8e00ff */
[----:B--2---:R-:W-:Y:S01]  /*0070*/  UIMAD UR6, UR6, 0x500, URZ ;  /* 0x00000500060678a4 */ /* 0x004fe2000f8e02ff */
[----:B0-----:R-:W-:-:S04]  /*0080*/  IMAD R11, R0, 0x500, RZ ;  /* 0x00000500000b7824 */ /* 0x001fc800078e02ff */
[----:B------:R-:W-:-:S05]  /*0090*/  VIADD R3, R11, 0x500 ;  /* 0x000005000b037836 */ /* 0x000fca0000000000 */
[----:B------:R-:W-:-:S13]  /*00a0*/  ISETP.GT.AND P0, PT, R3, R10, PT ;  /* 0x0000000a0300720c */ /* 0x000fda0003f04270 */
[----:B---3--:R-:W-:Y:S05]  /*00b0*/  @!P0 BRA `(.L_x_545) ;  /* 0x0000003000088947 */ /* 0x008fea0003800000 */
[----:B------:R-:W0:Y:S01]  /*00c0*/  S2R R2, SR_TID.X ;  /* 0x0000000000027919 */ /* 0x000e220000002100 */
[----:B------:R-:W-:Y:S01]  /*00d0*/  IMAD.IADD R3, R10, 0x1, -R11 ;  /* 0x000000010a037824 */ /* 0x000fe200078e0a0b */
[----:B------:R-:W1:Y:S01]  /*00e0*/  LDCU.64 UR6, c[0x0][0x388] ;  /* 0x00007100ff0677ac */ /* 0x000e620008000a00 */
[----:B------:R-:W-:Y:S01]  /*00f0*/  BSSY.RECONVERGENT B1, `(.L_x_546) ;  /* 0x000000f000017945 */ /* 0x000fe20003800200 */
[----:B------:R-:W-:Y:S01]  /*0100*/  CS2R R6, SRZ ;  /* 0x0000000000067805 */ /* 0x000fe2000001ff00 */
[----:B------:R-:W-:Y:S01]  /*0110*/  IMAD.MOV.U32 R9, RZ, RZ, RZ ;  /* 0x000000ffff097224 */ /* 0x000fe200078e00ff */
[----:B------:R-:W2:Y:S01]  /*0120*/  LDCU.64 UR8, c[0x0][0x388] ;  /* 0x00007100ff0877ac */ /* 0x000ea20008000a00 */
[----:B0-----:R-:W-:Y:S01]  /*0130*/  ISETP.GE.AND P0, PT, R2, R3, PT ;  /* 0x000000030200720c */ /* 0x001fe20003f06270 */
[----:B------:R-:W-:-:S12]  /*0140*/  IMAD.MOV.U32 R8, RZ, RZ, R2 ;  /* 0x000000ffff087224 */ /* 0x000fd800078e0002 */
[----:B-12---:R-:W-:Y:S05]  /*0150*/  @P0 BRA `(.L_x_547) ;  /* 0x0000000000200947 */ /* 0x006fea0003800000 */
[----:B------:R-:W0:Y:S01]  /*0160*/  LDC.64 R4, c[0x0][0x380] ;  /* 0x0000e000ff047b82 */ /* 0x000e220000000a00 */
[----:B------:R-:W-:Y:S01]  /*0170*/  IMAD.IADD R9, R11, 0x1, R2 ;  /* 0x000000010b097824 */ /* 0x000fe200078e0202 */
[----:B------:R-:W1:Y:S03]  /*0180*/  LDCU.64 UR4, c[0x0][0x388] ;  /* 0x00007100ff0477ac */ /* 0x000e660008000a00 */
[----:B0-----:R-:W-:-:S05]  /*0190*/  IMAD.WIDE R4, R9, 0x4, R4 ;  /* 0x0000000409047825 */ /* 0x001fca00078e0204 */
[----:B------:R0:W5:Y:S01]  /*01a0*/  LDG.E R7, desc[UR10][R4.64] ;  /* 0x0000000a04077981 */ /* 0x000162000c1e1900 */
[----:B-1----:R-:W-:Y:S01]  /*01b0*/  IADD3 R6, P0, PT, R9, UR4, RZ ;  /* 0x0000000409067c10 */ /* 0x002fe2000ff1e0ff */
[----:B------:R-:W-:-:S03]  /*01c0*/  VIADD R8, R2, 0x100 ;  /* 0x0000010002087836 */ /* 0x000fc60000000000 */
[----:B------:R-:W-:-:S09]  /*01d0*/  LEA.HI.X.SX32 R9, R9, UR5, 0x1, P0 ;  /* 0x0000000509097c11 */ /* 0x000fd200080f0eff */
.L_x_547:
[----:B------:R-:W-:Y:S05]  /*01e0*/  BSYNC.RECONVERGENT B1 ;  /* 0x0000000000017941 */ /* 0x000fea0003800200 */
.L_x_546:
        /* <DEDUP_REMOVED lines=9> */
[----:B------:R-:W0:Y:S01]  /*0280*/  LDC.64 R4, c[0x0][0x380] ;  /* 0x0000e000ff047b82 */ /* 0x000e220000000a00 */
[----:B------:R-:W-:Y:S01]  /*0290*/  LEA.HI R10, R16, 0x1, RZ, 0x18 ;  /* 0x00000001100a7811 */ /* 0x000fe200078fc0ff */
[----:B------:R-:W-:-:S03]  /*02a0*/  IMAD.IADD R15, R11, 0x1, R8 ;  /* 0x000000010b0f7824 */ /* 0x000fc600078e0208 */
[----:B------:R-:W-:-:S05]  /*02b0*/  LOP3.LUT R10, R10, 0x3, RZ, 0xc0, !PT ;  /* 0x000000030a0a7812 */ /* 0x000fca00078ec0ff */
[----:B------:R-:W-:-:S07]  /*02c0*/  IMAD.MOV R10, RZ, RZ, -R10 ;  /* 0x000000ffff0a7224 */ /* 0x000fce00078e0a0a */
.L_x_554:
[----:B0-----:R-:W-:-:S05]  /*02d0*/  IMAD.WIDE R12, R15, 0x4, R4 ;  /* 0x000000040f0c7825 */ /* 0x001fca00078e0204 */
[----:B------:R-:W2:Y:S01]  /*02e0*/  LDG.E R20, desc[UR10][R12.64] ;  /* 0x0000000a0c147981 */ /* 0x000ea2000c1e1900 */
[----:B------:R-:W-:Y:S01]  /*02f0*/  VIADD R10, R10, 0x1 ;  /* 0x000000010a0a7836 */ /* 0x000fe20000000000 */
[C---:B------:R-:W-:Y:S01]  /*0300*/  IADD3 R18, P1, PT, R15.reuse, UR6, RZ ;  /* 0x000000060f127c10 */ /* 0x040fe2000ff3e0ff */
[----:B------:R-:W-:Y:S03]  /*0310*/  BSSY.RECONVERGENT B3, `(.L_x_552) ;  /* 0x0000013000037945 */ /* 0x000fe60003800200 */
[----:B------:R-:W-:Y:S02]  /*0320*/  ISETP.NE.AND P2, PT, R10, RZ, PT ;  /* 0x000000ff0a00720c */ /* 0x000fe40003f45270 */
[----:B------:R-:W-:Y:S02]  /*0330*/  LEA.HI.X.SX32 R17, R15, UR7, 0x1, P1 ;  /* 0x000000070f117c11 */ /* 0x000fe400088f0eff */
        /* <DEDUP_REMOVED lines=10> */
[C---:B------:R-:W-:Y:S02]  /*03e0*/  @P3 ISETP.LT.U32.AND P1, PT, R13.reuse, R18, PT ;  /* 0x000000120d00320c */ /* 0x040fe40003f21070 */
[CC--:B------:R-:W-:Y:S02]  /*03f0*/  @P3 ISETP.GE.AND.EX P0, PT, R14.reuse, R17.reuse, PT, P0 ;  /* 0x000000110e00320c */ /* 0x0c0fe40003f06300 */
[----:B------:R-:W-:Y:S02]  /*0400*/  @P3 ISETP.LT.AND.EX P1, PT, R14, R17, PT, P1 ;  /* 0x000000110e00320c */ /* 0x000fe40003f21310 */
[----:B------:R-:W-:Y:S02]  /*0410*/  @P3 SEL R7, R12, R20, !P0 ;  /* 0x000000140c073207 */ /* 0x000fe40004000000 */
[----:B------:R-:W-:-:S02]  /*0420*/  @P3 SEL R6, R13, R18, P1 ;  /* 0x000000120d063207 */ /* 0x000fc40000800000 */
[----:B------:R-:W-:-:S07]  /*0430*/  @P3 SEL R9, R14, R17, P1 ;  /* 0x000000110e093207 */ /* 0x000fce0000800000 */
.L_x_553:
[----:B------:R-:W-:Y:S05]  /*0440*/  BSYNC.RECONVERGENT B3 ;  /* 0x0000000000037941 */ /* 0x000fea0003800200 */
.L_x_552:
[----:B------:R-:W-:Y:S02]  /*0450*/  VIADD R8, R8, 0x100 ;  /* 0x0000010008087836 */ /* 0x000fe40000000000 */
[----:B------:R-:W-:Y:S01]  /*0460*/  VIADD R15, R15, 0x100 ;  /* 0x000001000f0f7836 */ /* 0x000fe20000000000 */
[----:B------:R-:W-:Y:S06]  /*0470*/  @P2 BRA `(.L_x_554) ;  /* 0xfffffffc00942947 */ /* 0x000fec000383ffff */
.L_x_551:
[----:B------:R-:W-:Y:S05]  /*0480*/  BSYNC.RECONVERGENT B2 ;  /* 0x0000000000027941 */ /* 0x000fea0003800200 */
.L_x_550:
[----:B------:R-:W-:-:S13]  /*0490*/  ISETP.GE.U32.AND P0, PT, R16, 0x300, PT ;  /* 0x000003001000780c */ /* 0x000fda0003f06070 */
[----:B------:R-:W-:Y:S05]  /*04a0*/  @!P0 BRA `(.L_x_549) ;  /* 0x00000004008c8947 */ /* 0x000fea0003800000 */
[----:B------:R-:W0:Y:S01]  /*04b0*/  LDC.64 R4, c[0x0][0x380] ;  /* 0x0000e000ff047b82 */ /* 0x000e220000000a00 */
[----:B------:R-:W-:-:S04]  /*04c0*/  IMAD.IADD R11, R11, 0x1, R8 ;  /* 0x000000010b0b7824 */ /* 0x000fc800078e0208 */
[C---:B------:R-:W-:Y:S02]  /*04d0*/  VIADD R19, R11.reuse, 0x100 ;  /* 0x000001000b137836 */ /* 0x040fe40000000000 */
[C---:B------:R-:W-:Y:S02]  /*04e0*/  VIADD R18, R11.reuse, 0x200 ;  /* 0x000002000b127836 */ /* 0x040fe40000000000 */
[----:B------:R-:W-:Y:S01]  /*04f0*/  VIADD R20, R11, 0x300 ;  /* 0x000003000b147836 */ /* 0x000fe20000000000 */
[----:B0-----:R-:W-:-:S05]  /*0500*/  IADD3 R4, P0, PT, R4, 0x800, RZ ;  /* 0x0000080004047810 */ /* 0x001fca0007f1e0ff */
[----:B------:R-:W-:-:S08]  /*0510*/  IMAD.X R5, RZ, RZ, R5, P0 ;  /* 0x000000ffff057224 */ /* 0x000fd000000e0605 */
.L_x_563:
[----:B------:R-:W-:-:S05]  /*0520*/  IMAD.WIDE R14, R11, 0x4, R4 ;  /* 0x000000040b0e7825 */ /* 0x000fca00078e0204 */
[----:B------:R-:W2:Y:S04]  /*0530*/  LDG.E R24, desc[UR10][R14.64+-0x800] ;  /* 0xfff8000a0e187981 */ /* 0x000ea8000c1e1900 */
[----:B-----5:R0:W5:Y:S04]  /*0540*/  LDG.E R26, desc[UR10][R14.64+-0x400] ;  /* 0xfffc000a0e1a7981 */ /* 0x020168000c1e1900 */
[----:B------:R0:W5:Y:S04]  /*0550*/  LDG.E R10, desc[UR10][R14.64] ;  /* 0x0000000a0e0a7981 */ /* 0x000168000c1e1900 */
[----:B------:R0:W5:Y:S01]  /*0560*/  LDG.E R12, desc[UR10][R14.64+0x400] ;  /* 0x0004000a0e0c7981 */ /* 0x000162000c1e1900 */
[----:B------:R-:W-:Y:S01]  /*0570*/  IADD3 R21, P1, PT, R11, UR8, RZ ;  /* 0x000000080b157c10 */ /* 0x000fe2000ff3e0ff */
[----:B------:R-:W-:Y:S01]  /*0580*/  BSSY.RECONVERGENT B2, `(.L_x_555) ;  /* 0x0000012000027945 */ /* 0x000fe20003800200 */
[----:B------:R-:W-:-:S02]  /*0590*/  IMAD.MOV.U32 R16, RZ, RZ, R6 ;  /* 0x000000ffff107224 */ /* 0x000fc400078e0006 */
[----:B------:R-:W-:Y:S01]  /*05a0*/  IMAD.MOV.U32 R17, RZ, RZ, R9 ;  /* 0x000000ffff117224 */ /* 0x000fe200078e0009 */
[----:B------:R-:W-:Y:S01]  /*05b0*/  LEA.HI.X.SX32 R22, R11, UR9, 0x1, P1 ;  /* 0x000000090b167c11 */ /* 0x000fe200088f0eff */
[----:B------:R-:W-:Y:S01]  /*05c0*/  IMAD.MOV.U32 R13, RZ, RZ, R7 ;  /* 0x000000ffff0d7224 */ /* 0x000fe200078e0007 */
        /* <DEDUP_REMOVED lines=13> */
.L_x_556:
[----:B------:R-:W-:Y:S05]  /*06a0*/  BSYNC.RECONVERGENT B2 ;  /* 0x0000000000027941 */ /* 0x000fea0003800200 */
.L_x_555:
[----:B-----5:R-:W-:Y:S01]  /*06b0*/  ISETP.GE.AND P0, PT, R13, R26, PT ;  /* 0x0000001a0d00720c */ /* 0x020fe20003f06270 */
[----:B------:R-:W-:Y:S01]  /*06c0*/  BSSY.RECONVERGENT B2, `(.L_x_557) ;  /* 0x0000012000027945 */ /* 0x000fe20003800200 */
[C---:B------:R-:W-:Y:S01]  /*06d0*/  IADD3 R15, P1, PT, R19.reuse, UR8, RZ ;  /* 0x00000008130f7c10 */ /* 0x040fe2000ff3e0ff */
[----:B------:R-:W-:Y:S02]  /*06e0*/  IMAD.MOV.U32 R6, RZ, RZ, R16 ;  /* 0x000000ffff067224 */ /* 0x000fe400078e0010 */
[----:B------:R-:W-:Y:S01]  /*06f0*/  IMAD.MOV.U32 R9, RZ, RZ, R17 ;  /* 0x000000ffff097224 */ /* 0x000fe200078e0011 */
[----:B------:R-:W-:Y:S01]  /*0700*/  LEA.HI.X.SX32 R14, R19, UR9, 0x1, P1 ;  /* 0x00000009130e7c11 */ /* 0x000fe200088f0eff */
        /* <DEDUP_REMOVED lines=13> */
.L_x_558:
[----:B------:R-:W-:Y:S05]  /*07e0*/  BSYNC.RECONVERGENT B2 ;  /* 0x0000000000027941 */ /* 0x000fea0003800200 */
.L_x_557:
[----:B------:R-:W-:Y:S01]  /*07f0*/  ISETP.GE.AND P0, PT, R7, R10, PT ;  /* 0x0000000a0700720c */ /* 0x000fe20003f06270 */
[----:B------:R-:W-:Y:S01]  /*0800*/  BSSY.RECONVERGENT B2, `(.L_x_559) ;  /* 0x0000013000027945 */ /* 0x000fe20003800200 */
[----:B------:R-:W-:Y:S01]  /*0810*/  IADD3 R17, P1, PT, R18, UR8, RZ ;  /* 0x0000000812117c10 */ /* 0x000fe2000ff3e0ff */
[----:B------:R-:W-:Y:S01]  /*0820*/  IMAD.MOV.U32 R14, RZ, RZ, R6 ;  /* 0x000000ffff0e7224 */ /* 0x000fe200078e0006 */
[----:B------:R-:W-:Y:S01]  /*0830*/  IADD3 R21, P2, PT, R20, UR8, RZ ;  /* 0x0000000814157c10 */ /* 0x000fe2000ff5e0ff */
        /* <DEDUP_REMOVED lines=15> */
.L_x_560:
[----:B------:R-:W-:Y:S05]  /*0930*/  BSYNC.RECONVERGENT B2 ;  /* 0x0000000000027941 */ /* 0x000fea0003800200 */
.L_x_559:
[----:B------:R-:W-:Y:S01]  /*0940*/  ISETP.GE.AND P0, PT, R13, R12, PT ;  /* 0x0000000c0d00720c */ /* 0x000fe20003f06270 */
[----:B------:R-:W-:Y:S01]  /*0950*/  BSSY.RECONVERGENT B2, `(.L_x_561) ;  /* 0x0000011000027945 */ /* 0x000fe20003800200 */
[----:B------:R-:W-:Y:S01]  /*0960*/  LEA.HI.X.SX32 R10, R20, UR9, 0x1, P2 ;  /* 0x00000009140a7c11 */ /* 0x000fe200090f0eff */
        /* <DEDUP_REMOVED lines=15> */
.L_x_562:
[----:B------:R-:W-:Y:S05]  /*0a60*/  BSYNC.RECONVERGENT B2 ;  /* 0x0000000000027941 */ /* 0x000fea0003800200 */
.L_x_561:
[----:B------:R-:W-:Y:S02]  /*0a70*/  VIADD R8, R8, 0x400 ;  /* 0x0000040008087836 */ /* 0x000fe40000000000 */
[----:B------:R-:W-:Y:S02]  /*0a80*/  VIADD R19, R19, 0x400 ;  /* 0x0000040013137836 */ /* 0x000fe40000000000 */
[----:B------:R-:W-:Y:S01]  /*0a90*/  VIADD R18, R18, 0x400 ;  /* 0x0000040012127836 */ /* 0x000fe20000000000 */
[----:B------:R-:W-:Y:S01]  /*0aa0*/  ISETP.GE.AND P0, PT, R8, R3, PT ;  /* 0x000000030800720c */ /* 0x000fe20003f06270 */
[----:B------:R-:W-:Y:S02]  /*0ab0*/  VIADD R20, R20, 0x400 ;  /* 0x0000040014147836 */ /* 0x000fe40000000000 */
[----:B------:R-:W-:-:S10]  /*0ac0*/  VIADD R11, R11, 0x400 ;  /* 0x000004000b0b7836 */ /* 0x000fd40000000000 */
[----:B------:R-:W-:Y:S05]  /*0ad0*/  @!P0 BRA `(.L_x_563) ;  /* 0xfffffff800908947 */ /* 0x000fea000383ffff */
.L_x_549:
[----:B------:R-:W-:Y:S05]  /*0ae0*/  BSYNC.RECONVERGENT B1 ;  /* 0x0000000000017941 */ /* 0x000fea0003800200 */
.L_x_548:
[----:B------:R-:W-:-:S13]  /*0af0*/  ISETP.GE.AND P0, PT, R3, 0x100, PT ;  /* 0x000001000300780c */ /* 0x000fda0003f06270 */
[----:B------:R-:W-:Y:S05]  /*0b00*/  @!P0 BRA `(.L_x_564) ;  /* 0x00000010003c8947 */ /* 0x000fea0003800000 */
[----:B------:R-:W1:Y:S01]  /*0b10*/  S2R R13, SR_LANEID ;  /* 0x00000000000d7919 */ /* 0x000e620000000000 */
[----:B------:R-:W-:Y:S01]  /*0b20*/  BSSY.RECONVERGENT B1, `(.L_x_565) ;  /* 0x0000015000017945 */ /* 0x000fe20003800200 */
[----:B0-----:R-:W-:Y:S01]  /*0b30*/  IMAD.MOV.U32 R5, RZ, RZ, R6 ;  /* 0x000000ffff057224 */ /* 0x001fe200078e0006 */
[----:B-----5:R-:W0:Y:S01]  /*0b40*/  SHFL.DOWN PT, R4, R7, 0x1, 0x1f ;  /* 0x08201f0007047f89 */ /* 0x020e2200000e0000 */
        /* <DEDUP_REMOVED lines=18> */
.L_x_566:
[----:B------:R-:W-:Y:S05]  /*0c70*/  BSYNC.RECONVERGENT B1 ;  /* 0x0000000000017941 */ /* 0x000fea0003800200 */
.L_x_565:
        /* <DEDUP_REMOVED lines=21> */
.L_x_568:
[----:B------:R-:W-:Y:S05]  /*0dd0*/  BSYNC.RECONVERGENT B1 ;  /* 0x0000000000017941 */ /* 0x000fea0003800200 */
.L_x_567:
        /* <DEDUP_REMOVED lines=21> */
.L_x_570:
[----:B------:R-:W-:Y:S05]  /*0f30*/  BSYNC.RECONVERGENT B1 ;  /* 0x0000000000017941 */ /* 0x000fea0003800200 */
.L_x_569:
        /* <DEDUP_REMOVED lines=21> */
.L_x_572:
[----:B------:R-:W-:Y:S05]  /*1090*/  BSYNC.RECONVERGENT B1 ;  /* 0x0000000000017941 */ /* 0x000fea0003800200 */
.L_x_571:
        /* <DEDUP_REMOVED lines=22> */
.L_x_574:
[----:B------:R-:W-:Y:S05]  /*1200*/  BSYNC.RECONVERGENT B1 ;  /* 0x0000000000017941 */ /* 0x000fea0003800200 */
.L_x_573:
        /* <DEDUP_REMOVED lines=12> */
.L_x_576:
[----:B------:R-:W-:Y:S05]  /*12d0*/  BSYNC.RECONVERGENT B1 ;  /* 0x0000000000017941 */ /* 0x000fea0003800200 */
.L_x_575:
        /* <DEDUP_REMOVED lines=31> */
.L_x_579:
[----:B------:R-:W-:Y:S05]  /*14d0*/  BSYNC.RECONVERGENT B1 ;  /* 0x0000000000017941 */ /* 0x000fea0003800200 */
.L_x_578:
        /* <DEDUP_REMOVED lines=18> */
.L_x_581:
[----:B------:R-:W-:Y:S05]  /*1600*/  BSYNC.RECONVERGENT B1 ;  /* 0x0000000000017941 */ /* 0x000fea0003800200 */
.L_x_580:
        /* <DEDUP_REMOVED lines=18> */
.L_x_583:
[----:B------:R-:W-:Y:S05]  /*1730*/  BSYNC.RECONVERGENT B1 ;  /* 0x0000000000017941 */ /* 0x000fea0003800200 */
.L_x_582:
        /* <DEDUP_REMOVED lines=18> */
.L_x_585:
[----:B------:R-:W-:Y:S05]  /*1860*/  BSYNC.RECONVERGENT B1 ;  /* 0x0000000000017941 */ /* 0x000fea0003800200 */
.L_x_584:
        /* <DEDUP_REMOVED lines=18> */
.L_x_587:
[----:B------:R-:W-:Y:S05]  /*1990*/  BSYNC.RECONVERGENT B1 ;  /* 0x0000000000017941 */ /* 0x000fea0003800200 */
.L_x_586:
        /* <DEDUP_REMOVED lines=18> */
.L_x_589:
[----:B------:R-:W-:Y:S05]  /*1ac0*/  BSYNC.RECONVERGENT B1 ;  /* 0x0000000000017941 */ /* 0x000fea0003800200 */
.L_x_588:
        /* <DEDUP_REMOVED lines=19> */
.L_x_564:
[----:B0-----:R-:W-:Y:S01]  /*1c00*/  LOP3.LUT R4, R2, 0x3e0, RZ, 0xc0, !PT ;  /* 0x000003e002047812 */ /* 0x001fe200078ec0ff */
[----:B------:R-:W-:Y:S01]  /*1c10*/  BSSY.RECONVERGENT B1, `(.L_x_590) ;  /* 0x000001b000017945 */ /* 0x000fe20003800200 */
[----:B-----5:R-:W-:Y:S02]  /*1c20*/  IMAD.MOV.U32 R5, RZ, RZ, R7 ;  /* 0x000000ffff057224 */ /* 0x020fe400078e0007 */
[----:B------:R-:W-:Y:S02]  /*1c30*/  IMAD.MOV.U32 R13, RZ, RZ, R6 ;  /* 0x000000ffff0d7224 */ /* 0x000fe400078e0006 */
[----:B------:R-:W-:Y:S01]  /*1c40*/  VIADD R8, R4, 0x20 ;  /* 0x0000002004087836 */ /* 0x000fe20000000000 */
[----:B------:R-:W-:Y:S01]  /*1c50*/  LOP3.LUT R4, RZ, R4, RZ, 0x33, !PT ;  /* 0x00000004ff047212 */ /* 0x000fe200078e33ff */
[----:B------:R-:W-:-:S03]  /*1c60*/  IMAD.MOV.U32 R15, RZ, RZ, R9 ;  /* 0x000000ffff0f7224 */ /* 0x000fc600078e0009 */
[----:B------:R-:W-:Y:S01]  /*1c70*/  ISETP.GT.AND P0, PT, R8, R3, PT ;  /* 0x000000030800720c */ /* 0x000fe20003f04270 */
[----:B------:R-:W-:-:S05]  /*1c80*/  IMAD.IADD R4, R3, 0x1, R4 ;  /* 0x0000000103047824 */ /* 0x000fca00078e0204 */
        /* <DEDUP_REMOVED lines=19> */
.L_x_591:
[----:B------:R-:W-:Y:S05]  /*1dc0*/  BSYNC.RECONVERGENT B1 ;  /* 0x0000000000017941 */ /* 0x000fea0003800200 */
.L_x_590:
        /* <DEDUP_REMOVED lines=22> */
.L_x_593:
[----:B------:R-:W-:Y:S05]  /*1f30*/  BSYNC.RECONVERGENT B1 ;  /* 0x0000000000017941 */ /* 0x000fea0003800200 */
.L_x_592:
        /* <DEDUP_REMOVED lines=22> */
.L_x_595:
[----:B------:R-:W-:Y:S05]  /*20a0*/  BSYNC.RECONVERGENT B1 ;  /* 0x0000000000017941 */ /* 0x000fea0003800200 */
.L_x_594:
        /* <DEDUP_REMOVED lines=22> */
.L_x_597:
[----:B------:R-:W-:Y:S05]  /*2210*/  BSYNC.RECONVERGENT B1 ;  /* 0x0000000000017941 */ /* 0x000fea0003800200 */
.L_x_596:
        /* <DEDUP_REMOVED lines=23> */
.L_x_599:
[----:B------:R-:W-:Y:S05]  /*2390*/  BSYNC.RECONVERGENT B1 ;  /* 0x0000000000017941 */ /* 0x000fea0003800200 */
.L_x_598:
        /* <DEDUP_REMOVED lines=12> */
.L_x_601:
[----:B------:R-:W-:Y:S05]  /*2460*/  BSYNC.RECONVERGENT B1 ;  /* 0x0000000000017941 */ /* 0x000fea0003800200 */
.L_x_600:
[----:B------:R-:W-:Y:S01]  /*2470*/  BAR.SYNC.DEFER_BLOCKING 0x0 ;  /* 0x0000000000007b1d */ /* 0x000fe20000010000 */
[----:B------:R-:W-:-:S13]  /*2480*/  ISETP.NE.AND P2, PT, R2, RZ, PT ;  /* 0x000000ff0200720c */ /* 0x000fda0003f45270 */
[----:B------:R-:W-:Y:S05]  /*2490*/  @P2 BRA `(.L_x_577) ;  /* 0x0000003000d42947 */ /* 0x000fea0003800000 */
[C---:B------:R-:W-:Y:S01]  /*24a0*/  ISETP.GE.AND P0, PT, R3.reuse, 0x21, PT ;  /* 0x000000210300780c */ /* 0x040fe20003f06270 */
[----:B------:R-:W-:Y:S01]  /*24b0*/  IMAD.MOV.U32 R2, RZ, RZ, R6 ;  /* 0x000000ffff027224 */ /* 0x000fe200078e0006 */
[C---:B------:R-:W-:Y:S01]  /*24c0*/  ISETP.GE.AND P5, PT, R3.reuse, 0x41, PT ;  /* 0x000000410300780c */ /* 0x040fe20003fa6270 */
[----:B0-----:R-:W-:Y:S01]  /*24d0*/  IMAD.MOV.U32 R9, RZ, RZ, R5 ;  /* 0x000000ffff097224 */ /* 0x001fe200078e0005 */
        /* <DEDUP_REMOVED lines=26> */
.L_x_603:
[----:B------:R-:W-:Y:S05]  /*2680*/  BSYNC.RECONVERGENT B1 ;  /* 0x0000000000017941 */ /* 0x000fea0003800200 */
.L_x_602:
        /* <DEDUP_REMOVED lines=26> */
.L_x_605:
[----:B------:R-:W-:Y:S05]  /*2830*/  BSYNC.RECONVERGENT B1 ;  /* 0x0000000000017941 */ /* 0x000fea0003800200 */
.L_x_604:
        /* <DEDUP_REMOVED lines=29> */
.L_x_607:
[----:B------:R-:W-:Y:S05]  /*2a10*/  BSYNC.RECONVERGENT B1 ;  /* 0x0000000000017941 */ /* 0x000fea0003800200 */
.L_x_606:
        /* <DEDUP_REMOVED lines=26> */
.L_x_609:
[----:B------:R-:W-:Y:S05]  /*2bc0*/  BSYNC.RECONVERGENT B1 ;  /* 0x0000000000017941 */ /* 0x000fea0003800200 */
.L_x_608:
        /* <DEDUP_REMOVED lines=26> */
.L_x_611:
[----:B------:R-:W-:Y:S05]  /*2d70*/  BSYNC.RECONVERGENT B1 ;  /* 0x0000000000017941 */ /* 0x000fea0003800200 */
.L_x_610:
        /* <DEDUP_REMOVED lines=26> */
.L_x_613:
[----:B------:R-:W-:Y:S05]  /*2f20*/  BSYNC.RECONVERGENT B1 ;  /* 0x0000000000017941 */ /* 0x000fea0003800200 */
.L_x_612:
[----:B------:R-:W-:Y:S02]  /*2f30*/  IMAD.MOV.U32 R6, RZ, RZ, R3 ;  /* 0x000000ffff067224 */ /* 0x000fe400078e0003 */
[----:B------:R-:W-:Y:S02]  /*2f40*/  IMAD.MOV.U32 R5, RZ, RZ, R7 ;  /* 0x000000ffff057224 */ /* 0x000fe400078e0007 */
[----:B------:R-:W-:Y:S01]  /*2f50*/  IMAD.MOV.U32 R4, RZ, RZ, R8 ;  /* 0x000000ffff047224 */ /* 0x000fe200078e0008 */
[----:B------:R-:W-:Y:S06]  /*2f60*/  @!P6 BRA `(.L_x_577) ;  /* 0x000000280020e947 */ /* 0x000fec0003800000 */
        /* <DEDUP_REMOVED lines=23> */
.L_x_545:
[----:B------:R-:W0:Y:S01]  /*30e0*/  S2R R2, SR_TID.X ;  /* 0x0000000000027919 */ /* 0x000e220000002100 */
[----:B------:R-:W1:Y:S01]  /*30f0*/  LDCU.128 UR12, c[0x0][0x380] ;  /* 0x00007000ff0c77ac */ /* 0x000e620008000c00 */
[----:B------:R-:W-:Y:S02]  /*3100*/  SHF.R.S32.HI R13, RZ, 0x1f, R11 ;  /* 0x0000001fff0d7819 */ /* 0x000fe4000001140b */
[----:B0-----:R-:W-:-:S04]  /*3110*/  IADD3 R3, P0, PT, R11, R2, RZ ;  /* 0x000000020b037210 */ /* 0x001fc80007f1e0ff */
[----:B-1----:R-:W-:Y:S01]  /*3120*/  LEA R4, P1, R3, UR12, 0x2 ;  /* 0x0000000c03047c11 */ /* 0x002fe2000f8210ff */
[----:B------:R-:W-:-:S05]  /*3130*/  IMAD.X R6, RZ, RZ, R13, P0 ;  /* 0x000000ffff067224 */ /* 0x000fca00000e060d */
[----:B------:R-:W-:-:S05]  /*3140*/  LEA.HI.X R5, R3, UR13, R6, 0x2, P1 ;  /* 0x0000000d03057c11 */ /* 0x000fca00088f1406 */
[----:B------:R-:W2:Y:S04]  /*3150*/  LDG.E R3, desc[UR10][R4.64] ;  /* 0x0000000a04037981 */ /* 0x000ea8000c1e1900 */
[----:B------:R-:W2:Y:S04]  /*3160*/  LDG.E R6, desc[UR10][R4.64+0x400] ;  /* 0x0004000a04067981 */ /* 0x000ea8000c1e1900 */
[----:B------:R-:W3:Y:S04]  /*3170*/  LDG.E R7, desc[UR10][R4.64+0x800] ;  /* 0x0008000a04077981 */ /* 0x000ee8000c1e1900 */
[----:B------:R-:W4:Y:S04]  /*3180*/  LDG.E R8, desc[UR10][R4.64+0xc00] ;  /* 0x000c000a04087981 */ /* 0x000f28000c1e1900 */
[----:B------:R0:W5:Y:S01]  /*3190*/  LDG.E R9, desc[UR10][R4.64+0x1000] ;  /* 0x0010000a04097981 */ /* 0x000162000c1e1900 */
[----:B------:R-:W-:Y:S01]  /*31a0*/  VIADD R15, R2, 0x200 ;  /* 0x00000200020f7836 */ /* 0x000fe20000000000 */
[----:B------:R-:W-:Y:S01]  /*31b0*/  IADD3 R11, P3, PT, R11, UR14, RZ ;  /* 0x0000000e0b0b7c10 */ /* 0x000fe2000ff7e0ff */
[----:B------:R-:W-:Y:S03]  /*31c0*/  BSSY.RECONVERGENT B1, `(.L_x_614) ;  /* 0x000001f000017945 */ /* 0x000fe60003800200 */
[----:B------:R-:W-:-:S02]  /*31d0*/  IADD3.X R13, PT, PT, R13, UR15, RZ, P3, !PT ;  /* 0x0000000f0d0d7c10 */ /* 0x000fc40009ffe4ff */
[----:B0-----:R-:W-:Y:S02]  /*31e0*/  LOP3.LUT R4, R2, 0x400, RZ, 0xfc, !PT ;  /* 0x0000040002047812 */ /* 0x001fe400078efcff */
[----:B--2---:R-:W-:Y:S02]  /*31f0*/  VIMNMX R12, PT, PT, R3, R6, PT ;  /* 0x00000006030c7248 */ /* 0x004fe40003fe0100 */
[----:B------:R-:W-:Y:S01]  /*3200*/  ISETP.GE.AND P0, PT, R6, R3, PT ;  /* 0x000000030600720c */ /* 0x000fe20003f06270 */
[----:B------:R-:W-:Y:S01]  /*3210*/  VIADD R3, R2, 0x100 ;  /* 0x0000010002037836 */ /* 0x000fe20000000000 */
[CC--:B---3--:R-:W-:Y:S02]  /*3220*/  ISETP.GE.AND P1, PT, R7.reuse, R12.reuse, PT ;  /* 0x0000000c0700720c */ /* 0x0c8fe40003f26270 */
[----:B------:R-:W-:-:S04]  /*3230*/  VIMNMX R7, PT, PT, R7, R12, PT ;  /* 0x0000000c07077248 */ /* 0x000fc80003fe0100 */
[CC--:B----4-:R-:W-:Y:S02]  /*3240*/  ISETP.GE.AND P2, PT, R8.reuse, R7.reuse, PT ;  /* 0x000000070800720c */ /* 0x0d0fe40003f46270 */
[----:B------:R-:W-:-:S05]  /*3250*/  VIMNMX R8, PT, PT, R8, R7, PT ;  /* 0x0000000708087248 */ /* 0x000fca0003fe0100 */
[----:B------:R-:W-:Y:S01]  /*3260*/  @P1 SEL R15, R3, R2, !P0 ;  /* 0x00000002030f1207 */ /* 0x000fe20004000000 */
[----:B------:R-:W-:Y:S01]  /*3270*/  IMAD.MOV.U32 R3, RZ, RZ, R8 ;  /* 0x000000ffff037224 */ /* 0x000fe200078e0008 */
[----:B-----5:R-:W-:Y:S02]  /*3280*/  ISETP.GE.AND P0, PT, R8, R9, PT ;  /* 0x000000090800720c */ /* 0x020fe40003f06270 */
[-C--:B------:R-:W-:Y:S02]  /*3290*/  IADD3 R12, P1, PT, R4, R11.reuse, RZ ;  /* 0x0000000b040c7210 */ /* 0x080fe40007f3e0ff */
[----:B------:R-:W-:Y:S01]  /*32a0*/  @!P2 VIADD R15, R2, 0x300 ;  /* 0x00000300020fa836 */ /* 0x000fe20000000000 */
[----:B------:R-:W-:Y:S02]  /*32b0*/  ISETP.LE.AND P2, PT, R10, UR6, PT ;  /* 0x000000060a007c0c */ /* 0x000fe4000bf43270 */
[----:B------:R-:W-:Y:S02]  /*32c0*/  IMAD.X R14, RZ, RZ, R13, P1 ;  /* 0x000000ffff0e7224 */ /* 0x000fe400008e060d */
[----:B------:R-:W-:-:S05]  /*32d0*/  IADD3 R5, P3, PT, R15, R11, RZ ;  /* 0x0000000b0f057210 */ /* 0x000fca0007f7e0ff */
[----:B------:R-:W-:Y:S02]  /*32e0*/  IMAD.X R11, RZ, RZ, R13, P3 ;  /* 0x000000ffff0b7224 */ /* 0x000fe400018e060d */
        /* <DEDUP_REMOVED lines=12> */
.L_x_615:
[----:B------:R-:W-:Y:S05]  /*33b0*/  BSYNC.RECONVERGENT B1 ;  /* 0x0000000000017941 */ /* 0x000fea0003800200 */
.L_x_614:
        /* <DEDUP_REMOVED lines=12> */
[----:B------:R-:W-:-:S05]  /*3480*/  IMAD.MOV.U32 R9, RZ, RZ, 0x500 ;  /* 0x00000500ff097424 */ /* 0x000fca00078e00ff */
[----:B------:R-:W2:Y:S01]  /*3490*/  ATOMG.E.ADD.STRONG.GPU PT, R8, desc[UR10][R4.64], R9 ;  /* 0x80000009040879a8 */ /* 0x000ea200081ef10a */
[----:B------:R-:W0:Y:S01]  /*34a0*/  S2UR UR5, SR_CgaCtaId ;  /* 0x00000000000579c3 */ /* 0x000e220000008800 */
[----:B------:R-:W-:Y:S02]  /*34b0*/  UMOV UR4, 0x400 ;  /* 0x0000040000047882 */ /* 0x000fe40000000000 */
[----:B0-----:R-:W-:Y:S01]  /*34c0*/  ULEA UR4, UR5, UR4, 0x18 ;  /* 0x0000000405047291 */ /* 0x001fe2000f8ec0ff */
[----:B--2---:R-:W-:-:S08]  /*34d0*/  VIADD R8, R8, UR6 ;  /* 0x0000000608087c36 */ /* 0x004fd00008000000 */
[----:B------:R0:W-:Y:S03]  /*34e0*/  STS [UR4+0x98], R8 ;  /* 0x00009808ff007988 */ /* 0x0001e60008000804 */
.L_x_618:
[----:B------:R-:W-:Y:S05]  /*34f0*/  BSYNC.RECONVERGENT B1 ;  /* 0x0000000000017941 */ /* 0x000fea0003800200 */
.L_x_617:
[----:B------:R-:W1:Y:S08]  /*3500*/  S2UR UR5, SR_CgaCtaId ;  /* 0x00000000000579c3 */ /* 0x000e700000008800 */
[----:B------:R-:W-:Y:S06]  /*3510*/  BAR.SYNC.DEFER_BLOCKING 0x0 ;  /* 0x0000000000007b1d */ /* 0x000fec0000010000 */
[----:B------:R-:W-:Y:S01]  /*3520*/  UMOV UR4, 0x400 ;  /* 0x0000040000047882 */ /* 0x000fe20000000000 */
[----:B------:R-:W2:Y:S01]  /*3530*/  LDCU UR7, c[0x0][0x398] ;  /* 0x00007300ff0777ac */ /* 0x000ea20008000800 */
[----:B------:R-:W3:Y:S01]  /*3540*/  LDCU.128 UR12, c[0x0][0x380] ;  /* 0x00007000ff0c77ac */ /* 0x000ee20008000c00 */
[----:B-1----:R-:W-:-:S06]  /*3550*/  ULEA UR4, UR5, UR4, 0x18 ;  /* 0x0000000405047291 */ /* 0x002fcc000f8ec0ff */
[----:B0-----:R-:W-:-:S05]  /*3560*/  IMAD.U32 R8, RZ, RZ, UR4 ;  /* 0x00000004ff087e24 */ /* 0x001fca000f8e00ff */
[----:B------:R-:W0:Y:S02]  /*3570*/  LDS R11, [R8+0x98] ;  /* 0x00009800080b7984 */ /* 0x000e240000000800 */
[----:B0-----:R-:W-:-:S05]  /*3580*/  VIADD R9, R11, 0x500 ;  /* 0x000005000b097836 */ /* 0x001fca0000000000 */
[----:B------:R-:W-:-:S13]  /*3590*/  ISETP.GT.AND P0, PT, R9, R10, PT ;  /* 0x0000000a0900720c */ /* 0x000fda0003f04270 */
[----:B--23--:R-:W-:Y:S05]  /*35a0*/  @P0 BRA `(.L_x_619) ;  /* 0x0000000800080947 */ /* 0x00cfea0003800000 */
[----:B------:R-:W-:Y:S01]  /*35b0*/  BSSY.RECONVERGENT B1, `(.L_x_619) ;  /* 0x0000081000017945 */ /* 0x000fe20003800200 */
.L_x_632:
[----:B------:R-:W-:-:S04]  /*35c0*/  IADD3 R13, P0, PT, R2, R11, RZ ;  /* 0x0000000b020d7210 */ /* 0x000fc80007f1e0ff */
[----:B------:R-:W-:Y:S02]  /*35d0*/  LEA.HI.X.SX32 R12, R11, RZ, 0x1, P0 ;  /* 0x000000ff0b0c7211 */ /* 0x000fe400000f0eff */
[----:B------:R-:W-:-:S04]  /*35e0*/  LEA R14, P0, R13, UR12, 0x2 ;  /* 0x0000000c0d0e7c11 */ /* 0x000fc8000f8010ff */
[----:B------:R-:W-:-:S05]  /*35f0*/  LEA.HI.X R15, R13, UR13, R12, 0x2, P0 ;  /* 0x0000000d0d0f7c11 */ /* 0x000fca00080f140c */
[----:B------:R-:W2:Y:S04]  /*3600*/  LDG.E R20, desc[UR10][R14.64] ;  /* 0x0000000a0e147981 */ /* 0x000ea8000c1e1900 */
[----:B------:R0:W5:Y:S04]  /*3610*/  LDG.E R21, desc[UR10][R14.64+0x400] ;  /* 0x0004000a0e157981 */ /* 0x000168000c1e1900 */
[----:B------:R0:W5:Y:S04]  /*3620*/  LDG.E R11, desc[UR10][R14.64+0x800] ;  /* 0x0008000a0e0b7981 */ /* 0x000168000c1e1900 */
[----:B------:R0:W5:Y:S04]  /*3630*/  LDG.E R9, desc[UR10][R14.64+0xc00] ;  /* 0x000c000a0e097981 */ /* 0x000168000c1e1900 */
[----:B------:R0:W5:Y:S01]  /*3640*/  LDG.E R10, desc[UR10][R14.64+0x1000] ;  /* 0x0010000a0e0a7981 */ /* 0x000162000c1e1900 */
[----:B------:R-:W-:Y:S01]  /*3650*/  IADD3 R13, P1, PT, R13, UR14, RZ ;  /* 0x0000000e0d0d7c10 */ /* 0x000fe2000ff3e0ff */
[----:B------:R-:W-:Y:S01]  /*3660*/  BSSY.RECONVERGENT B2, `(.L_x_620) ;  /* 0x0000012000027945 */ /* 0x000fe20003800200 */
[----:B------:R-:W-:-:S02]  /*3670*/  IMAD.MOV.U32 R16, RZ, RZ, R3 ;  /* 0x000000ffff107224 */ /* 0x000fc400078e0003 */
[----:B------:R-:W-:Y:S01]  /*3680*/  IMAD.MOV.U32 R18, RZ, RZ, R6 ;  /* 0x000000ffff127224 */ /* 0x000fe200078e0006 */
[----:B------:R-:W-:Y:S01]  /*3690*/  IADD3.X R12, PT, PT, R12, UR15, RZ, P1, !PT ;  /* 0x0000000f0c0c7c10 */ /* 0x000fe20008ffe4ff */
        /* <DEDUP_REMOVED lines=14> */
.L_x_621:
[----:B------:R-:W-:Y:S05]  /*3780*/  BSYNC.RECONVERGENT B2 ;  /* 0x0000000000027941 */ /* 0x000fea0003800200 */
.L_x_620:
        /* <DEDUP_REMOVED lines=19> */
.L_x_623:
[----:B------:R-:W-:Y:S05]  /*38c0*/  BSYNC.RECONVERGENT B2 ;  /* 0x0000000000027941 */ /* 0x000fea0003800200 */
.L_x_622:
        /* <DEDUP_REMOVED lines=19> */
.L_x_625:
[----:B------:R-:W-:Y:S05]  /*3a00*/  BSYNC.RECONVERGENT B2 ;  /* 0x0000000000027941 */ /* 0x000fea0003800200 */
.L_x_624:
        /* <DEDUP_REMOVED lines=19> */
.L_x_627:
[----:B------:R-:W-:Y:S05]  /*3b40*/  BSYNC.RECONVERGENT B2 ;  /* 0x0000000000027941 */ /* 0x000fea0003800200 */
.L_x_626:
        /* <DEDUP_REMOVED lines=19> */
.L_x_629:
[----:B------:R-:W-:Y:S05]  /*3c80*/  BSYNC.RECONVERGENT B2 ;  /* 0x0000000000027941 */ /* 0x000fea0003800200 */
.L_x_628:
[----:B------:R-:W-:Y:S01]  /*3c90*/  BAR.SYNC.DEFER_BLOCKING 0x0 ;  /* 0x0000000000007b1d */ /* 0x000fe20000010000 */
[----:B------:R-:W-:-:S05]  /*3ca0*/  ISETP.NE.AND P0, PT, R2, RZ, PT ;  /* 0x000000ff0200720c */ /* 0x000fca0003f05270 */
[----:B------:R-:W-:Y:S08]  /*3cb0*/  BSSY.RECONVERGENT B2, `(.L_x_630) ;  /* 0x000000a000027945 */ /* 0x000ff00003800200 */
[----:B------:R-:W-:Y:S05]  /*3cc0*/  @P0 BRA `(.L_x_631) ;  /* 0x0000000000200947 */ /* 0x000fea0003800000 */
[----:B------:R-:W-:-:S05]  /*3cd0*/  IMAD.MOV.U32 R11, RZ, RZ, 0x500 ;  /* 0x00000500ff0b7424 */ /* 0x000fca00078e00ff */
[----:B------:R-:W2:Y:S01]  /*3ce0*/  ATOMG.E.ADD.STRONG.GPU PT, R8, desc[UR10][R4.64], R11 ;  /* 0x8000000b040879a8 */ /* 0x000ea200081ef10a */
[----:B------:R-:W0:Y:S01]  /*3cf0*/  S2UR UR5, SR_CgaCtaId ;  /* 0x00000000000579c3 */ /* 0x000e220000008800 */
[----:B------:R-:W-:Y:S02]  /*3d00*/  UMOV UR4, 0x400 ;  /* 0x0000040000047882 */ /* 0x000fe40000000000 */
[----:B0-----:R-:W-:Y:S01]  /*3d10*/  ULEA UR4, UR5, UR4, 0x18 ;  /* 0x0000000405047291 */ /* 0x001fe2000f8ec0ff */
[----:B--2---:R-:W-:-:S05]  /*3d20*/  VIADD R9, R8, UR6 ;  /* 0x0000000608097c36 */ /* 0x004fca0008000000 */
[----:B------:R-:W-:-:S05]  /*3d30*/  IMAD.U32 R8, RZ, RZ, UR4 ;  /* 0x00000004ff087e24 */ /* 0x000fca000f8e00ff */
[----:B------:R0:W-:Y:S02]  /*3d40*/  STS [R8+0x98], R9 ;  /* 0x0000980908007388 */ /* 0x0001e40000000800 */
.L_x_631:
[----:B------:R-:W-:Y:S05]  /*3d50*/  BSYNC.RECONVERGENT B2 ;  /* 0x0000000000027941 */ /* 0x000fea0003800200 */
.L_x_630:
[----:B------:R-:W-:Y:S01]  /*3d60*/  BAR.SYNC.DEFER_BLOCKING 0x0 ;  /* 0x0000000000007b1d */ /* 0x000fe20000010000 */
[----:B------:R-:W-:-:S05]  /*3d70*/  IMAD.U32 R10, RZ, RZ, UR7 ;  /* 0x00000007ff0a7e24 */ /* 0x000fca000f8e00ff */
[----:B------:R-:W0:Y:S02]  /*3d80*/  LDS R11, [R8+0x98] ;  /* 0x00009800080b7984 */ /* 0x000e240000000800 */
[----:B0-----:R-:W-:-:S05]  /*3d90*/  VIADD R9, R11, 0x500 ;  /* 0x000005000b097836 */ /* 0x001fca0000000000 */
[----:B------:R-:W-:-:S13]  /*3da0*/  ISETP.GT.AND P0, PT, R9, R10, PT ;  /* 0x0000000a0900720c */ /* 0x000fda0003f04270 */
[----:B------:R-:W-:Y:S05]  /*3db0*/  @!P0 BRA `(.L_x_632) ;  /* 0xfffffff800008947 */ /* 0x000fea000383ffff */
[----:B------:R-:W-:Y:S05]  /*3dc0*/  BSYNC.RECONVERGENT B1 ;  /* 0x0000000000017941 */ /* 0x000fea0003800200 */
.L_x_619:
[----:B------:R-:W-:Y:S01]  /*3dd0*/  ISETP.GE.AND P0, PT, R11, R10, PT ;  /* 0x0000000a0b00720c */ /* 0x000fe20003f06270 */
[----:B------:R-:W0:Y:S01]  /*3de0*/  LDCU.64 UR6, c[0x0][0x388] ;  /* 0x00007100ff0677ac */ /* 0x000e220008000a00 */
[----:B------:R-:W-:Y:S01]  /*3df0*/  BSSY.RECONVERGENT B1, `(.L_x_616) ;  /* 0x0000094000017945 */ /* 0x000fe20003800200 */
[----:B------:R-:W1:Y:S10]  /*3e00*/  LDCU.64 UR4, c[0x0][0x388] ;  /* 0x00007100ff0477ac */ /* 0x000e740008000a00 */
[----:B------:R-:W-:Y:S05]  /*3e10*/  @P0 BRA `(.L_x_633) ;  /* 0x0000000800440947 */ /* 0x000fea0003800000 */
[----:B------:R-:W-:-:S05]  /*3e20*/  IMAD.IADD R9, R10, 0x1, -R11 ;  /* 0x000000010a097824 */ /* 0x000fca00078e0a0b */
[----:B------:R-:W-:-:S13]  /*3e30*/  ISETP.GE.AND P0, PT, R2, R9, PT ;  /* 0x000000090200720c */ /* 0x000fda0003f06270 */
[----:B------:R-:W-:Y:S05]  /*3e40*/  @P0 BRA `(.L_x_633) ;  /* 0x0000000800380947 */ /* 0x000fea0003800000 */
[----:B------:R-:W-:Y:S01]  /*3e50*/  LOP3.LUT R4, RZ, R2, RZ, 0x33, !PT ;  /* 0x00000002ff047212 */ /* 0x000fe200078e33ff */
[----:B------:R-:W-:Y:S01]  /*3e60*/  BSSY.RECONVERGENT B2, `(.L_x_634) ;  /* 0x0000027000027945 */ /* 0x000fe20003800200 */
[----:B------:R-:W-:Y:S02]  /*3e70*/  IMAD.MOV.U32 R8, RZ, RZ, R2 ;  /* 0x000000ffff087224 */ /* 0x000fe400078e0002 */
[----:B------:R-:W-:-:S04]  /*3e80*/  IADD3 R16, PT, PT, -R11, R10, R4 ;  /* 0x0000000a0b107210 */ /* 0x000fc80007ffe104 */
[----:B------:R-:W-:-:S04]  /*3e90*/  LOP3.LUT R4, R16, 0x300, RZ, 0xc0, !PT ;  /* 0x0000030010047812 */ /* 0x000fc800078ec0ff */
[----:B------:R-:W-:-:S13]  /*3ea0*/  ISETP.NE.AND P0, PT, R4, 0x300, PT ;  /* 0x000003000400780c */ /* 0x000fda0003f05270 */
[----:B------:R-:W-:Y:S05]  /*3eb0*/  @!P0 BRA `(.L_x_635) ;  /* 0x0000000000848947 */ /* 0x000fea0003800000 */
[----:B------:R-:W2:Y:S01]  /*3ec0*/  LDC.64 R4, c[0x0][0x380] ;  /* 0x0000e000ff047b82 */ /* 0x000ea20000000a00 */
[----:B------:R-:W-:Y:S01]  /*3ed0*/  LEA.HI R8, R16, 0x1, RZ, 0x18 ;  /* 0x0000000110087811 */ /* 0x000fe200078fc0ff */
[----:B------:R-:W-:-:S03]  /*3ee0*/  IMAD.IADD R15, R2, 0x1, R11 ;  /* 0x00000001020f7824 */ /* 0x000fc600078e020b */
[----:B------:R-:W-:Y:S01]  /*3ef0*/  LOP3.LUT R10, R8, 0x3, RZ, 0xc0, !PT ;  /* 0x00000003080a7812 */ /* 0x000fe200078ec0ff */
[----:B------:R-:W-:-:S04]  /*3f00*/  IMAD.MOV.U32 R8, RZ, RZ, R2 ;  /* 0x000000ffff087224 */ /* 0x000fc800078e0002 */
[----:B------:R-:W-:-:S07]  /*3f10*/  IMAD.MOV R10, RZ, RZ, -R10 ;  /* 0x000000ffff0a7224 */ /* 0x000fce00078e0a0a */
.L_x_638:
[----:B--2---:R-:W-:-:S05]  /*3f20*/  IMAD.WIDE R12, R15, 0x4, R4 ;  /* 0x000000040f0c7825 */ /* 0x004fca00078e0204 */
[----:B------:R-:W2:Y:S01]  /*3f30*/  LDG.E R20, desc[UR10][R12.64] ;  /* 0x0000000a0c147981 */ /* 0x000ea2000c1e1900 */
[----:B------:R-:W-:Y:S01]  /*3f40*/  VIADD R10, R10, 0x1 ;  /* 0x000000010a0a7836 */ /* 0x000fe20000000000 */
[C---:B-1----:R-:W-:Y:S01]  /*3f50*/  IADD3 R18, P1, PT, R15.reuse, UR4, RZ ;  /* 0x000000040f127c10 */ /* 0x042fe2000ff3e0ff */
[----:B------:R-:W-:Y:S03]  /*3f60*/  BSSY.RECONVERGENT B3, `(.L_x_636) ;  /* 0x0000013000037945 */ /* 0x000fe60003800200 */
[----:B------:R-:W-:Y:S02]  /*3f70*/  ISETP.NE.AND P2, PT, R10, RZ, PT ;  /* 0x000000ff0a00720c */ /* 0x000fe40003f45270 */
[----:B------:R-:W-:Y:S02]  /*3f80*/  LEA.HI.X.SX32 R17, R15, UR5, 0x1, P1 ;  /* 0x000000050f117c11 */ /* 0x000fe400088f0eff */
        /* <DEDUP_REMOVED lines=16> */
.L_x_637:
[----:B0-----:R-:W-:Y:S05]  /*4090*/  BSYNC.RECONVERGENT B3 ;  /* 0x0000000000037941 */ /* 0x001fea0003800200 */
.L_x_636:
[----:B------:R-:W-:Y:S02]  /*40a0*/  VIADD R8, R8, 0x100 ;  /* 0x0000010008087836 */ /* 0x000fe40000000000 */
[----:B------:R-:W-:Y:S01]  /*40b0*/  VIADD R15, R15, 0x100 ;  /* 0x000001000f0f7836 */ /* 0x000fe20000000000 */
[----:B------:R-:W-:Y:S06]  /*40c0*/  @P2 BRA `(.L_x_638) ;  /* 0xfffffffc00942947 */ /* 0x000fec000383ffff */
.L_x_635:
[----:B01----:R-:W-:Y:S05]  /*40d0*/  BSYNC.RECONVERGENT B2 ;  /* 0x0000000000027941 */ /* 0x003fea0003800200 */
.L_x_634:
        /* <DEDUP_REMOVED lines=9> */
.L_x_647:
[----:B------:R-:W-:-:S05]  /*4170*/  IMAD.WIDE R14, R11, 0x4, R4 ;  /* 0x000000040b0e7825 */ /* 0x000fca00078e0204 */
[----:B------:R-:W2:Y:S04]  /*4180*/  LDG.E R24, desc[UR10][R14.64+-0x800] ;  /* 0xfff8000a0e187981 */ /* 0x000ea8000c1e1900 */
[----:B------:R0:W5:Y:S04]  /*4190*/  LDG.E R26, desc[UR10][R14.64+-0x400] ;  /* 0xfffc000a0e1a7981 */ /* 0x000168000c1e1900 */
        /* <DEDUP_REMOVED lines=21> */
.L_x_640:
[----:B------:R-:W-:Y:S05]  /*42f0*/  BSYNC.RECONVERGENT B2 ;  /* 0x0000000000027941 */ /* 0x000fea0003800200 */
.L_x_639:
        /* <DEDUP_REMOVED lines=19> */
.L_x_642:
[----:B------:R-:W-:Y:S05]  /*4430*/  BSYNC.RECONVERGENT B2 ;  /* 0x0000000000027941 */ /* 0x000fea0003800200 */
.L_x_641:
[----:B------:R-:W-:Y:S01]  /*4440*/  ISETP.GE.AND P0, PT, R3, R10, PT ;  /* 0x0000000a0300720c */ /* 0x000fe20003f06270 */
[----:B------:R-:W-:Y:S01]  /*4450*/  BSSY.RECONVERGENT B2, `(.L_x_643) ;  /* 0x0000013000027945 */ /* 0x000fe20003800200 */
[C---:B------:R-:W-:Y:S01]  /*4460*/  IADD3 R17, P1, PT, R19.reuse, UR6, RZ ;  /* 0x0000000613117c10 */ /* 0x040fe2000ff3e0ff */
        /* <DEDUP_REMOVED lines=17> */
.L_x_644:
[----:B------:R-:W-:Y:S05]  /*4580*/  BSYNC.RECONVERGENT B2 ;  /* 0x0000000000027941 */ /* 0x000fea0003800200 */
.L_x_643:
        /* <DEDUP_REMOVED lines=18> */
.L_x_646:
[----:B------:R-:W-:Y:S05]  /*46b0*/  BSYNC.RECONVERGENT B2 ;  /* 0x0000000000027941 */ /* 0x000fea0003800200 */
.L_x_645:
[----:B------:R-:W-:Y:S02]  /*46c0*/  VIADD R8, R8, 0x400 ;  /* 0x0000040008087836 */ /* 0x000fe40000000000 */
[----:B------:R-:W-:Y:S02]  /*46d0*/  VIADD R20, R20, 0x400 ;  /* 0x0000040014147836 */ /* 0x000fe40000000000 */
[----:B------:R-:W-:Y:S01]  /*46e0*/  VIADD R19, R19, 0x400 ;  /* 0x0000040013137836 */ /* 0x000fe20000000000 */
[----:B------:R-:W-:Y:S01]  /*46f0*/  ISETP.GE.AND P0, PT, R8, R9, PT ;  /* 0x000000090800720c */ /* 0x000fe20003f06270 */
[----:B------:R-:W-:Y:S02]  /*4700*/  VIADD R18, R18, 0x400 ;  /* 0x0000040012127836 */ /* 0x000fe40000000000 */
[----:B------:R-:W-:-:S10]  /*4710*/  VIADD R11, R11, 0x400 ;  /* 0x000004000b0b7836 */ /* 0x000fd40000000000 */
[----:B------:R-:W-:Y:S05]  /*4720*/  @!P0 BRA `(.L_x_647) ;  /* 0xfffffff800908947 */ /* 0x000fea000383ffff */
.L_x_633:
[----:B01----:R-:W-:Y:S05]  /*4730*/  BSYNC.RECONVERGENT B1 ;  /* 0x0000000000017941 */ /* 0x003fea0003800200 */
.L_x_616:
        /* <DEDUP_REMOVED lines=22> */
.L_x_649:
[----:B------:R-:W-:Y:S05]  /*48a0*/  BSYNC.RECONVERGENT B1 ;  /* 0x0000000000017941 */ /* 0x000fea0003800200 */
.L_x_648:
        /* <DEDUP_REMOVED lines=21> */
.L_x_651:
[----:B------:R-:W-:Y:S05]  /*4a00*/  BSYNC.RECONVERGENT B1 ;  /* 0x0000000000017941 */ /* 0x000fea0003800200 */
.L_x_650:
        /* <DEDUP_REMOVED lines=21> */
.L_x_653:
[----:B------:R-:W-:Y:S05]  /*4b60*/  BSYNC.RECONVERGENT B1 ;  /* 0x0000000000017941 */ /* 0x000fea0003800200 */
.L_x_652:
        /* <DEDUP_REMOVED lines=21> */
.L_x_655:
[----:B------:R-:W-:Y:S05]  /*4cc0*/  BSYNC.RECONVERGENT B1 ;  /* 0x0000000000017941 */ /* 0x000fea0003800200 */
.L_x_654:
        /* <DEDUP_REMOVED lines=22> */
.L_x_657:
[----:B------:R-:W-:Y:S05]  /*4e30*/  BSYNC.RECONVERGENT B1 ;  /* 0x0000000000017941 */ /* 0x000fea0003800200 */
.L_x_656:
        /* <DEDUP_REMOVED lines=12> */
.L_x_659:
[----:B------:R-:W-:Y:S05]  /*4f00*/  BSYNC.RECONVERGENT B1 ;  /* 0x0000000000017941 */ /* 0x000fea0003800200 */
.L_x_658:
[----:B------:R-:W-:Y:S01]  /*4f10*/  BAR.SYNC.DEFER_BLOCKING 0x0 ;  /* 0x0000000000007b1d */ /* 0x000fe20000010000 */
[----:B------:R-:W-:-:S13]  /*4f20*/  ISETP.NE.AND P2, PT, R2, RZ, PT ;  /* 0x000000ff0200720c */ /* 0x000fda0003f45270 */
[----:B------:R-:W-:Y:S05]  /*4f30*/  @P2 BRA `(.L_x_577) ;  /* 0x00000008002c2947 */ /* 0x000fea0003800000 */
[----:B------:R-:W1:Y:S01]  /*4f40*/  S2R R2, SR_CgaCtaId ;  /* 0x0000000000027919 */ /* 0x000e620000008800 */
[----:B------:R-:W-:Y:S01]  /*4f50*/  MOV R7, 0x400 ;  /* 0x0000040000077802 */ /* 0x000fe20000000f00 */
[----:B------:R-:W-:Y:S01]  /*4f60*/  BSSY.RECONVERGENT B1, `(.L_x_660) ;  /* 0x0000019000017945 */ /* 0x000fe20003800200 */
[----:B------:R-:W-:Y:S02]  /*4f70*/  IMAD.MOV.U32 R12, RZ, RZ, R6 ;  /* 0x000000ffff0c7224 */ /* 0x000fe400078e0006 */
[----:B------:R-:W-:Y:S02]  /*4f80*/  IMAD.MOV.U32 R10, RZ, RZ, R5 ;  /* 0x000000ffff0a7224 */ /* 0x000fe400078e0005 */
[----:B------:R-:W-:Y:S01]  /*4f90*/  IMAD.MOV.U32 R14, RZ, RZ, R4 ;  /* 0x000000ffff0e7224 */ /* 0x000fe200078e0004 */
[----:B-1----:R-:W-:-:S05]  /*4fa0*/  LEA R7, R2, R7, 0x18 ;  /* 0x0000000702077211 */ /* 0x002fca00078ec0ff */
[----:B------:R-:W1:Y:S04]  /*4fb0*/  LDS R13, [R7+0x18] ;  /* 0x00001800070d7984 */ /* 0x000e680000000800 */
[----:B------:R2:W3:Y:S04]  /*4fc0*/  LDS R15, [R7+0x28] ;  /* 0x00002800070f7984 */ /* 0x0004e80000000800 */
[----:B------:R2:W4:Y:S04]  /*4fd0*/  LDS R17, [R7+0x38] ;  /* 0x0000380007117984 */ /* 0x0005280000000800 */
[----:B0-----:R2:W0:Y:S04]  /*4fe0*/  LDS R9, [R7+0x48] ;  /* 0x0000480007097984 */ /* 0x0014280000000800 */
[----:B------:R2:W0:Y:S04]  /*4ff0*/  LDS R8, [R7+0x58] ;  /* 0x0000580007087984 */ /* 0x0004280000000800 */
[----:B------:R2:W0:Y:S04]  /*5000*/  LDS R3, [R7+0x68] ;  /* 0x0000680007037984 */ /* 0x0004280000000800 */
[----:B------:R2:W0:Y:S01]  /*5010*/  LDS R2, [R7+0x78] ;  /* 0x0000780007027984 */ /* 0x0004220000000800 */
[----:B-1----:R-:W-:-:S13]  /*5020*/  ISETP.GE.AND P0, PT, R6, R13, PT ;  /* 0x0000000d0600720c */ /* 0x002fda0003f06270 */
[----:B--234-:R-:W-:Y:S05]  /*5030*/  @!P0 BRA `(.L_x_661) ;  /* 0x00000000002c8947 */ /* 0x01cfea0003800000 */
[----:B------:R-:W1:Y:S01]  /*5040*/  LDS.64 R10, [R7+0x20] ;  /* 0x00002000070a7984 */ /* 0x000e620000000a00 */
[----:B------:R-:W-:Y:S01]  /*5050*/  ISETP.GE.AND P3, PT, R13, R6, PT ;  /* 0x000000060d00720c */ /* 0x000fe20003f66270 */
[----:B------:R-:W-:-:S12]  /*5060*/  IMAD.MOV.U32 R12, RZ, RZ, R13 ;  /* 0x000000ffff0c7224 */ /* 0x000fd800078e000d */
[CC--:B-1----:R-:W-:Y:S01]  /*5070*/  @P3 ISETP.GE.U32.AND P0, PT, R5.reuse, R10.reuse, PT ;  /* 0x0000000a0500320c */ /* 0x0c2fe20003f06070 */
[----:B------:R-:W-:Y:S01]  /*5080*/  IMAD.MOV.U32 R14, RZ, RZ, R11 ;  /* 0x000000ffff0e7224 */ /* 0x000fe200078e000b */
[CC--:B------:R-:W-:Y:S02]  /*5090*/  @P3 ISETP.LT.U32.AND P1, PT, R5.reuse, R10.reuse, PT ;  /* 0x0000000a0500320c */ /* 0x0c0fe40003f21070 */
[CC--:B------:R-:W-:Y:S02]  /*50a0*/  @P3 ISETP.GE.AND.EX P0, PT, R4.reuse, R11.reuse, PT, P0 ;  /* 0x0000000b0400320c */ /* 0x0c0fe40003f06300 */
[----:B------:R-:W-:Y:S02]  /*50b0*/  @P3 ISETP.LT.AND.EX P1, PT, R4, R11, PT, P1 ;  /* 0x0000000b0400320c */ /* 0x000fe40003f21310 */
[----:B------:R-:W-:Y:S02]  /*50c0*/  @P3 SEL R12, R6, R13, !P0 ;  /* 0x0000000d060c3207 */ /* 0x000fe40004000000 */
[----:B------:R-:W-:-:S02]  /*50d0*/  @P3 SEL R10, R5, R10, P1 ;  /* 0x0000000a050a3207 */ /* 0x000fc40000800000 */
[----:B------:R-:W-:-:S07]  /*50e0*/  @P3 SEL R14, R4, R11, P1 ;  /* 0x0000000b040e3207 */ /* 0x000fce0000800000 */
.L_x_661:
[----:B------:R-:W-:Y:S05]  /*50f0*/  BSYNC.RECONVERGENT B1 ;  /* 0x0000000000017941 */ /* 0x000fea0003800200 */
.L_x_660:
[----:B------:R-:W-:Y:S01]  /*5100*/  ISETP.GE.AND P0, PT, R12, R15, PT ;  /* 0x0000000f0c00720c */ /* 0x000fe20003f06270 */
[----:B------:R-:W-:Y:S01]  /*5110*/  BSSY.RECONVERGENT B1, `(.L_x_662) ;  /* 0x0000010000017945 */ /* 0x000fe20003800200 */
[----:B------:R-:W-:Y:S02]  /*5120*/  IMAD.MOV.U32 R6, RZ, RZ, R12 ;  /* 0x000000ffff067224 */ /* 0x000fe400078e000c */
[----:B------:R-:W-:Y:S02]  /*5130*/  IMAD.MOV.U32 R11, RZ, RZ, R10 ;  /* 0x000000ffff0b7224 */ /* 0x000fe400078e000a */
[----:B------:R-:W-:-:S07]  /*5140*/  IMAD.MOV.U32 R5, RZ, RZ, R14 ;  /* 0x000000ffff057224 */ /* 0x000fce00078e000e */
[----:B------:R-:W-:Y:S05]  /*5150*/  @!P0 BRA `(.L_x_663) ;  /* 0x00000000002c8947 */ /* 0x000fea0003800000 */
[----:B------:R-:W1:Y:S01]  /*5160*/  LDS.64 R4, [R7+0x30] ;  /* 0x0000300007047984 */ /* 0x000e620000000a00 */
[----:B------:R-:W-:Y:S01]  /*5170*/  ISETP.GE.AND P3, PT, R15, R12, PT ;  /* 0x0000000c0f00720c */ /* 0x000fe20003f66270 */
[----:B------:R-:W-:-:S12]  /*5180*/  IMAD.MOV.U32 R6, RZ, RZ, R15 ;  /* 0x000000ffff067224 */ /* 0x000fd800078e000f */
[CC--:B-1----:R-:W-:Y:S01]  /*5190*/  @P3 ISETP.GE.U32.AND P0, PT, R10.reuse, R4.reuse, PT ;  /* 0x000000040a00320c */ /* 0x0c2fe20003f06070 */
[----:B------:R-:W-:Y:S01]  /*51a0*/  IMAD.MOV.U32 R11, RZ, RZ, R4 ;  /* 0x000000ffff0b7224 */ /* 0x000fe200078e0004 */
[-C--:B------:R-:W-:Y:S02]  /*51b0*/  @P3 ISETP.LT.U32.AND P1, PT, R10, R4.reuse, PT ;  /* 0x000000040a00320c */ /* 0x080fe40003f21070 */
[CC--:B------:R-:W-:Y:S02]  /*51c0*/  @P3 ISETP.GE.AND.EX P0, PT, R14.reuse, R5.reuse, PT, P0 ;  /* 0x000000050e00320c */ /* 0x0c0fe40003f06300 */
[----:B------:R-:W-:Y:S02]  /*51d0*/  @P3 ISETP.LT.AND.EX P1, PT, R14, R5, PT, P1 ;  /* 0x000000050e00320c */ /* 0x000fe40003f21310 */
[----:B------:R-:W-:Y:S02]  /*51e0*/  @P3 SEL R6, R12, R15, !P0 ;  /* 0x0000000f0c063207 */ /* 0x000fe40004000000 */
[----:B------:R-:W-:-:S02]  /*51f0*/  @P3 SEL R11, R10, R4, P1 ;  /* 0x000000040a0b3207 */ /* 0x000fc40000800000 */
[----:B------:R-:W-:-:S07]  /*5200*/  @P3 SEL R5, R14, R5, P1 ;  /* 0x000000050e053207 */ /* 0x000fce0000800000 */
.L_x_663:
[----:B------:R-:W-:Y:S05]  /*5210*/  BSYNC.RECONVERGENT B1 ;  /* 0x0000000000017941 */ /* 0x000fea0003800200 */
.L_x_662:
        /* <DEDUP_REMOVED lines=18> */
.L_x_665:
[----:B------:R-:W-:Y:S05]  /*5340*/  BSYNC.RECONVERGENT B1 ;  /* 0x0000000000017941 */ /* 0x000fea0003800200 */
.L_x_664:
[----:B0-----:R-:W-:Y:S01]  /*5350*/  ISETP.GE.AND P0, PT, R4, R9, PT ;  /* 0x000000090400720c */ /* 0x001fe20003f06270 */
        /* <DEDUP_REMOVED lines=17> */
.L_x_667:
[----:B------:R-:W-:Y:S05]  /*5470*/  BSYNC.RECONVERGENT B1 ;  /* 0x0000000000017941 */ /* 0x000fea0003800200 */
.L_x_666:
        /* <DEDUP_REMOVED lines=18> */
.L_x_669:
[----:B------:R-:W-:Y:S05]  /*55a0*/  BSYNC.RECONVERGENT B1 ;  /* 0x0000000000017941 */ /* 0x000fea0003800200 */
.L_x_668:
        /* <DEDUP_REMOVED lines=18> */
.L_x_671:
[----:B------:R-:W-:Y:S05]  /*56d0*/  BSYNC.RECONVERGENT B1 ;  /* 0x0000000000017941 */ /* 0x000fea0003800200 */
.L_x_670:
        /* <DEDUP_REMOVED lines=17> */
.L_x_577:
[----:B------:R-:W-:Y:S05]  /*57f0*/  BSYNC.RECONVERGENT B0 ;  /* 0x0000000000007941 */ /* 0x000fea0003800200 */
.L_x_544:
        /* <DEDUP_REMOVED lines=9> */
.L_x_672:
        /* <DEDUP_REMOVED lines=15> */
.L_x_928:


//--------------------- .text._ZN6thrust24THRUST_300001_SM_1000_NS8cuda_cub4core6detail13_kernel_agentINS1_8__reduce11ReduceAgentINS0_12zip_iteratorIN4cuda3std3__45tupleIJNS0_6detail15normal_iteratorINS0_10device_ptrIiEEEENS0_17counting_iteratorIlNS0_11use_defaultESI_SI_EEEEEEEPNSB_IJilEEESM_iNS1_9__extrema9arg_min_fIilNSA_4lessIiEEEEEEJSL_SN_iSS_EEEvDpT0_ --------------------------
	.section	.text._ZN6thrust24THRUST_300001_SM_1000_NS8cuda_cub4core6detail13_kernel_agentINS1_8__reduce11ReduceAgentINS0_12zip_iteratorIN4cuda3std3__45tupleIJNS0_6detail15normal_iteratorINS0_10device_ptrIiEEEENS0_17counting_iteratorIlNS0_11use_defaultESI_SI_EEEEEEEPNSB_IJilEEESM_iNS1_9__extrema9arg_min_fIilNSA_4lessIiEEEEEEJSL_SN_iSS_EEEvDpT0_,"ax",@progbits
	.align	128
        .global         _ZN6thrust24THRUST_300001_SM_1000_NS8cuda_cub4core6detail13_kernel_agentINS1_8__reduce11ReduceAgentINS0_12zip_iteratorIN4cuda3std3__45tupleIJNS0_6detail15normal_iteratorINS0_10device_ptrIiEEEENS0_17counting_iteratorIlNS0_11use_defaultESI_SI_EEEEEEEPNSB_IJilEEESM_iNS1_9__extrema9arg_min_fIilNSA_4lessIiEEEEEEJSL_SN_iSS_EEEvDpT0_
        .type           _ZN6thrust24THRUST_300001_SM_1000_NS8cuda_cub4core6detail13_kernel_agentINS1_8__reduce11ReduceAgentINS0_12zip_iteratorIN4cuda3std3__45tupleIJNS0_6detail15normal_iteratorINS0_10device_ptrIiEEEENS0_17counting_iteratorIlNS0_11use_defaultESI_SI_EEEEEEEPNSB_IJilEEESM_iNS1_9__extrema9arg_min_fIilNSA_4lessIiEEEEEEJSL_SN_iSS_EEEvDpT0_,@function
        .size           _ZN6thrust24THRUST_300001_SM_1000_NS8cuda_cub4core6detail13_kernel_agentINS1_8__reduce11ReduceAgentINS0_12zip_iteratorIN4cuda3std3__45tupleIJNS0_6detail15normal_iteratorINS0_10device_ptrIiEEEENS0_17counting_iteratorIlNS0_11use_defaultESI_SI_EEEEEEEPNSB_IJilEEESM_iNS1_9__extrema9arg_min_fIilNSA_4lessIiEEEEEEJSL_SN_iSS_EEEvDpT0_,(.L_x_929 - _ZN6thrust24THRUST_300001_SM_1000_NS8cuda_cub4core6detail13_kernel_agentINS1_8__reduce11ReduceAgentINS0_12zip_iteratorIN4cuda3std3__45tupleIJNS0_6detail15normal_iteratorINS0_10device_ptrIiEEEENS0_17counting_iteratorIlNS0_11use_defaultESI_SI_EEEEEEEPNSB_IJilEEESM_iNS1_9__extrema9arg_min_fIilNSA_4lessIiEEEEEEJSL_SN_iSS_EEEvDpT0_)
        .other          _ZN6thrust24THRUST_300001_SM_1000_NS8cuda_cub4core6detail13_kernel_agentINS1_8__reduce11ReduceAgentINS0_12zip_iteratorIN4cuda3std3__45tupleIJNS0_6detail15normal_iteratorINS0_10device_ptrIiEEEENS0_17counting_iteratorIlNS0_11use_defaultESI_SI_EEEEEEEPNSB_IJilEEESM_iNS1_9__extrema9arg_min_fIilNSA_4lessIiEEEEEEJSL_SN_iSS_EEEvDpT0_,@"STO_CUDA_ENTRY STV_DEFAULT"
_ZN6thrust24THRUST_300001_SM_1000_NS8cuda_cub4core6detail13_kernel_agentINS1_8__reduce11ReduceAgentINS0_12zip_iteratorIN4cuda3std3__45tupleIJNS0_6detail15normal_iteratorINS0_10device_ptrIiEEEENS0_17counting_iteratorIlNS0_11use_defaultESI_SI_EEEEEEEPNSB_IJilEEESM_iNS1_9__extrema9arg_min_fIilNSA_4lessIiEEEEEEJSL_SN_iSS_EEEvDpT0_:
.text._ZN6thrust24THRUST_300001_SM_1000_NS8cuda_cub4core6detail13_kernel_agentINS1_8__reduce11ReduceAgentINS0_12zip_iteratorIN4cuda3std3__45tupleIJNS0_6detail15normal_iteratorINS0_10device_ptrIiEEEENS0_17counting_iteratorIlNS0_11use_defaultESI_SI_EEEEEEEPNSB_IJilEEESM_iNS1_9__extrema9arg_min_fIilNSA_4lessIiEEEEEEJSL_SN_iSS_EEEvDpT0_:
        /* <DEDUP_REMOVED lines=23> */
.L_x_676:
[----:B0-----:R-:W-:Y:S05]  /*0170*/  BSYNC.RECONVERGENT B1 ;  /* 0x0000000000017941 */ /* 0x001fea0003800200 */
.L_x_675:
        /* <DEDUP_REMOVED lines=19> */
.L_x_683:
        /* <DEDUP_REMOVED lines=23> */
.L_x_682:
[----:B------:R-:W-:Y:S05]  /*0420*/  BSYNC.RECONVERGENT B3 ;  /* 0x0000000000037941 */ /* 0x000fea0003800200 */
.L_x_681:
[----:B------:R-:W-:Y:S01]  /*0430*/  IADD3 R12, P0, PT, R12, 0x100, RZ ;  /* 0x000001000c0c7810 */ /* 0x000fe20007f1e0ff */
[----:B------:R-:W-:Y:S02]  /*0440*/  VIADD R11, R11, 0x100 ;  /* 0x000001000b0b7836 */ /* 0x000fe40000000000 */
[----:B------:R-:W-:Y:S02]  /*0450*/  IMAD.X R10, RZ, RZ, R10, P3 ;  /* 0x000000ffff0a7224 */ /* 0x000fe400018e060a */
[----:B------:R-:W-:Y:S01]  /*0460*/  IMAD.X R13, RZ, RZ, R13, P0 ;  /* 0x000000ffff0d7224 */ /* 0x000fe200000e060d */
[----:B------:R-:W-:Y:S07]  /*0470*/  @P2 BRA `(.L_x_683) ;  /* 0xfffffffc008c2947 */ /* 0x000fee000383ffff */
.L_x_680:
[----:B------:R-:W-:Y:S05]  /*0480*/  BSYNC.RECONVERGENT B2 ;  /* 0x0000000000027941 */ /* 0x000fea0003800200 */
.L_x_679:
[----:B------:R-:W-:-:S13]  /*0490*/  ISETP.GE.U32.AND P0, PT, R14, 0x300, PT ;  /* 0x000003000e00780c */ /* 0x000fda0003f06070 */
[----:B------:R-:W-:Y:S05]  /*04a0*/  @!P0 BRA `(.L_x_678) ;  /* 0x00000004007c8947 */ /* 0x000fea0003800000 */
[----:B------:R-:W0:Y:S01]  /*04b0*/  LDC.64 R8, c[0x0][0x380] ;  /* 0x0000e000ff087b82 */ /* 0x000e220000000a00 */
[----:B------:R-:W-:-:S07]  /*04c0*/  VIADD R10, R11, 0x200 ;  /* 0x000002000b0a7836 */ /* 0x000fce0000000000 */
[----:B------:R-:W1:Y:S02]  /*04d0*/  LDC.64 R6, c[0x0][0x388] ;  /* 0x0000e200ff067b82 */ /* 0x000e640000000a00 */
.L_x_692:
        /* <DEDUP_REMOVED lines=26> */
.L_x_685:
[----:B------:R-:W-:Y:S05]  /*0680*/  BSYNC.RECONVERGENT B2 ;  /* 0x0000000000027941 */ /* 0x000fea0003800200 */
.L_x_684:
        /* <DEDUP_REMOVED lines=20> */
.L_x_687:
[----:B------:R-:W-:Y:S05]  /*07d0*/  BSYNC.RECONVERGENT B2 ;  /* 0x0000000000027941 */ /* 0x000fea0003800200 */
.L_x_686:
        /* <DEDUP_REMOVED lines=20> */
.L_x_689:
[----:B------:R-:W-:Y:S05]  /*0920*/  BSYNC.RECONVERGENT B2 ;  /* 0x0000000000027941 */ /* 0x000fea0003800200 */
.L_x_688:
        /* <DEDUP_REMOVED lines=18> */
.L_x_691:
[----:B------:R-:W-:Y:S05]  /*0a50*/  BSYNC.RECONVERGENT B2 ;  /* 0x0000000000027941 */ /* 0x000fea0003800200 */
.L_x_690:
[C---:B------:R-:W-:Y:S02]  /*0a60*/  VIADD R5, R10.reuse, 0x200 ;  /* 0x000002000a057836 */ /* 0x040fe40000000000 */
[----:B------:R-:W-:-:S03]  /*0a70*/  VIADD R10, R10, 0x400 ;  /* 0x000004000a0a7836 */ /* 0x000fc60000000000 */
[----:B------:R-:W-:-:S13]  /*0a80*/  ISETP.GE.AND P0, PT, R5, UR5, PT ;  /* 0x0000000505007c0c */ /* 0x000fda000bf06270 */
[----:B------:R-:W-:Y:S05]  /*0a90*/  @!P0 BRA `(.L_x_692) ;  /* 0xfffffff800908947 */ /* 0x000fea000383ffff */
.L_x_678:
[----:B------:R-:W-:Y:S05]  /*0aa0*/  BSYNC.RECONVERGENT B1 ;  /* 0x0000000000017941 */ /* 0x000fea0003800200 */
.L_x_677:
        /* <DEDUP_REMOVED lines=25> */
.L_x_695:
[----:B------:R-:W-:Y:S05]  /*0c40*/  BSYNC.RECONVERGENT B1 ;  /* 0x0000000000017941 */ /* 0x000fea0003800200 */
.L_x_694:
        /* <DEDUP_REMOVED lines=21> */
.L_x_697:
[----:B------:R-:W-:Y:S05]  /*0da0*/  BSYNC.RECONVERGENT B1 ;  /* 0x0000000000017941 */ /* 0x000fea0003800200 */
.L_x_696:
        /* <DEDUP_REMOVED lines=21> */
.L_x_699:
[----:B------:R-:W-:Y:S05]  /*0f00*/  BSYNC.RECONVERGENT B1 ;  /* 0x0000000000017941 */ /* 0x000fea0003800200 */
.L_x_698:
        /* <DEDUP_REMOVED lines=21> */
.L_x_701:
[----:B------:R-:W-:Y:S05]  /*1060*/  BSYNC.RECONVERGENT B1 ;  /* 0x0000000000017941 */ /* 0x000fea0003800200 */
.L_x_700:
        /* <DEDUP_REMOVED lines=22> */
.L_x_703:
[----:B------:R-:W-:Y:S05]  /*11d0*/  BSYNC.RECONVERGENT B1 ;  /* 0x0000000000017941 */ /* 0x000fea0003800200 */
.L_x_702:
        /* <DEDUP_REMOVED lines=12> */
.L_x_705:
[----:B------:R-:W-:Y:S05]  /*12a0*/  BSYNC.RECONVERGENT B1 ;  /* 0x0000000000017941 */ /* 0x000fea0003800200 */
.L_x_704:
        /* <DEDUP_REMOVED lines=31> */
.L_x_708:
[----:B------:R-:W-:Y:S05]  /*14a0*/  BSYNC.RECONVERGENT B1 ;  /* 0x0000000000017941 */ /* 0x000fea0003800200 */
.L_x_707:
        /* <DEDUP_REMOVED lines=18> */
.L_x_710:
[----:B------:R-:W-:Y:S05]  /*15d0*/  BSYNC.RECONVERGENT B1 ;  /* 0x0000000000017941 */ /* 0x000fea0003800200 */
.L_x_709:
        /* <DEDUP_REMOVED lines=18> */
.L_x_712:
[----:B------:R-:W-:Y:S05]  /*1700*/  BSYNC.RECONVERGENT B1 ;  /* 0x0000000000017941 */ /* 0x000fea0003800200 */
.L_x_711:
        /* <DEDUP_REMOVED lines=18> */
.L_x_714:
[----:B------:R-:W-:Y:S05]  /*1830*/  BSYNC.RECONVERGENT B1 ;  /* 0x0000000000017941 */ /* 0x000fea0003800200 */
.L_x_713:
        /* <DEDUP_REMOVED lines=18> */
.L_x_716:
[----:B------:R-:W-:Y:S05]  /*1960*/  BSYNC.RECONVERGENT B1 ;  /* 0x0000000000017941 */ /* 0x000fea0003800200 */
.L_x_715:
        /* <DEDUP_REMOVED lines=18> */
.L_x_718:
[----:B------:R-:W-:Y:S05]  /*1a90*/  BSYNC.RECONVERGENT B1 ;  /* 0x0000000000017941 */ /* 0x000fea0003800200 */
.L_x_717:
        /* <DEDUP_REMOVED lines=19> */
.L_x_693:
        /* <DEDUP_REMOVED lines=28> */
.L_x_720:
[----:B------:R-:W-:Y:S05]  /*1d90*/  BSYNC.RECONVERGENT B1 ;  /* 0x0000000000017941 */ /* 0x000fea0003800200 */
.L_x_719:
        /* <DEDUP_REMOVED lines=22> */
.L_x_722:
[----:B------:R-:W-:Y:S05]  /*1f00*/  BSYNC.RECONVERGENT B1 ;  /* 0x0000000000017941 */ /* 0x000fea0003800200 */
.L_x_721:
        /* <DEDUP_REMOVED lines=22> */
.L_x_724:
[----:B------:R-:W-:Y:S05]  /*2070*/  BSYNC.RECONVERGENT B1 ;  /* 0x0000000000017941 */ /* 0x000fea0003800200 */
.L_x_723:
        /* <DEDUP_REMOVED lines=22> */
.L_x_726:
[----:B------:R-:W-:Y:S05]  /*21e0*/  BSYNC.RECONVERGENT B1 ;  /* 0x0000000000017941 */ /* 0x000fea0003800200 */
.L_x_725:
        /* <DEDUP_REMOVED lines=23> */
.L_x_728:
[----:B------:R-:W-:Y:S05]  /*2360*/  BSYNC.RECONVERGENT B1 ;  /* 0x0000000000017941 */ /* 0x000fea0003800200 */
.L_x_727:
        /* <DEDUP_REMOVED lines=12> */
.L_x_730:
[----:B------:R-:W-:Y:S05]  /*2430*/  BSYNC.RECONVERGENT B1 ;  /* 0x0000000000017941 */ /* 0x000fea0003800200 */
.L_x_729:
        /* <DEDUP_REMOVED lines=30> */
.L_x_732:
[----:B------:R-:W-:Y:S05]  /*2620*/  BSYNC.RECONVERGENT B1 ;  /* 0x0000000000017941 */ /* 0x000fea0003800200 */
.L_x_731:
        /* <DEDUP_REMOVED lines=27> */
.L_x_734:
[----:B------:R-:W-:Y:S05]  /*27e0*/  BSYNC.RECONVERGENT B1 ;  /* 0x0000000000017941 */ /* 0x000fea0003800200 */
.L_x_733:
        /* <DEDUP_REMOVED lines=27> */
.L_x_736:
[----:B------:R-:W-:Y:S05]  /*29a0*/  BSYNC.RECONVERGENT B1 ;  /* 0x0000000000017941 */ /* 0x000fea0003800200 */
.L_x_735:
        /* <DEDUP_REMOVED lines=27> */
.L_x_738:
[----:B------:R-:W-:Y:S05]  /*2b60*/  BSYNC.RECONVERGENT B1 ;  /* 0x0000000000017941 */ /* 0x000fea0003800200 */
.L_x_737:
        /* <DEDUP_REMOVED lines=27> */
.L_x_740:
[----:B------:R-:W-:Y:S05]  /*2d20*/  BSYNC.RECONVERGENT B1 ;  /* 0x0000000000017941 */ /* 0x000fea0003800200 */
.L_x_739:
        /* <DEDUP_REMOVED lines=27> */
.L_x_742:
[----:B------:R-:W-:Y:S05]  /*2ee0*/  BSYNC.RECONVERGENT B1 ;  /* 0x0000000000017941 */ /* 0x000fea0003800200 */
.L_x_741:
        /* <DEDUP_REMOVED lines=28> */
.L_x_674:
        /* <DEDUP_REMOVED lines=39> */
.L_x_744:
[----:B------:R-:W-:Y:S05]  /*3320*/  BSYNC.RECONVERGENT B1 ;  /* 0x0000000000017941 */ /* 0x000fea0003800200 */
.L_x_743:
[----:B------:R-:W-:Y:S01]  /*3330*/  UISETP.GE.U32.AND UP0, UPT, UR4, 0xa00, UPT ;  /* 0x00000a000400788c */ /* 0x000fe2000bf06070 */
[----:B------:R-:W-:-:S08]  /*3340*/  IMAD.MOV.U32 R5, RZ, RZ, 0x500 ;  /* 0x00000500ff057424 */ /* 0x000fd000078e00ff */
[----:B------:R-:W-:Y:S05]  /*3350*/  BRA.U !UP0, `(.L_x_745) ;  /* 0x0000000508c47547 */ /* 0x000fea000b800000 */
[----:B------:R-:W-:Y:S01]  /*3360*/  IMAD.MOV.U32 R5, RZ, RZ, 0x500 ;  /* 0x00000500ff057424 */ /* 0x000fe200078e00ff */
[----:B------:R-:W0:Y:S01]  /*3370*/  LDCU UR4, c[0x0][0x398] ;  /* 0x00007300ff0477ac */ /* 0x000e220008000800 */
[----:B------:R-:W1:Y:S05]  /*3380*/  LDCU.64 UR6, c[0x0][0x388] ;  /* 0x00007100ff0677ac */ /* 0x000e6a0008000a00 */
.L_x_756:
[----:B------:R-:W-:-:S05]  /*3390*/  IMAD.WIDE.U32 R12, R5, 0x4, R2 ;  /* 0x00000004050c7825 */ /* 0x000fca00078e0002 */
[----:B------:R-:W2:Y:S04]  /*33a0*/  LDG.E R17, desc[UR8][R12.64] ;  /* 0x000000080c117981 */ /* 0x000ea8000c1e1900 */
[----:B------:R3:W5:Y:S04]  /*33b0*/  LDG.E R18, desc[UR8][R12.64+0x400] ;  /* 0x000400080c127981 */ /* 0x000768000c1e1900 */
[----:B------:R3:W5:Y:S04]  /*33c0*/  LDG.E R19, desc[UR8][R12.64+0x800] ;  /* 0x000800080c137981 */ /* 0x000768000c1e1900 */
[----:B------:R3:W5:Y:S04]  /*33d0*/  LDG.E R4, desc[UR8][R12.64+0xc00] ;  /* 0x000c00080c047981 */ /* 0x000768000c1e1900 */
[----:B------:R3:W5:Y:S01]  /*33e0*/  LDG.E R10, desc[UR8][R12.64+0x1000] ;  /* 0x001000080c0a7981 */ /* 0x000762000c1e1900 */
[----:B-1----:R-:W-:Y:S01]  /*33f0*/  IADD3 R16, P1, P2, R0, UR6, R5 ;  /* 0x0000000600107c10 */ /* 0x002fe2000fa3e005 */
[----:B------:R-:W-:Y:S01]  /*3400*/  BSSY.RECONVERGENT B1, `(.L_x_746) ;  /* 0x0000012000017945 */ /* 0x000fe20003800200 */
[----:B------:R-:W-:-:S02]  /*3410*/  IMAD.MOV.U32 R11, RZ, RZ, R6 ;  /* 0x000000ffff0b7224 */ /* 0x000fc400078e0006 */
[----:B------:R-:W-:Y:S01]  /*3420*/  IMAD.MOV.U32 R14, RZ, RZ, R7 ;  /* 0x000000ffff0e7224 */ /* 0x000fe200078e0007 */
[----:B------:R-:W-:Y:S01]  /*3430*/  IADD3.X R9, PT, PT, RZ, UR7, RZ, P1, P2 ;  /* 0x00000007ff097c10 */ /* 0x000fe20008fe44ff */
        /* <DEDUP_REMOVED lines=14> */
.L_x_747:
[----:B0-----:R-:W-:Y:S05]  /*3520*/  BSYNC.RECONVERGENT B1 ;  /* 0x0000000000017941 */ /* 0x001fea0003800200 */
.L_x_746:
[----:B-----5:R-:W-:Y:S01]  /*3530*/  ISETP.GE.AND P0, PT, R11, R18, PT ;  /* 0x000000120b00720c */ /* 0x020fe20003f06270 */
[----:B------:R-:W-:Y:S01]  /*3540*/  BSSY.RECONVERGENT B1, `(.L_x_748) ;  /* 0x0000012000017945 */ /* 0x000fe20003800200 */
[----:B------:R-:W-:Y:S01]  /*3550*/  IADD3 RZ, P1, PT, R16, 0x100, RZ ;  /* 0x0000010010ff7810 */ /* 0x000fe20007f3e0ff */
[----:B------:R-:W-:Y:S02]  /*3560*/  IMAD.MOV.U32 R6, RZ, RZ, R11 ;  /* 0x000000ffff067224 */ /* 0x000fe400078e000b */
[----:B------:R-:W-:Y:S02]  /*3570*/  IMAD.MOV.U32 R12, RZ, RZ, R14 ;  /* 0x000000ffff0c7224 */ /* 0x000fe400078e000e */
[----:B------:R-:W-:Y:S02]  /*3580*/  IMAD.X R8, RZ, RZ, R9, P1 ;  /* 0x000000ffff087224 */ /* 0x000fe400008e0609 */
[----:B------:R-:W-:-:S04]  /*3590*/  IMAD.MOV.U32 R13, RZ, RZ, R15 ;  /* 0x000000ffff0d7224 */ /* 0x000fc800078e000f */
[----:B------:R-:W-:Y:S05]  /*35a0*/  @!P0 BRA `(.L_x_749) ;  /* 0x00000000002c8947 */ /* 0x000fea0003800000 */
[----:B------:R-:W-:Y:S01]  /*35b0*/  ISETP.GE.AND P2, PT, R18, R11, PT ;  /* 0x0000000b1200720c */ /* 0x000fe20003f46270 */
[----:B------:R-:W-:Y:S02]  /*35c0*/  VIADD R12, R16, 0x100 ;  /* 0x00000100100c7836 */ /* 0x000fe40000000000 */
        /* <DEDUP_REMOVED lines=9> */
.L_x_749:
[----:B------:R-:W-:Y:S05]  /*3660*/  BSYNC.RECONVERGENT B1 ;  /* 0x0000000000017941 */ /* 0x000fea0003800200 */
.L_x_748:
[----:B------:R-:W-:Y:S01]  /*3670*/  ISETP.GE.AND P0, PT, R6, R19, PT ;  /* 0x000000130600720c */ /* 0x000fe20003f06270 */
        /* <DEDUP_REMOVED lines=18> */
.L_x_751:
[----:B------:R-:W-:Y:S05]  /*37a0*/  BSYNC.RECONVERGENT B1 ;  /* 0x0000000000017941 */ /* 0x000fea0003800200 */
.L_x_750:
[----:B------:R-:W-:Y:S01]  /*37b0*/  ISETP.GE.AND P0, PT, R7, R4, PT ;  /* 0x000000040700720c */ /* 0x000fe20003f06270 */
[----:B------:R-:W-:Y:S01]  /*37c0*/  BSSY.RECONVERGENT B1, `(.L_x_752) ;  /* 0x0000013000017945 */ /* 0x000fe20003800200 */
[C---:B------:R-:W-:Y:S01]  /*37d0*/  IADD3 R15, P1, PT, R16.reuse, 0x300, RZ ;  /* 0x00000300100f7810 */ /* 0x040fe20007f3e0ff */
[----:B------:R-:W-:Y:S01]  /*37e0*/  IMAD.MOV.U32 R11, RZ, RZ, R7 ;  /* 0x000000ffff0b7224 */ /* 0x000fe200078e0007 */
[----:B------:R-:W-:Y:S01]  /*37f0*/  IADD3 R19, P2, PT, R16, 0x400, RZ ;  /* 0x0000040010137810 */ /* 0x000fe20007f5e0ff */
        /* <DEDUP_REMOVED lines=15> */
.L_x_753:
[----:B------:R-:W-:Y:S05]  /*38f0*/  BSYNC.RECONVERGENT B1 ;  /* 0x0000000000017941 */ /* 0x000fea0003800200 */
.L_x_752:
[----:B------:R-:W-:Y:S01]  /*3900*/  ISETP.GE.AND P0, PT, R11, R10, PT ;  /* 0x0000000a0b00720c */ /* 0x000fe20003f06270 */
[----:B------:R-:W-:Y:S01]  /*3910*/  BSSY.RECONVERGENT B1, `(.L_x_754) ;  /* 0x0000011000017945 */ /* 0x000fe20003800200 */
[----:B------:R-:W-:Y:S02]  /*3920*/  IMAD.X R4, RZ, RZ, R9, P2 ;  /* 0x000000ffff047224 */ /* 0x000fe400010e0609 */
[----:B------:R-:W-:Y:S02]  /*3930*/  IMAD.MOV.U32 R6, RZ, RZ, R11 ;  /* 0x000000ffff067224 */ /* 0x000fe400078e000b */
[----:B------:R-:W-:Y:S02]  /*3940*/  IMAD.MOV.U32 R7, RZ, RZ, R12 ;  /* 0x000000ffff077224 */ /* 0x000fe400078e000c */
[----:B------:R-:W-:-:S05]  /*3950*/  IMAD.MOV.U32 R8, RZ, RZ, R13 ;  /* 0x000000ffff087224 */ /* 0x000fca00078e000d */
        /* <DEDUP_REMOVED lines=12> */
.L_x_755:
[----:B------:R-:W-:Y:S05]  /*3a20*/  BSYNC.RECONVERGENT B1 ;  /* 0x0000000000017941 */ /* 0x000fea0003800200 */
.L_x_754:
[C---:B------:R-:W-:Y:S02]  /*3a30*/  VIADD R4, R5.reuse, 0xa00 ;  /* 0x00000a0005047836 */ /* 0x040fe40000000000 */
[----:B------:R-:W-:-:S03]  /*3a40*/  VIADD R5, R5, 0x500 ;  /* 0x0000050005057836 */ /* 0x000fc60000000000 */
[----:B------:R-:W-:-:S13]  /*3a50*/  ISETP.GT.AND P0, PT, R4, UR4, PT ;  /* 0x0000000404007c0c */ /* 0x000fda000bf04270 */
[----:B------:R-:W-:Y:S05]  /*3a60*/  @!P0 BRA `(.L_x_756) ;  /* 0xfffffff800488947 */ /* 0x000fea000383ffff */
.L_x_745:
        /* <DEDUP_REMOVED lines=14> */
[----:B------:R-:W-:Y:S01]  /*3b50*/  IMAD.IADD R11, R0, 0x1, R5 ;  /* 0x00000001000b7824 */ /* 0x000fe200078e0205 */
[----:B------:R-:W-:-:S04]  /*3b60*/  LEA.HI R4, R15, 0x1, RZ, 0x18 ;  /* 0x000000010f047811 */ /* 0x000fc800078fc0ff */
[C---:B------:R-:W-:Y:S02]  /*3b70*/  IADD3 R14, P0, PT, R11.reuse, UR6, RZ ;  /* 0x000000060b0e7c10 */ /* 0x040fe4000ff1e0ff */
[----:B------:R-:W-:Y:S01]  /*3b80*/  LOP3.LUT R10, R4, 0x3, RZ, 0xc0, !PT ;  /* 0x00000003040a7812 */ /* 0x000fe200078ec0ff */
[----:B------:R-:W-:Y:S02]  /*3b90*/  IMAD.MOV.U32 R4, RZ, RZ, R0 ;  /* 0x000000ffff047224 */ /* 0x000fe400078e0000 */
[----:B------:R-:W-:Y:S02]  /*3ba0*/  IMAD.X R16, RZ, RZ, UR7, P0 ;  /* 0x00000007ff107e24 */ /* 0x000fe400080e06ff */
[----:B------:R-:W-:Y:S02]  /*3bb0*/  IMAD.MOV R10, RZ, RZ, -R10 ;  /* 0x000000ffff0a7224 */ /* 0x000fe400078e0a0a */
[----:B0-----:R-:W-:-:S04]  /*3bc0*/  IMAD.WIDE.U32 R2, R11, 0x4, R2 ;  /* 0x000000040b027825 */ /* 0x001fc800078e0002 */
[----:B------:R-:W-:Y:S02]  /*3bd0*/  IMAD.MOV.U32 R12, RZ, RZ, R2 ;  /* 0x000000ffff0c7224 */ /* 0x000fe400078e0002 */
[----:B------:R-:W-:-:S07]  /*3be0*/  IMAD.MOV.U32 R13, RZ, RZ, R3 ;  /* 0x000000ffff0d7224 */ /* 0x000fce00078e0003 */
.L_x_763:
        /* <DEDUP_REMOVED lines=23> */
.L_x_762:
[----:B------:R-:W-:Y:S05]  /*3d60*/  BSYNC.RECONVERGENT B3 ;  /* 0x0000000000037941 */ /* 0x000fea0003800200 */
.L_x_761:
[----:B------:R-:W-:Y:S01]  /*3d70*/  IADD3 R14, P0, PT, R14, 0x100, RZ ;  /* 0x000001000e0e7810 */ /* 0x000fe20007f1e0ff */
[----:B------:R-:W-:Y:S02]  /*3d80*/  VIADD R4, R4, 0x100 ;  /* 0x0000010004047836 */ /* 0x000fe40000000000 */
[----:B------:R-:W-:Y:S02]  /*3d90*/  IMAD.X R13, RZ, RZ, R13, P3 ;  /* 0x000000ffff0d7224 */ /* 0x000fe400018e060d */
[----:B------:R-:W-:Y:S01]  /*3da0*/  IMAD.X R16, RZ, RZ, R16, P0 ;  /* 0x000000ffff107224 */ /* 0x000fe200000e0610 */
[----:B------:R-:W-:Y:S07]  /*3db0*/  @P2 BRA `(.L_x_763) ;  /* 0xfffffffc008c2947 */ /* 0x000fee000383ffff */
.L_x_760:
[----:B------:R-:W-:Y:S05]  /*3dc0*/  BSYNC.RECONVERGENT B2 ;  /* 0x0000000000027941 */ /* 0x000fea0003800200 */
.L_x_759:
[----:B------:R-:W-:-:S13]  /*3dd0*/  ISETP.GE.U32.AND P0, PT, R15, 0x300, PT ;  /* 0x000003000f00780c */ /* 0x000fda0003f06070 */
[----:B------:R-:W-:Y:S05]  /*3de0*/  @!P0 BRA `(.L_x_758) ;  /* 0x0000000400cc8947 */ /* 0x000fea0003800000 */
[----:B------:R-:W0:Y:S01]  /*3df0*/  LDC.64 R14, c[0x0][0x380] ;  /* 0x0000e000ff0e7b82 */ /* 0x000e220000000a00 */
[----:B------:R-:W1:Y:S01]  /*3e00*/  LDCU.128 UR12, c[0x0][0x380] ;  /* 0x00007000ff0c77ac */ /* 0x000e620008000c00 */
[C---:B------:R-:W-:Y:S01]  /*3e10*/  IADD3 R16, P1, PT, R4.reuse, R5, RZ ;  /* 0x0000000504107210 */ /* 0x040fe20007f3e0ff */
[----:B------:R-:W-:-:S04]  /*3e20*/  IMAD.IADD R11, R4, 0x1, R5 ;  /* 0x00000001040b7824 */ /* 0x000fc800078e0205 */
[----:B------:R-:W-:Y:S01]  /*3e30*/  IMAD.X R5, RZ, RZ, RZ, P1 ;  /* 0x000000ffff057224 */ /* 0x000fe200008e06ff */
[----:B------:R-:W2:Y:S01]  /*3e40*/  LDC.64 R2, c[0x0][0x388] ;  /* 0x0000e200ff027b82 */ /* 0x000ea20000000a00 */
[C---:B-1----:R-:W-:Y:S02]  /*3e50*/  LEA R17, P2, R16.reuse, UR12, 0x2 ;  /* 0x0000000c10117c11 */ /* 0x042fe4000f8410ff */
[----:B------:R-:W-:Y:S02]  /*3e60*/  IADD3 R10, P0, PT, R11, UR14, RZ ;  /* 0x0000000e0b0a7c10 */ /* 0x000fe4000ff1e0ff */
[----:B------:R-:W-:Y:S01]  /*3e70*/  IADD3 R17, P1, PT, R17, 0xc00, RZ ;  /* 0x00000c0011117810 */ /* 0x000fe20007f3e0ff */
[----:B0-----:R-:W-:Y:S01]  /*3e80*/  IMAD.WIDE.U32 R14, R11, 0x4, R14 ;  /* 0x000000040b0e7825 */ /* 0x001fe200078e000e */
[----:B------:R-:W-:-:S03]  /*3e90*/  LEA.HI.X R16, R16, UR13, R5, 0x2, P2 ;  /* 0x0000000d10107c11 */ /* 0x000fc600090f1405 */
[----:B------:R-:W-:Y:S02]  /*3ea0*/  IMAD.MOV.U32 R12, RZ, RZ, R14 ;  /* 0x000000ffff0c7224 */ /* 0x000fe400078e000e */
[----:B------:R-:W-:Y:S02]  /*3eb0*/  IMAD.X R13, RZ, RZ, UR15, P0 ;  /* 0x0000000fff0d7e24 */ /* 0x000fe400080e06ff */
[----:B------:R-:W-:Y:S02]  /*3ec0*/  VIADD R14, R4, 0x200 ;  /* 0x00000200040e7836 */ /* 0x000fe40000000000 */
[----:B--2---:R-:W-:-:S07]  /*3ed0*/  IMAD.X R16, RZ, RZ, R16, P1 ;  /* 0x000000ffff107224 */ /* 0x004fce00008e0610 */
.L_x_772:
[----:B------:R-:W-:Y:S02]  /*3ee0*/  IMAD.MOV.U32 R4, RZ, RZ, R12 ;  /* 0x000000ffff047224 */ /* 0x000fe400078e000c */
[----:B------:R-:W-:-:S05]  /*3ef0*/  IMAD.MOV.U32 R5, RZ, RZ, R15 ;  /* 0x000000ffff057224 */ /* 0x000fca00078e000f */
[----:B------:R0:W2:Y:S02]  /*3f00*/  LDG.E R21, desc[UR8][R4.64] ;  /* 0x0000000804157981 */ /* 0x0000a4000c1e1900 */
[----:B0-----:R-:W-:Y:S02]  /*3f10*/  IMAD.MOV.U32 R4, RZ, RZ, R17 ;  /* 0x000000ffff047224 */ /* 0x001fe400078e0011 */
[----:B------:R-:W-:-:S05]  /*3f20*/  IMAD.MOV.U32 R5, RZ, RZ, R16 ;  /* 0x000000ffff057224 */ /* 0x000fca00078e0010 */
[----:B------:R0:W5:Y:S04]  /*3f30*/  LDG.E R27, desc[UR8][R4.64+-0x800] ;  /* 0xfff80008041b7981 */ /* 0x000168000c1e1900 */
[----:B------:R0:W5:Y:S04]  /*3f40*/  LDG.E R16, desc[UR8][R4.64+-0x400] ;  /* 0xfffc000804107981 */ /* 0x000168000c1e1900 */
[----:B------:R0:W5:Y:S01]  /*3f50*/  LDG.E R17, desc[UR8][R4.64] ;  /* 0x0000000804117981 */ /* 0x000162000c1e1900 */
[----:B------:R-:W-:Y:S01]  /*3f60*/  BSSY.RECONVERGENT B2, `(.L_x_764) ;  /* 0x0000012000027945 */ /* 0x000fe20003800200 */
[----:B------:R-:W-:-:S02]  /*3f70*/  IMAD.MOV.U32 R18, RZ, RZ, R6 ;  /* 0x000000ffff127224 */ /* 0x000fc400078e0006 */
[----:B------:R-:W-:Y:S02]  /*3f80*/  IMAD.MOV.U32 R20, RZ, RZ, R7 ;  /* 0x000000ffff147224 */ /* 0x000fe400078e0007 */
[----:B------:R-:W-:Y:S02]  /*3f90*/  VIADD R19, R11, 0x100 ;  /* 0x000001000b137836 */ /* 0x000fe40000000000 */
        /* <DEDUP_REMOVED lines=14> */
.L_x_765:
[----:B------:R-:W-:Y:S05]  /*4080*/  BSYNC.RECONVERGENT B2 ;  /* 0x0000000000027941 */ /* 0x000fea0003800200 */
.L_x_764:
[----:B-----5:R-:W-:Y:S01]  /*4090*/  ISETP.GE.AND P0, PT, R18, R27, PT ;  /* 0x0000001b1200720c */ /* 0x020fe20003f06270 */
[----:B------:R-:W-:Y:S01]  /*40a0*/  BSSY.RECONVERGENT B2, `(.L_x_766) ;  /* 0x0000013000027945 */ /* 0x000fe20003800200 */
[----:B------:R-:W-:Y:S01]  /*40b0*/  IADD3 R23, P1, PT, R19, R2, RZ ;  /* 0x0000000213177210 */ /* 0x000fe20007f3e0ff */
[----:B------:R-:W-:Y:S02]  /*40c0*/  VIADD R21, R11, 0x200 ;  /* 0x000002000b157836 */ /* 0x000fe40000000000 */
[----:B------:R-:W-:Y:S02]  /*40d0*/  IMAD.MOV.U32 R19, RZ, RZ, R18 ;  /* 0x000000ffff137224 */ /* 0x000fe400078e0012 */
[----:B------:R-:W-:Y:S02]  /*40e0*/  IMAD.X R25, RZ, RZ, R3, P1 ;  /* 0x000000ffff197224 */ /* 0x000fe400008e0603 */
[----:B------:R-:W-:Y:S02]  /*40f0*/  IMAD.MOV.U32 R7, RZ, RZ, R20 ;  /* 0x000000ffff077224 */ /* 0x000fe400078e0014 */
[----:B------:R-:W-:-:S02]  /*4100*/  IMAD.MOV.U32 R6, RZ, RZ, R22 ;  /* 0x000000ffff067224 */ /* 0x000fc400078e0016 */
        /* <DEDUP_REMOVED lines=12> */
.L_x_767:
[----:B------:R-:W-:Y:S05]  /*41d0*/  BSYNC.RECONVERGENT B2 ;  /* 0x0000000000027941 */ /* 0x000fea0003800200 */
.L_x_766:
[----:B------:R-:W-:Y:S01]  /*41e0*/  ISETP.GE.AND P0, PT, R19, R16, PT ;  /* 0x000000101300720c */ /* 0x000fe20003f06270 */
[----:B------:R-:W-:Y:S01]  /*41f0*/  VIADD R23, R11, 0x300 ;  /* 0x000003000b177836 */ /* 0x000fe20000000000 */
[-C--:B------:R-:W-:Y:S01]  /*4200*/  IADD3 R8, P1, PT, R21, R2.reuse, RZ ;  /* 0x0000000215087210 */ /* 0x080fe20007f3e0ff */
[----:B------:R-:W-:Y:S01]  /*4210*/  BSSY.RECONVERGENT B2, `(.L_x_768) ;  /* 0x0000012000027945 */ /* 0x000fe20003800200 */
[----:B------:R-:W-:Y:S02]  /*4220*/  IMAD.MOV.U32 R18, RZ, RZ, R19 ;  /* 0x000000ffff127224 */ /* 0x000fe400078e0013 */
[----:B------:R-:W-:Y:S01]  /*4230*/  IADD3 R25, P2, PT, R23, R2, RZ ;  /* 0x0000000217197210 */ /* 0x000fe20007f5e0ff */
[----:B------:R-:W-:Y:S02]  /*4240*/  IMAD.X R23, RZ, RZ, R3, P1 ;  /* 0x000000ffff177224 */ /* 0x000fe400008e0603 */
[----:B------:R-:W-:Y:S02]  /*4250*/  IMAD.MOV.U32 R20, RZ, RZ, R7 ;  /* 0x000000ffff147224 */ /* 0x000fe400078e0007 */
[----:B------:R-:W-:-:S02]  /*4260*/  IMAD.MOV.U32 R21, RZ, RZ, R6 ;  /* 0x000000ffff157224 */ /* 0x000fc400078e0006 */
[----:B------:R-:W-:Y:S06]  /*4270*/  @!P0 BRA `(.L_x_769) ;  /* 0x00000000002c8947 */ /* 0x000fec0003800000 */
        /* <DEDUP_REMOVED lines=11> */
.L_x_769:
[----:B------:R-:W-:Y:S05]  /*4330*/  BSYNC.RECONVERGENT B2 ;  /* 0x0000000000027941 */ /* 0x000fea0003800200 */
.L_x_768:
        /* <DEDUP_REMOVED lines=18> */
.L_x_771:
[----:B------:R-:W-:Y:S05]  /*4460*/  BSYNC.RECONVERGENT B2 ;  /* 0x0000000000027941 */ /* 0x000fea0003800200 */
.L_x_770:
[----:B------:R-:W-:Y:S01]  /*4470*/  VIADD R16, R14, 0x200 ;  /* 0x000002000e107836 */ /* 0x000fe20000000000 */
[----:B------:R-:W-:Y:S01]  /*4480*/  IADD3 R17, P2, PT, R4, 0x1000, RZ ;  /* 0x0000100004117810 */ /* 0x000fe20007f5e0ff */
[----:B------:R-:W-:Y:S01]  /*4490*/  VIADD R14, R14, 0x400 ;  /* 0x000004000e0e7836 */ /* 0x000fe20000000000 */
[----:B------:R-:W-:Y:S01]  /*44a0*/  IADD3 R10, P1, PT, R10, 0x400, RZ ;  /* 0x000004000a0a7810 */ /* 0x000fe20007f3e0ff */
[----:B------:R-:W-:Y:S01]  /*44b0*/  VIADD R11, R11, 0x400 ;  /* 0x000004000b0b7836 */ /* 0x000fe20000000000 */
[----:B------:R-:W-:Y:S01]  /*44c0*/  ISETP.GE.AND P0, PT, R16, R9, PT ;  /* 0x000000091000720c */ /* 0x000fe20003f06270 */
[----:B------:R-:W-:Y:S01]  /*44d0*/  IMAD.X R16, RZ, RZ, R5, P2 ;  /* 0x000000ffff107224 */ /* 0x000fe200010e0605 */
[----:B------:R-:W-:Y:S01]  /*44e0*/  IADD3 R12, P2, PT, R12, 0x1000, RZ ;  /* 0x000010000c0c7810 */ /* 0x000fe20007f5e0ff */
[----:B------:R-:W-:-:S04]  /*44f0*/  IMAD.X R13, RZ, RZ, R13, P1 ;  /* 0x000000ffff0d7224 */ /* 0x000fc800008e060d */
[----:B------:R-:W-:-:S06]  /*4500*/  IMAD.X R15, RZ, RZ, R15, P2 ;  /* 0x000000ffff0f7224 */ /* 0x000fcc00010e060f */
[----:B------:R-:W-:Y:S05]  /*4510*/  @!P0 BRA `(.L_x_772) ;  /* 0xfffffff800708947 */ /* 0x000fea000383ffff */
.L_x_758:
[----:B------:R-:W-:Y:S05]  /*4520*/  BSYNC.RECONVERGENT B1 ;  /* 0x0000000000017941 */ /* 0x000fea0003800200 */
.L_x_757:
        /* <DEDUP_REMOVED lines=22> */
.L_x_774:
[----:B------:R-:W-:Y:S05]  /*4690*/  BSYNC.RECONVERGENT B1 ;  /* 0x0000000000017941 */ /* 0x000fea0003800200 */
.L_x_773:
        /* <DEDUP_REMOVED lines=21> */
.L_x_776:
[----:B------:R-:W-:Y:S05]  /*47f0*/  BSYNC.RECONVERGENT B1 ;  /* 0x0000000000017941 */ /* 0x000fea0003800200 */
.L_x_775:
        /* <DEDUP_REMOVED lines=21> */
.L_x_778:
[----:B------:R-:W-:Y:S05]  /*4950*/  BSYNC.RECONVERGENT B1 ;  /* 0x0000000000017941 */ /* 0x000fea0003800200 */
.L_x_777:
        /* <DEDUP_REMOVED lines=21> */
.L_x_780:
[----:B------:R-:W-:Y:S05]  /*4ab0*/  BSYNC.RECONVERGENT B1 ;  /* 0x0000000000017941 */ /* 0x000fea0003800200 */
.L_x_779:
        /* <DEDUP_REMOVED lines=22> */
.L_x_782:
[----:B------:R-:W-:Y:S05]  /*4c20*/  BSYNC.RECONVERGENT B1 ;  /* 0x0000000000017941 */ /* 0x000fea0003800200 */
.L_x_781:
        /* <DEDUP_REMOVED lines=12> */
.L_x_784:
[----:B------:R-:W-:Y:S05]  /*4cf0*/  BSYNC.RECONVERGENT B1 ;  /* 0x0000000000017941 */ /* 0x000fea0003800200 */
.L_x_783:
        /* <DEDUP_REMOVED lines=31> */
.L_x_786:
[----:B------:R-:W-:Y:S05]  /*4ef0*/  BSYNC.RECONVERGENT B1 ;  /* 0x0000000000017941 */ /* 0x000fea0003800200 */
.L_x_785:
        /* <DEDUP_REMOVED lines=18> */
.L_x_788:
[----:B------:R-:W-:Y:S05]  /*5020*/  BSYNC.RECONVERGENT B1 ;  /* 0x0000000000017941 */ /* 0x000fea0003800200 */
.L_x_787:
        /* <DEDUP_REMOVED lines=18> */
.L_x_790:
[----:B------:R-:W-:Y:S05]  /*5150*/  BSYNC.RECONVERGENT B1 ;  /* 0x0000000000017941 */ /* 0x000fea0003800200 */
.L_x_789:
        /* <DEDUP_REMOVED lines=18> */
.L_x_792:
[----:B------:R-:W-:Y:S05]  /*5280*/  BSYNC.RECONVERGENT B1 ;  /* 0x0000000000017941 */ /* 0x000fea0003800200 */
.L_x_791:
        /* <DEDUP_REMOVED lines=18> */
.L_x_794:
[----:B------:R-:W-:Y:S05]  /*53b0*/  BSYNC.RECONVERGENT B1 ;  /* 0x0000000000017941 */ /* 0x000fea0003800200 */
.L_x_793:
        /* <DEDUP_REMOVED lines=18> */
.L_x_796:
[----:B------:R-:W-:Y:S05]  /*54e0*/  BSYNC.RECONVERGENT B1 ;  /* 0x0000000000017941 */ /* 0x000fea0003800200 */
.L_x_795:
        /* <DEDUP_REMOVED lines=17> */
.L_x_706:
[----:B------:R-:W-:Y:S05]  /*5600*/  BSYNC.RECONVERGENT B0 ;  /* 0x0000000000007941 */ /* 0x000fea0003800200 */
.L_x_673:
[----:B------:R-:W-:Y:S05]  /*5610*/  @P1 EXIT ;  /* 0x000000000000194d */ /* 0x000fea0003800000 */
[----:B0-----:R-:W0:Y:S01]  /*5620*/  LDC.64 R6, c[0x0][0x390] ;  /* 0x0000e400ff067b82 */ /* 0x001e220000000a00 */
[----:B------:R-:W-:Y:S02]  /*5630*/  IMAD.MOV.U32 R5, RZ, RZ, R4 ;  /* 0x000000ffff057224 */ /* 0x000fe400078e0004 */
[----:B------:R-:W-:-:S05]  /*5640*/  IMAD.MOV.U32 R4, RZ, RZ, R3 ;  /* 0x000000ffff047224 */ /* 0x000fca00078e0003 */
[----:B0-----:R-:W-:Y:S04]  /*5650*/  STG.E.64 desc[UR8][R6.64+0x8], R4 ;  /* 0x0000080406007986 */ /* 0x001fe8000c101b08 */
[----:B------:R-:W-:Y:S01]  /*5660*/  STG.E desc[UR8][R6.64], R2 ;  /* 0x0000000206007986 */ /* 0x000fe2000c101908 */
[----:B------:R-:W-:Y:S05]  /*5670*/  EXIT ;  /* 0x000000000000794d */ /* 0x000fea0003800000 */
.L_x_797:
        /* <DEDUP_REMOVED lines=16> */
.L_x_929:


//--------------------- .text._Z23stage_2_evaluate_kernelPiP4GeneiiP3Job --------------------------
	.section	.text._Z23stage_2_evaluate_kernelPiP4GeneiiP3Job,"ax",@progbits
	.align	128
        .global         _Z23stage_2_evaluate_kernelPiP4GeneiiP3Job
        .type           _Z23stage_2_evaluate_kernelPiP4GeneiiP3Job,@function
        .size           _Z23stage_2_evaluate_kernelPiP4GeneiiP3Job,(.L_x_930 - _Z23stage_2_evaluate_kernelPiP4GeneiiP3Job)
        .other          _Z23stage_2_evaluate_kernelPiP4GeneiiP3Job,@"STO_CUDA_ENTRY STV_DEFAULT"
_Z23stage_2_evaluate_kernelPiP4GeneiiP3Job:
.text._Z23stage_2_evaluate_kernelPiP4GeneiiP3Job:
[----:B------:R-:W0:Y:S01]  /*0000*/  LDC R1, c[0x0][0x37c] ;  /* 0x0000df00ff017b82 */ /* 0x000e220000000800 */
[----:B------:R-:W1:Y:S07]  /*0010*/  S2R R9, SR_TID.X ;  /* 0x0000000000097919 */ /* 0x000e6e0000002100 */
[----:B------:R-:W1:Y:S01]  /*0020*/  S2UR UR4, SR_CTAID.X ;  /* 0x00000000000479c3 */ /* 0x000e620000002500 */
[----:B------:R-:W2:Y:S01]  /*0030*/  LDCU UR8, c[0x0][0x390] ;  /* 0x00007200ff0877ac */ /* 0x000ea20008000800 */
[----:B0-----:R-:W-:-:S06]  /*0040*/  IADD3 R1, PT, PT, R1, -0xa0, RZ ;  /* 0xffffff6001017810 */ /* 0x001fcc0007ffe0ff */
[----:B------:R-:W1:Y:S01]  /*0050*/  LDC R8, c[0x0][0x360] ;  /* 0x0000d800ff087b82 */ /* 0x000e620000000800 */
[----:B------:R-:W0:Y:S01]  /*0060*/  LDCU UR5, c[0x0][0x370] ;  /* 0x00006e00ff0577ac */ /* 0x000e220008000800 */
[C---:B-1----:R-:W-:Y:S02]  /*0070*/  IMAD R9, R8.reuse, UR4, R9 ;  /* 0x0000000408097c24 */ /* 0x042fe4000f8e0209 */
[----:B0-----:R-:W-:-:S03]  /*0080*/  IMAD R8, R8, UR5, RZ ;  /* 0x0000000508087c24 */ /* 0x001fc6000f8e02ff */
[----:B--2---:R-:W-:-:S13]  /*0090*/  ISETP.GE.AND P0, PT, R9, UR8, PT ;  /* 0x0000000809007c0c */ /* 0x004fda000bf06270 */
[----:B------:R-:W-:Y:S05]  /*00a0*/  @P0 EXIT ;  /* 0x000000000000094d */ /* 0x000fea0003800000 */
[----:B------:R-:W0:Y:S01]  /*00b0*/  LDCU UR4, c[0x0][0x394] ;  /* 0x00007280ff0477ac */ /* 0x000e220008000800 */
[----:B------:R-:W1:Y:S01]  /*00c0*/  LDCU.64 UR6, c[0x0][0x358] ;  /* 0x00006b00ff0677ac */ /* 0x000e620008000a00 */
[----:B0-----:R-:W-:-:S09]  /*00d0*/  UISETP.GT.AND UP0, UPT, UR4, URZ, UPT ;  /* 0x000000ff0400728c */ /* 0x001fd2000bf04270 */
[----:B-1----:R-:W-:Y:S05]  /*00e0*/  BRA.U UP0, `(.L_x_798) ;  /* 0x00000001001c7547 */ /* 0x002fea000b800000 */
[----:B------:R-:W0:Y:S02]  /*00f0*/  LDC.64 R4, c[0x0][0x380] ;  /* 0x0000e000ff047b82 */ /* 0x000e240000000a00 */
.L_x_799:
[----:B0-----:R-:W-:-:S04]  /*0100*/  IMAD.WIDE R2, R9, 0x4, R4 ;  /* 0x0000000409027825 */ /* 0x001fc800078e0204 */
[----:B------:R-:W-:Y:S01]  /*0110*/  IMAD.IADD R9, R8, 0x1, R9 ;  /* 0x0000000108097824 */ /* 0x000fe200078e0209 */
[----:B------:R1:W-:Y:S04]  /*0120*/  STG.E desc[UR6][R2.64], RZ ;  /* 0x000000ff02007986 */ /* 0x0003e8000c101906 */
[----:B------:R-:W-:-:S13]  /*0130*/  ISETP.GE.AND P0, PT, R9, UR8, PT ;  /* 0x0000000809007c0c */ /* 0x000fda000bf06270 */
[----:B-1----:R-:W-:Y:S05]  /*0140*/  @!P0 BRA `(.L_x_799) ;  /* 0xfffffffc00ec8947 */ /* 0x002fea000383ffff */
[----:B------:R-:W-:Y:S05]  /*0150*/  EXIT ;  /* 0x000000000000794d */ /* 0x000fea0003800000 */
.L_x_798:
[----:B------:R-:W-:Y:S01]  /*0160*/  IADD3 R10, PT, PT, R1, 0x50, RZ ;  /* 0x00000050010a7810 */ /* 0x000fe20007ffe0ff */
[----:B------:R-:W-:Y:S02]  /*0170*/  ULOP3.LUT UR5, UR4, 0x3, URZ, 0xc0, !UPT ;  /* 0x0000000304057892 */ /* 0x000fe4000f8ec0ff */
[----:B------:R-:W-:-:S12]  /*0180*/  ULOP3.LUT UR4, UR4, 0x7ffffffc, URZ, 0xc0, !UPT ;  /* 0x7ffffffc04047892 */ /* 0x000fd8000f8ec0ff */
.L_x_803:
[----:B0-----:R-:W0:Y:S01]  /*0190*/  LDCU UR8, c[0x0][0x394] ;  /* 0x00007280ff0877ac */ /* 0x001e220008000800 */
[----:B-1----:R-:W1:Y:S01]  /*01a0*/  LDC.64 R4, c[0x0][0x388] ;  /* 0x0000e200ff047b82 */ /* 0x002e620000000a00 */
[----:B--2---:R2:W-:Y:S01]  /*01b0*/  STL.128 [R1], RZ ;  /* 0x000000ff01007387 */ /* 0x0045e20000100c00 */
[----:B------:R-:W-:-:S03]  /*01c0*/  HFMA2 R0, -RZ, RZ, 0, 0 ;  /* 0x00000000ff007431 */ /* 0x000fc600000001ff */
[----:B------:R2:W-:Y:S04]  /*01d0*/  STL.128 [R1+0x10], RZ ;  /* 0x000010ff01007387 */ /* 0x0005e80000100c00 */
[----:B------:R2:W-:Y:S04]  /*01e0*/  STL.128 [R1+0x20], RZ ;  /* 0x000020ff01007387 */ /* 0x0005e80000100c00 */
[----:B------:R2:W-:Y:S04]  /*01f0*/  STL.128 [R1+0x30], RZ ;  /* 0x000030ff01007387 */ /* 0x0005e80000100c00 */
[----:B------:R2:W-:Y:S01]  /*0200*/  STL.128 [R1+0x40], RZ ;  /* 0x000040ff01007387 */ /* 0x0005e20000100c00 */
[----:B0-----:R-:W-:-:S02]  /*0210*/  UISETP.GE.U32.AND UP0, UPT, UR8, 0x4, UPT ;  /* 0x000000040800788c */ /* 0x001fc4000bf06070 */
[----:B------:R-:W-:-:S04]  /*0220*/  IMAD R2, R9, UR8, RZ ;  /* 0x0000000809027c24 */ /* 0x000fc8000f8e02ff */
[----:B-1----:R-:W-:-:S04]  /*0230*/  IMAD.WIDE R2, R2, 0x10, R4 ;  /* 0x0000001002027825 */ /* 0x002fc800078e0204 */
[----:B------:R-:W-:Y:S01]  /*0240*/  IMAD.MOV.U32 R5, RZ, RZ, RZ ;  /* 0x000000ffff057224 */ /* 0x000fe200078e00ff */
[----:B--2---:R-:W-:Y:S06]  /*0250*/  BRA.U !UP0, `(.L_x_800) ;  /* 0x00000005086c7547 */ /* 0x004fec000b800000 */
[----:B------:R-:W-:Y:S01]  /*0260*/  IMAD.MOV.U32 R11, RZ, RZ, RZ ;  /* 0x000000ffff0b7224 */ /* 0x000fe200078e00ff */
[----:B------:R-:W-:-:S07]  /*0270*/  MOV R0, RZ ;  /* 0x000000ff00007202 */ /* 0x000fce0000000f00 */
.L_x_801:
[----:B------:R-:W-:Y:S01]  /*0280*/  IMAD.WIDE.U32 R4, R11, 0x10, R2 ;  /* 0x000000100b047825 */ /* 0x000fe200078e0002 */
[----:B------:R-:W0:Y:S04]  /*0290*/  LDC.64 R6, c[0x0][0x398] ;  /* 0x0000e600ff067b82 */ /* 0x000e280000000a00 */
[----:B------:R-:W2:Y:S04]  /*02a0*/  LDG.E R13, desc[UR6][R4.64+0x4] ;  /* 0x00000406040d7981 */ /* 0x000ea8000c1e1900 */
[----:B------:R-:W3:Y:S04]  /*02b0*/  LDG.E R15, desc[UR6][R4.64] ;  /* 0x00000006040f7981 */ /* 0x000ee8000c1e1900 */
[----:B------:R-:W4:Y:S04]  /*02c0*/  LDG.E R16, desc[UR6][R4.64+0x8] ;  /* 0x0000080604107981 */ /* 0x000f28000c1e1900 */
[----:B------:R-:W5:Y:S04]  /*02d0*/  LDG.E R17, desc[UR6][R4.64+0xc] ;  /* 0x00000c0604117981 */ /* 0x000f68000c1e1900 */
[----:B------:R-:W5:Y:S04]  /*02e0*/  LDG.E R23, desc[UR6][R4.64+0x10] ;  /* 0x0000100604177981 */ /* 0x000f68000c1e1900 */
[----:B------:R-:W5:Y:S04]  /*02f0*/  LDG.E R19, desc[UR6][R4.64+0x18] ;  /* 0x0000180604137981 */ /* 0x000f68000c1e1900 */
[----:B------:R-:W5:Y:S01]  /*0300*/  LDG.E R25, desc[UR6][R4.64+0x20] ;  /* 0x0000200604197981 */ /* 0x000f62000c1e1900 */
[----:B--2---:R-:W-:Y:S01]  /*0310*/  ISETP.GT.AND P1, PT, R13, RZ, PT ;  /* 0x000000ff0d00720c */ /* 0x004fe20003f24270 */
[----:B---3--:R-:W-:-:S12]  /*0320*/  IMAD R12, R15, 0x4, R10 ;  /* 0x000000040f0c7824 */ /* 0x008fd800078e020a */
[----:B------:R-:W2:Y:S01]  /*0330*/  @P1 LDL R18, [R12] ;  /* 0x000000000c121983 */ /* 0x000ea20000100800 */
[----:B0-----:R-:W-:Y:S01]  /*0340*/  IMAD.WIDE R14, R15, 0x374, R6 ;  /* 0x000003740f0e7825 */ /* 0x001fe200078e0206 */
[----:B----4-:R-:W-:-:S03]  /*0350*/  LEA R20, R16, R1, 0x2 ;  /* 0x0000000110147211 */ /* 0x010fc600078e10ff */
[----:B------:R-:W-:Y:S02]  /*0360*/  IMAD.WIDE R14, R13, 0x2c, R14 ;  /* 0x0000002c0d0e7825 */ /* 0x000fe400078e020e */
[----:B------:R-:W3:Y:S02]  /*0370*/  LDL R13, [R20] ;  /* 0x00000000140d7983 */ /* 0x000ee40000100800 */
[----:B-----5:R-:W-:Y:S02]  /*0380*/  IMAD.WIDE R14, R17, 0x8, R14 ;  /* 0x00000008110e7825 */ /* 0x020fe400078e020e */
[----:B------:R-:W4:Y:S04]  /*0390*/  LDG.E R17, desc[UR6][R4.64+0x14] ;  /* 0x0000140604117981 */ /* 0x000f28000c1e1900 */
[----:B------:R-:W5:Y:S01]  /*03a0*/  LDG.E R14, desc[UR6][R14.64+0xc] ;  /* 0x00000c060e0e7981 */ /* 0x000f62000c1e1900 */
[----:B--2---:R-:W-:-:S05]  /*03b0*/  @P1 IMAD R21, R18, 0x4, R1 ;  /* 0x0000000412151824 */ /* 0x004fca00078e0201 */
[----:B------:R-:W3:Y:S04]  /*03c0*/  @P1 LDL R18, [R21] ;  /* 0x0000000015121983 */ /* 0x000ee80000100800 */
[----:B------:R-:W2:Y:S01]  /*03d0*/  LDG.E R21, desc[UR6][R4.64+0x1c] ;  /* 0x00001c0604157981 */ /* 0x000ea2000c1e1900 */
[----:B----4-:R-:W-:Y:S02]  /*03e0*/  ISETP.GT.AND P0, PT, R17, RZ, PT ;  /* 0x000000ff1100720c */ /* 0x010fe40003f04270 */
[----:B---3--:R-:W-:Y:S01]  /*03f0*/  @P1 VIMNMX R13, PT, PT, R13, R18, !PT ;  /* 0x000000120d0d1248 */ /* 0x008fe20007fe0100 */
[----:B------:R-:W-:-:S03]  /*0400*/  IMAD R18, R23, 0x4, R10 ;  /* 0x0000000417127824 */ /* 0x000fc600078e020a */
[----:B-----5:R-:W-:-:S05]  /*0410*/  IADD3 R13, PT, PT, R14, R13, RZ ;  /* 0x0000000d0e0d7210 */ /* 0x020fca0007ffe0ff */
[----:B------:R-:W-:Y:S04]  /*0420*/  STL [R20], R13 ;  /* 0x0000000d14007387 */ /* 0x000fe80000100800 */
[----:B------:R0:W-:Y:S04]  /*0430*/  STL [R12], R16 ;  /* 0x000000100c007387 */ /* 0x0001e80000100800 */
[----:B------:R-:W3:Y:S01]  /*0440*/  @P0 LDL R22, [R18] ;  /* 0x0000000012160983 */ /* 0x000ee20000100800 */
[----:B------:R-:W-:Y:S01]  /*0450*/  IMAD.WIDE R14, R23, 0x374, R6 ;  /* 0x00000374170e7825 */ /* 0x000fe200078e0206 */
[----:B------:R-:W-:-:S02]  /*0460*/  LEA R23, R19, R1, 0x2 ;  /* 0x0000000113177211 */ /* 0x000fc400078e10ff */
[----:B0-----:R-:W4:Y:S01]  /*0470*/  LDG.E R16, desc[UR6][R4.64+0x28] ;  /* 0x0000280604107981 */ /* 0x001f22000c1e1900 */
[----:B------:R-:W-:-:S03]  /*0480*/  IMAD.WIDE R14, R17, 0x2c, R14 ;  /* 0x0000002c110e7825 */ /* 0x000fc600078e020e */
[----:B------:R-:W5:Y:S01]  /*0490*/  @!P0 LDL R17, [R23] ;  /* 0x0000000017118983 */ /* 0x000f620000100800 */
[----:B--2---:R-:W-:-:S03]  /*04a0*/  IMAD.WIDE R14, R21, 0x8, R14 ;  /* 0x00000008150e7825 */ /* 0x004fc600078e020e */
[----:B------:R-:W2:Y:S04]  /*04b0*/  @P0 LDL R27, [R23] ;  /* 0x00000000171b0983 */ /* 0x000ea80000100800 */
[----:B------:R-:W4:Y:S04]  /*04c0*/  LDG.E R21, desc[UR6][R4.64+0x24] ;  /* 0x0000240604157981 */ /* 0x000f28000c1e1900 */
[----:B------:R-:W5:Y:S01]  /*04d0*/  LDG.E R12, desc[UR6][R14.64+0xc] ;  /* 0x00000c060e0c7981 */ /* 0x000f62000c1e1900 */
[----:B---3--:R-:W-:-:S06]  /*04e0*/  @P0 IMAD R22, R22, 0x4, R1 ;  /* 0x0000000416160824 */ /* 0x008fcc00078e0201 */
[----:B------:R-:W2:Y:S01]  /*04f0*/  @P0 LDL R22, [R22] ;  /* 0x0000000016160983 */ /* 0x000ea20000100800 */
[----:B----4-:R-:W-:Y:S02]  /*0500*/  ISETP.GT.AND P1, PT, R21, RZ, PT ;  /* 0x000000ff1500720c */ /* 0x010fe40003f24270 */
[----:B--2---:R-:W-:Y:S02]  /*0510*/  @P0 VIMNMX R17, PT, PT, R27, R22, !PT ;  /* 0x000000161b110248 */ /* 0x004fe40007fe0100 */
[----:B------:R-:W2:Y:S02]  /*0520*/  LDG.E R27, desc[UR6][R4.64+0x2c] ;  /* 0x00002c06041b7981 */ /* 0x000ea4000c1e1900 */
[----:B-----5:R-:W-:Y:S01]  /*0530*/  IADD3 R12, PT, PT, R12, R17, RZ ;  /* 0x000000110c0c7210 */ /* 0x020fe20007ffe0ff */
[----:B------:R-:W-:-:S04]  /*0540*/  IMAD R17, R25, 0x4, R10 ;  /* 0x0000000419117824 */ /* 0x000fc800078e020a */
[----:B------:R0:W-:Y:S04]  /*0550*/  STL [R23], R12 ;  /* 0x0000000c17007387 */ /* 0x0001e80000100800 */
[----:B------:R1:W-:Y:S04]  /*0560*/  STL [R18], R19 ;  /* 0x0000001312007387 */ /* 0x0003e80000100800 */
[----:B------:R-:W3:Y:S01]  /*0570*/  @P1 LDL R24, [R17] ;  /* 0x0000000011181983 */ /* 0x000ee20000100800 */
[----:B------:R-:W-:Y:S01]  /*0580*/  IMAD.WIDE R14, R25, 0x374, R6 ;  /* 0x00000374190e7825 */ /* 0x000fe200078e0206 */
[----:B------:R-:W-:-:S02]  /*0590*/  LEA R20, R16, R1, 0x2 ;  /* 0x0000000110147211 */ /* 0x000fc400078e10ff */
[----:B0-----:R-:W1:Y:S01]  /*05a0*/  LDG.E R23, desc[UR6][R4.64+0x30] ;  /* 0x0000300604177981 */ /* 0x001e62000c1e1900 */
[----:B------:R-:W-:-:S03]  /*05b0*/  IMAD.WIDE R14, R21, 0x2c, R14 ;  /* 0x0000002c150e7825 */ /* 0x000fc600078e020e */
[----:B------:R-:W4:Y:S04]  /*05c0*/  @!P1 LDL R22, [R20] ;  /* 0x0000000014169983 */ /* 0x000f280000100800 */
[----:B------:R-:W5:Y:S04]  /*05d0*/  LDG.E R21, desc[UR6][R4.64+0x34] ;  /* 0x0000340604157981 */ /* 0x000f68000c1e1900 */
[----:B------:R-:W4:Y:S01]  /*05e0*/  @P1 LDL R25, [R20] ;  /* 0x0000000014191983 */ /* 0x000f220000100800 */
[----:B--2---:R-:W-:-:S06]  /*05f0*/  IMAD.WIDE R14, R27, 0x8, R14 ;  /* 0x000000081b0e7825 */ /* 0x004fcc00078e020e */
[----:B------:R-:W2:Y:S01]  /*0600*/  LDG.E R15, desc[UR6][R14.64+0xc] ;  /* 0x00000c060e0f7981 */ /* 0x000ea2000c1e1900 */
[----:B---3--:R-:W-:-:S06]  /*0610*/  @P1 IMAD R24, R24, 0x4, R1 ;  /* 0x0000000418181824 */ /* 0x008fcc00078e0201 */
[----:B------:R-:W4:Y:S01]  /*0620*/  @P1 LDL R24, [R24] ;  /* 0x0000000018181983 */ /* 0x000f220000100800 */
[----:B-----5:R-:W-:Y:S01]  /*0630*/  ISETP.GT.AND P0, PT, R21, RZ, PT ;  /* 0x000000ff1500720c */ /* 0x020fe20003f04270 */
[----:B-1----:R-:W-:Y:S01]  /*0640*/  IMAD R18, R23, 0x4, R10 ;  /* 0x0000000417127824 */ /* 0x002fe200078e020a */
[----:B----4-:R-:W-:Y:S02]  /*0650*/  @P1 VIMNMX R22, PT, PT, R25, R24, !PT ;  /* 0x0000001819161248 */ /* 0x010fe40007fe0100 */
[----:B------:R-:W3:Y:S02]  /*0660*/  LDG.E R25, desc[UR6][R4.64+0x3c] ;  /* 0x00003c0604197981 */ /* 0x000ee4000c1e1900 */
[----:B--2---:R-:W-:Y:S02]  /*0670*/  IADD3 R19, PT, PT, R15, R22, RZ ;  /* 0x000000160f137210 */ /* 0x004fe40007ffe0ff */
[----:B------:R-:W2:Y:S04]  /*0680*/  LDG.E R22, desc[UR6][R4.64+0x38] ;  /* 0x0000380604167981 */ /* 0x000ea8000c1e1900 */
[----:B------:R0:W-:Y:S04]  /*0690*/  STL [R20], R19 ;  /* 0x0000001314007387 */ /* 0x0001e80000100800 */
[----:B------:R0:W-:Y:S04]  /*06a0*/  STL [R17], R16 ;  /* 0x0000001011007387 */ /* 0x0001e80000100800 */
[----:B------:R-:W4:Y:S01]  /*06b0*/  @P0 LDL R26, [R18] ;  /* 0x00000000121a0983 */ /* 0x000f220000100800 */
[----:B------:R-:W-:-:S04]  /*06c0*/  IMAD.WIDE R6, R23, 0x374, R6 ;  /* 0x0000037417067825 */ /* 0x000fc800078e0206 */
[----:B------:R-:W-:-:S04]  /*06d0*/  IMAD.WIDE R6, R21, 0x2c, R6 ;  /* 0x0000002c15067825 */ /* 0x000fc800078e0206 */
[----:B---3--:R-:W-:Y:S01]  /*06e0*/  IMAD.WIDE R6, R25, 0x8, R6 ;  /* 0x0000000819067825 */ /* 0x008fe200078e0206 */
[----:B--2---:R-:W-:-:S05]  /*06f0*/  LEA R14, R22, R1, 0x2 ;  /* 0x00000001160e7211 */ /* 0x004fca00078e10ff */
[----:B------:R-:W2:Y:S04]  /*0700*/  LDG.E R6, desc[UR6][R6.64+0xc] ;  /* 0x00000c0606067981 */ /* 0x000ea8000c1e1900 */
[----:B------:R-:W2:Y:S04]  /*0710*/  @!P0 LDL R15, [R14] ;  /* 0x000000000e0f8983 */ /* 0x000ea80000100800 */
[----:B------:R-:W3:Y:S01]  /*0720*/  @P0 LDL R21, [R14] ;  /* 0x000000000e150983 */ /* 0x000ee20000100800 */
[----:B----4-:R-:W-:-:S06]  /*0730*/  @P0 IMAD R26, R26, 0x4, R1 ;  /* 0x000000041a1a0824 */ /* 0x010fcc00078e0201 */
[----:B------:R-:W3:Y:S01]  /*0740*/  @P0 LDL R26, [R26] ;  /* 0x000000001a1a0983 */ /* 0x000ee20000100800 */
[----:B------:R-:W-:Y:S01]  /*0750*/  VIADD R11, R11, 0x4 ;  /* 0x000000040b0b7836 */ /* 0x000fe20000000000 */
[----:B------:R-:W-:-:S04]  /*0760*/  VIMNMX R13, PT, PT, R13, R0, !PT ;  /* 0x000000000d0d7248 */ /* 0x000fc80007fe0100 */
[----:B------:R-:W-:-:S04]  /*0770*/  VIMNMX R12, PT, PT, R13, R12, !PT ;  /* 0x0000000c0d0c7248 */ /* 0x000fc80007fe0100 */
[----:B------:R-:W-:Y:S02]  /*0780*/  VIMNMX R12, PT, PT, R12, R19, !PT ;  /* 0x000000130c0c7248 */ /* 0x000fe40007fe0100 */
[----:B---3--:R-:W-:-:S04]  /*0790*/  @P0 VIMNMX R15, PT, PT, R21, R26, !PT ;  /* 0x0000001a150f0248 */ /* 0x008fc80007fe0100 */
[----:B--2---:R-:W-:-:S05]  /*07a0*/  IADD3 R15, PT, PT, R6, R15, RZ ;  /* 0x0000000f060f7210 */ /* 0x004fca0007ffe0ff */
[----:B------:R0:W-:Y:S04]  /*07b0*/  STL [R14], R15 ;  /* 0x0000000f0e007387 */ /* 0x0001e80000100800 */
[----:B------:R0:W-:Y:S01]  /*07c0*/  STL [R18], R22 ;  /* 0x0000001612007387 */ /* 0x0001e20000100800 */
[----:B------:R-:W-:Y:S02]  /*07d0*/  ISETP.NE.AND P0, PT, R11, UR4, PT ;  /* 0x000000040b007c0c */ /* 0x000fe4000bf05270 */
[----:B------:R-:W-:-:S11]  /*07e0*/  VIMNMX R0, PT, PT, R12, R15, !PT ;  /* 0x0000000f0c007248 */ /* 0x000fd60007fe0100 */
[----:B0-----:R-:W-:Y:S05]  /*07f0*/  @P0 BRA `(.L_x_801) ;  /* 0xfffffff800a00947 */ /* 0x001fea000383ffff */
[----:B------:R-:W-:-:S07]  /*0800*/  MOV R5, UR4 ;  /* 0x0000000400057c02 */ /* 0x000fce0008000f00 */
.L_x_800:
[----:B------:R-:W-:-:S09]  /*0810*/  UISETP.NE.AND UP0, UPT, UR5, URZ, UPT ;  /* 0x000000ff0500728c */ /* 0x000fd2000bf05270 */
[----:B------:R-:W-:Y:S05]  /*0820*/  BRA.U !UP0, `(.L_x_802) ;  /* 0x0000000508087547 */ /* 0x000fea000b800000 */
[----:B------:R-:W-:Y:S02]  /*0830*/  IMAD.WIDE.U32 R4, R5, 0x10, R2 ;  /* 0x0000001005047825 */ /* 0x000fe400078e0002 */
[----:B------:R-:W0:Y:S03]  /*0840*/  LDC.64 R2, c[0x0][0x398] ;  /* 0x0000e600ff027b82 */ /* 0x000e260000000a00 */
[----:B------:R-:W2:Y:S04]  /*0850*/  LDG.E R11, desc[UR6][R4.64+0x4] ;  /* 0x00000406040b7981 */ /* 0x000ea8000c1e1900 */
[----:B------:R-:W3:Y:S04]  /*0860*/  LDG.E R7, desc[UR6][R4.64] ;  /* 0x0000000604077981 */ /* 0x000ee8000c1e1900 */
[----:B------:R-:W4:Y:S04]  /*0870*/  LDG.E R16, desc[UR6][R4.64+0x8] ;  /* 0x0000080604107981 */ /* 0x000f28000c1e1900 */
[----:B------:R-:W5:Y:S01]  /*0880*/  LDG.E R13, desc[UR6][R4.64+0xc] ;  /* 0x00000c06040d7981 */ /* 0x000f62000c1e1900 */
[----:B--2---:R-:W-:Y:S01]  /*0890*/  ISETP.GT.AND P0, PT, R11, RZ, PT ;  /* 0x000000ff0b00720c */ /* 0x004fe20003f04270 */
[----:B---3--:R-:W-:-:S12]  /*08a0*/  IMAD R12, R7, 0x4, R10 ;  /* 0x00000004070c7824 */ /* 0x008fd800078e020a */
[----:B------:R-:W2:Y:S01]  /*08b0*/  @P0 LDL R14, [R12] ;  /* 0x000000000c0e0983 */ /* 0x000ea20000100800 */
[----:B0-----:R-:W-:-:S04]  /*08c0*/  IMAD.WIDE R6, R7, 0x374, R2 ;  /* 0x0000037407067825 */ /* 0x001fc800078e0202 */
[----:B------:R-:W-:Y:S01]  /*08d0*/  IMAD.WIDE R6, R11, 0x2c, R6 ;  /* 0x0000002c0b067825 */ /* 0x000fe200078e0206 */
[----:B----4-:R-:W-:-:S03]  /*08e0*/  LEA R11, R16, R1, 0x2 ;  /* 0x00000001100b7211 */ /* 0x010fc600078e10ff */
[----:B-----5:R-:W-:-:S06]  /*08f0*/  IMAD.WIDE R6, R13, 0x8, R6 ;  /* 0x000000080d067825 */ /* 0x020fcc00078e0206 */
[----:B------:R-:W3:Y:S01]  /*0900*/  LDG.E R7, desc[UR6][R6.64+0xc] ;  /* 0x00000c0606077981 */ /* 0x000ee2000c1e1900 */
[----:B--2---:R-:W-:-:S03]  /*0910*/  @P0 IMAD R15, R14, 0x4, R1 ;  /* 0x000000040e0f0824 */ /* 0x004fc600078e0201 */
[----:B------:R-:W2:Y:S04]  /*0920*/  LDL R14, [R11] ;  /* 0x000000000b0e7983 */ /* 0x000ea80000100800 */
[----:B------:R-:W2:Y:S01]  /*0930*/  @P0 LDL R15, [R15] ;  /* 0x000000000f0f0983 */ /* 0x000ea20000100800 */
[----:B------:R-:W-:Y:S01]  /*0940*/  UISETP.NE.AND UP0, UPT, UR5, 0x1, UPT ;  /* 0x000000010500788c */ /* 0x000fe2000bf05270 */
[----:B--2---:R-:W-:-:S04]  /*0950*/  @P0 VIMNMX R14, PT, PT, R14, R15, !PT ;  /* 0x0000000f0e0e0248 */ /* 0x004fc80007fe0100 */
[----:B---3--:R-:W-:-:S05]  /*0960*/  IADD3 R14, PT, PT, R7, R14, RZ ;  /* 0x0000000e070e7210 */ /* 0x008fca0007ffe0ff */
[----:B------:R0:W-:Y:S04]  /*0970*/  STL [R11], R14 ;  /* 0x0000000e0b007387 */ /* 0x0001e80000100800 */
[----:B------:R0:W-:Y:S01]  /*0980*/  STL [R12], R16 ;  /* 0x000000100c007387 */ /* 0x0001e20000100800 */
[----:B------:R-:W-:Y:S01]  /*0990*/  VIMNMX R0, PT, PT, R0, R14, !PT ;  /* 0x0000000e00007248 */ /* 0x000fe20007fe0100 */
[----:B------:R-:W-:Y:S06]  /*09a0*/  BRA.U !UP0, `(.L_x_802) ;  /* 0x0000000108a87547 */ /* 0x000fec000b800000 */
[----:B0-----:R-:W2:Y:S04]  /*09b0*/  LDG.E R11, desc[UR6][R4.64+0x14] ;  /* 0x00001406040b7981 */ /* 0x001ea8000c1e1900 */
[----:B------:R-:W3:Y:S04]  /*09c0*/  LDG.E R7, desc[UR6][R4.64+0x10] ;  /* 0x0000100604077981 */ /* 0x000ee8000c1e1900 */
[----:B------:R-:W4:Y:S04]  /*09d0*/  LDG.E R16, desc[UR6][R4.64+0x18] ;  /* 0x0000180604107981 */ /* 0x000f28000c1e1900 */
[----:B------:R-:W5:Y:S01]  /*09e0*/  LDG.E R13, desc[UR6][R4.64+0x1c] ;  /* 0x00001c06040d7981 */ /* 0x000f62000c1e1900 */
[----:B--2---:R-:W-:Y:S01]  /*09f0*/  ISETP.GT.AND P0, PT, R11, RZ, PT ;  /* 0x000000ff0b00720c */ /* 0x004fe20003f04270 */
[----:B---3--:R-:W-:-:S12]  /*0a00*/  IMAD R12, R7, 0x4, R10 ;  /* 0x00000004070c7824 */ /* 0x008fd800078e020a */
[----:B------:R-:W2:Y:S01]  /*0a10*/  @P0 LDL R14, [R12] ;  /* 0x000000000c0e0983 */ /* 0x000ea20000100800 */
[----:B------:R-:W-:-:S04]  /*0a20*/  IMAD.WIDE R6, R7, 0x374, R2 ;  /* 0x0000037407067825 */ /* 0x000fc800078e0202 */
[----:B------:R-:W-:Y:S01]  /*0a30*/  IMAD.WIDE R6, R11, 0x2c, R6 ;  /* 0x0000002c0b067825 */ /* 0x000fe200078e0206 */
[----:B----4-:R-:W-:-:S03]  /*0a40*/  LEA R11, R16, R1, 0x2 ;  /* 0x00000001100b7211 */ /* 0x010fc600078e10ff */
[----:B-----5:R-:W-:-:S06]  /*0a50*/  IMAD.WIDE R6, R13, 0x8, R6 ;  /* 0x000000080d067825 */ /* 0x020fcc00078e0206 */
[----:B------:R-:W3:Y:S01]  /*0a60*/  LDG.E R7, desc[UR6][R6.64+0xc] ;  /* 0x00000c0606077981 */ /* 0x000ee2000c1e1900 */
[----:B--2---:R-:W-:-:S03]  /*0a70*/  @P0 LEA R15, R14, R1, 0x2 ;  /* 0x000000010e0f0211 */ /* 0x004fc600078e10ff */
[----:B------:R-:W2:Y:S04]  /*0a80*/  LDL R14, [R11] ;  /* 0x000000000b0e7983 */ /* 0x000ea80000100800 */
[----:B------:R-:W2:Y:S01]  /*0a90*/  @P0 LDL R15, [R15] ;  /* 0x000000000f0f0983 */ /* 0x000ea20000100800 */
[----:B------:R-:W-:Y:S01]  /*0aa0*/  UISETP.NE.AND UP0, UPT, UR5, 0x2, UPT ;  /* 0x000000020500788c */ /* 0x000fe2000bf05270 */
[----:B--2---:R-:W-:-:S05]  /*0ab0*/  @P0 VIMNMX R14, PT, PT, R14, R15, !PT ;  /* 0x0000000f0e0e0248 */ /* 0x004fca0007fe0100 */
[----:B---3--:R-:W-:-:S05]  /*0ac0*/  IMAD.IADD R14, R7, 0x1, R14 ;  /* 0x00000001070e7824 */ /* 0x008fca00078e020e */
[----:B------:R1:W-:Y:S04]  /*0ad0*/  STL [R11], R14 ;  /* 0x0000000e0b007387 */ /* 0x0003e80000100800 */
[----:B------:R1:W-:Y:S01]  /*0ae0*/  STL [R12], R16 ;  /* 0x000000100c007387 */ /* 0x0003e20000100800 */
[----:B------:R-:W-:Y:S01]  /*0af0*/  VIMNMX R0, PT, PT, R0, R14, !PT ;  /* 0x0000000e00007248 */ /* 0x000fe20007fe0100 */
[----:B------:R-:W-:Y:S06]  /*0b00*/  BRA.U !UP0, `(.L_x_802) ;  /* 0x0000000108507547 */ /* 0x000fec000b800000 */
[----:B-1----:R-:W2:Y:S04]  /*0b10*/  LDG.E R11, desc[UR6][R4.64+0x24] ;  /* 0x00002406040b7981 */ /* 0x002ea8000c1e1900 */
[----:B------:R-:W3:Y:S04]  /*0b20*/  LDG.E R7, desc[UR6][R4.64+0x20] ;  /* 0x0000200604077981 */ /* 0x000ee8000c1e1900 */
[----:B------:R-:W4:Y:S04]  /*0b30*/  LDG.E R14, desc[UR6][R4.64+0x28] ;  /* 0x00002806040e7981 */ /* 0x000f28000c1e1900 */
[----:B------:R-:W5:Y:S01]  /*0b40*/  LDG.E R13, desc[UR6][R4.64+0x2c] ;  /* 0x00002c06040d7981 */ /* 0x000f62000c1e1900 */
[----:B--2---:R-:W-:-:S02]  /*0b50*/  ISETP.GT.AND P0, PT, R11, RZ, PT ;  /* 0x000000ff0b00720c */ /* 0x004fc40003f04270 */
[----:B---3--:R-:W-:-:S11]  /*0b60*/  LEA R6, R7, R10, 0x2 ;  /* 0x0000000a07067211 */ /* 0x008fd600078e10ff */
[----:B------:R-:W2:Y:S01]  /*0b70*/  @P0 LDL R12, [R6] ;  /* 0x00000000060c0983 */ /* 0x000ea20000100800 */
[----:B------:R-:W-:Y:S01]  /*0b80*/  IMAD.WIDE R2, R7, 0x374, R2 ;  /* 0x0000037407027825 */ /* 0x000fe200078e0202 */
[----:B----4-:R-:W-:-:S03]  /*0b90*/  LEA R7, R14, R1, 0x2 ;  /* 0x000000010e077211 */ /* 0x010fc600078e10ff */
[----:B------:R-:W-:Y:S02]  /*0ba0*/  IMAD.WIDE R2, R11, 0x2c, R2 ;  /* 0x0000002c0b027825 */ /* 0x000fe400078e0202 */
[----:B------:R-:W3:Y:S02]  /*0bb0*/  LDL R11, [R7] ;  /* 0x00000000070b7983 */ /* 0x000ee40000100800 */
[----:B-----5:R-:W-:-:S06]  /*0bc0*/  IMAD.WIDE R2, R13, 0x8, R2 ;  /* 0x000000080d027825 */ /* 0x020fcc00078e0202 */
[----:B------:R-:W4:Y:S01]  /*0bd0*/  LDG.E R2, desc[UR6][R2.64+0xc] ;  /* 0x00000c0602027981 */ /* 0x000f22000c1e1900 */
[----:B--2---:R-:W-:-:S06]  /*0be0*/  @P0 IMAD R12, R12, 0x4, R1 ;  /* 0x000000040c0c0824 */ /* 0x004fcc00078e0201 */
[----:B------:R-:W3:Y:S02]  /*0bf0*/  @P0 LDL R12, [R12] ;  /* 0x000000000c0c0983 */ /* 0x000ee40000100800 */
[----:B---3--:R-:W-:-:S04]  /*0c00*/  @P0 VIMNMX R11, PT, PT, R11, R12, !PT ;  /* 0x0000000c0b0b0248 */ /* 0x008fc80007fe0100 */
[----:B----4-:R-:W-:-:S05]  /*0c10*/  IADD3 R11, PT, PT, R2, R11, RZ ;  /* 0x0000000b020b7210 */ /* 0x010fca0007ffe0ff */
[----:B------:R2:W-:Y:S04]  /*0c20*/  STL [R7], R11 ;  /* 0x0000000b07007387 */ /* 0x0005e80000100800 */
[----:B------:R2:W-:Y:S01]  /*0c30*/  STL [R6], R14 ;  /* 0x0000000e06007387 */ /* 0x0005e20000100800 */
[----:B------:R-:W-:-:S07]  /*0c40*/  VIMNMX R0, PT, PT, R0, R11, !PT ;  /* 0x0000000b00007248 */ /* 0x000fce0007fe0100 */
.L_x_802:
[----:B------:R-:W3:Y:S01]  /*0c50*/  LDC.64 R2, c[0x0][0x380] ;  /* 0x0000e000ff027b82 */ /* 0x000ee20000000a00 */
[----:B------:R-:W4:Y:S01]  /*0c60*/  LDCU UR8, c[0x0][0x390] ;  /* 0x00007200ff0877ac */ /* 0x000f220008000800 */
[----:B---3--:R-:W-:Y:S01]  /*0c70*/  IMAD.WIDE R2, R9, 0x4, R2 ;  /* 0x0000000409027825 */ /* 0x008fe200078e0202 */
[----:B------:R-:W-:-:S04]  /*0c80*/  IADD3 R9, PT, PT, R8, R9, RZ ;  /* 0x0000000908097210 */ /* 0x000fc80007ffe0ff */
[----:B------:R3:W-:Y:S01]  /*0c90*/  STG.E desc[UR6][R2.64], R0 ;  /* 0x0000000002007986 */ /* 0x0007e2000c101906 */
[----:B----4-:R-:W-:-:S13]  /*0ca0*/  ISETP.GE.AND P0, PT, R9, UR8, PT ;  /* 0x0000000809007c0c */ /* 0x010fda000bf06270 */
[----:B---3--:R-:W-:Y:S05]  /*0cb0*/  @!P0 BRA `(.L_x_803) ;  /* 0xfffffff400348947 */ /* 0x008fea000383ffff */
[----:B------:R-:W-:Y:S05]  /*0cc0*/  EXIT ;  /* 0x000000000000794d */ /* 0x000fea0003800000 */
.L_x_804:
        /* <DEDUP_REMOVED lines=11> */
.L_x_930:


//--------------------- .text._Z23stage_1_evaluate_kernelPiP4GeneiiP3Job --------------------------
	.section	.text._Z23stage_1_evaluate_kernelPiP4GeneiiP3Job,"ax",@progbits
	.align	128
        .global         _Z23stage_1_evaluate_kernelPiP4GeneiiP3Job
        .type           _Z23stage_1_evaluate_kernelPiP4GeneiiP3Job,@function
        .size           _Z23stage_1_evaluate_kernelPiP4GeneiiP3Job,(.L_x_931 - _Z23stage_1_evaluate_kernelPiP4GeneiiP3Job)
        .other          _Z23stage_1_evaluate_kernelPiP4GeneiiP3Job,@"STO_CUDA_ENTRY STV_DEFAULT"
_Z23stage_1_evaluate_kernelPiP4GeneiiP3Job:
.text._Z23stage_1_evaluate_kernelPiP4GeneiiP3Job:
[----:B------:R-:W0:Y:S01]  /*0000*/  LDC R1, c[0x0][0x37c] ;  /* 0x0000df00ff017b82 */ /* 0x000e220000000800 */
[----:B------:R-:W1:Y:S07]  /*0010*/  S2R R16, SR_TID.X ;  /* 0x0000000000107919 */ /* 0x000e6e0000002100 */
[----:B------:R-:W1:Y:S01]  /*0020*/  S2UR UR4, SR_CTAID.X ;  /* 0x00000000000479c3 */ /* 0x000e620000002500 */
[----:B------:R-:W2:Y:S01]  /*0030*/  LDCU UR6, c[0x0][0x390] ;  /* 0x00007200ff0677ac */ /* 0x000ea20008000800 */
[----:B0-----:R-:W-:-:S06]  /*0040*/  VIADD R1, R1, 0xffffff60 ;  /* 0xffffff6001017836 */ /* 0x001fcc0000000000 */
        /* <DEDUP_REMOVED lines=11> */
.L_x_806:
[----:B0-----:R-:W-:-:S04]  /*0100*/  IMAD.WIDE R2, R16, 0x4, R4 ;  /* 0x0000000410027825 */ /* 0x001fc800078e0204 */
[----:B------:R-:W-:Y:S01]  /*0110*/  IMAD.IADD R16, R17, 0x1, R16 ;  /* 0x0000000111107824 */ /* 0x000fe200078e0210 */
[----:B------:R1:W-:Y:S04]  /*0120*/  STG.E desc[UR4][R2.64], RZ ;  /* 0x000000ff02007986 */ /* 0x0003e8000c101904 */
[----:B------:R-:W-:-:S13]  /*0130*/  ISETP.GE.AND P0, PT, R16, UR6, PT ;  /* 0x0000000610007c0c */ /* 0x000fda000bf06270 */
[----:B-1----:R-:W-:Y:S05]  /*0140*/  @!P0 BRA `(.L_x_806) ;  /* 0xfffffffc00ec8947 */ /* 0x002fea000383ffff */
[----:B------:R-:W-:Y:S05]  /*0150*/  EXIT ;  /* 0x000000000000794d */ /* 0x000fea0003800000 */
.L_x_805:
[----:B------:R-:W-:-:S07]  /*0160*/  VIADD R14, R1, 0x50 ;  /* 0x00000050010e7836 */ /* 0x000fce0000000000 */
.L_x_813:
[----:B------:R-:W0:Y:S01]  /*0170*/  LDCU UR6, c[0x0][0x394] ;  /* 0x00007280ff0677ac */ /* 0x000e220008000800 */
[----:B-1----:R1:W-:Y:S01]  /*0180*/  STL.128 [R1], RZ ;  /* 0x000000ff01007387 */ /* 0x0023e20000100c00 */
[----:B------:R-:W-:-:S03]  /*0190*/  CS2R R2, SRZ ;  /* 0x0000000000027805 */ /* 0x000fc6000001ff00 */
[----:B------:R1:W-:Y:S04]  /*01a0*/  STL.128 [R1+0x10], RZ ;  /* 0x000010ff01007387 */ /* 0x0003e80000100c00 */
[----:B------:R1:W-:Y:S04]  /*01b0*/  STL.128 [R1+0x20], RZ ;  /* 0x000020ff01007387 */ /* 0x0003e80000100c00 */
[----:B------:R1:W-:Y:S04]  /*01c0*/  STL.128 [R1+0x30], RZ ;  /* 0x000030ff01007387 */ /* 0x0003e80000100c00 */
[----:B------:R1:W-:Y:S01]  /*01d0*/  STL.128 [R1+0x40], RZ ;  /* 0x000040ff01007387 */ /* 0x0003e20000100c00 */
[----:B0-----:R-:W-:-:S05]  /*01e0*/  IMAD R4, R16, UR6, RZ ;  /* 0x0000000610047c24 */ /* 0x001fca000f8e02ff */
[----:B------:R-:W-:-:S07]  /*01f0*/  SHF.R.S32.HI R0, RZ, 0x1f, R4 ;  /* 0x0000001fff007819 */ /* 0x000fce0000011404 */
.L_x_812:
[----:B------:R-:W0:Y:S01]  /*0200*/  LDCU.64 UR6, c[0x0][0x388] ;  /* 0x00007100ff0677ac */ /* 0x000e220008000a00 */
[----:B------:R-:W-:-:S05]  /*0210*/  IADD3 R5, P0, PT, R4, R3, RZ ;  /* 0x0000000304057210 */ /* 0x000fca0007f1e0ff */
[----:B------:R-:W-:Y:S01]  /*0220*/  IMAD.X R8, RZ, RZ, R0, P0 ;  /* 0x000000ffff087224 */ /* 0x000fe200000e0600 */
[----:B0-----:R-:W-:-:S04]  /*0230*/  LEA R6, P0, R5, UR6, 0x4 ;  /* 0x0000000605067c11 */ /* 0x001fc8000f8020ff */
[----:B------:R-:W-:Y:S02]  /*0240*/  LEA.HI.X R7, R5, UR7, R8, 0x4, P0 ;  /* 0x0000000705077c11 */ /* 0x000fe400080f2408 */
[----:B------:R-:W0:Y:S03]  /*0250*/  LDC.64 R8, c[0x0][0x398] ;  /* 0x0000e600ff087b82 */ /* 0x000e260000000a00 */
[----:B------:R-:W0:Y:S04]  /*0260*/  LDG.E R5, desc[UR4][R6.64] ;  /* 0x0000000406057981 */ /* 0x000e28000c1e1900 */
[----:B------:R-:W2:Y:S01]  /*0270*/  LDG.E R18, desc[UR4][R6.64+0x4] ;  /* 0x0000040406127981 */ /* 0x000ea2000c1e1900 */
[----:B0-----:R-:W-:-:S04]  /*0280*/  IMAD.WIDE R8, R5, 0x374, R8 ;  /* 0x0000037405087825 */ /* 0x001fc800078e0208 */
[----:B--2---:R-:W-:-:S05]  /*0290*/  IMAD.WIDE R8, R18, 0x2c, R8 ;  /* 0x0000002c12087825 */ /* 0x004fca00078e0208 */
[----:B------:R-:W2:Y:S01]  /*02a0*/  LDG.E R10, desc[UR4][R8.64+0x4] ;  /* 0x00000404080a7981 */ /* 0x000ea2000c1e1900 */
[----:B------:R-:W-:Y:S01]  /*02b0*/  BSSY.RECONVERGENT B0, `(.L_x_807) ;  /* 0x000007e000007945 */ /* 0x000fe20003800200 */
[----:B------:R-:W-:Y:S02]  /*02c0*/  IMAD.MOV.U32 R15, RZ, RZ, -0x1 ;  /* 0xffffffffff0f7424 */ /* 0x000fe400078e00ff */
[----:B------:R-:W-:Y:S02]  /*02d0*/  IMAD.MOV.U32 R13, RZ, RZ, 0x7fffffff ;  /* 0x7fffffffff0d7424 */ /* 0x000fe400078e00ff */
[----:B------:R-:W-:Y:S02]  /*02e0*/  IMAD.MOV.U32 R12, RZ, RZ, -0x1 ;  /* 0xffffffffff0c7424 */ /* 0x000fe400078e00ff */
[----:B------:R-:W-:Y:S01]  /*02f0*/  IMAD R5, R5, 0x4, R14 ;  /* 0x0000000405057824 */ /* 0x000fe200078e020e */
[----:B--2---:R-:W-:-:S13]  /*0300*/  ISETP.GT.AND P0, PT, R10, RZ, PT ;  /* 0x000000ff0a00720c */ /* 0x004fda0003f04270 */
[----:B------:R-:W-:Y:S05]  /*0310*/  @!P0 BRA `(.L_x_808) ;  /* 0x0000000400dc8947 */ /* 0x000fea0003800000 */
[----:B------:R-:W-:Y:S01]  /*0320*/  ISETP.GE.U32.AND P1, PT, R10, 0x4, PT ;  /* 0x000000040a00780c */ /* 0x000fe20003f26070 */
[----:B------:R-:W-:Y:S01]  /*0330*/  BSSY.RECONVERGENT B1, `(.L_x_809) ;  /* 0x0000047000017945 */ /* 0x000fe20003800200 */
[----:B------:R-:W-:Y:S01]  /*0340*/  IADD3 R8, P2, PT, R8, 0x8, RZ ;  /* 0x0000000808087810 */ /* 0x000fe20007f5e0ff */
[----:B------:R-:W-:Y:S01]  /*0350*/  IMAD.MOV.U32 R13, RZ, RZ, 0x7fffffff ;  /* 0x7fffffffff0d7424 */ /* 0x000fe200078e00ff */
[----:B------:R-:W-:Y:S01]  /*0360*/  LOP3.LUT R24, R10, 0x3, RZ, 0xc0, !PT ;  /* 0x000000030a187812 */ /* 0x000fe200078ec0ff */
[----:B------:R-:W-:Y:S02]  /*0370*/  IMAD.MOV.U32 R12, RZ, RZ, -0x1 ;  /* 0xffffffffff0c7424 */ /* 0x000fe400078e00ff */
[----:B------:R-:W-:Y:S01]  /*0380*/  IMAD.X R9, RZ, RZ, R9, P2 ;  /* 0x000000ffff097224 */ /* 0x000fe200010e0609 */
[----:B------:R-:W-:Y:S01]  /*0390*/  ISETP.NE.AND P0, PT, R24, RZ, PT ;  /* 0x000000ff1800720c */ /* 0x000fe20003f05270 */
[----:B------:R-:W-:Y:S02]  /*03a0*/  IMAD.MOV.U32 R19, RZ, RZ, RZ ;  /* 0x000000ffff137224 */ /* 0x000fe400078e00ff */
[----:B------:R-:W-:-:S02]  /*03b0*/  IMAD.MOV.U32 R15, RZ, RZ, -0x1 ;  /* 0xffffffffff0f7424 */ /* 0x000fc400078e00ff */
[----:B------:R-:W-:Y:S08]  /*03c0*/  @!P1 BRA `(.L_x_810) ;  /* 0x0000000000f49947 */ /* 0x000ff00003800000 */
[----:B------:R-:W-:-:S13]  /*03d0*/  ISETP.GE.AND P1, PT, R18, 0x1, PT ;  /* 0x000000011200780c */ /* 0x000fda0003f26270 */
[----:B------:R-:W2:Y:S04]  /*03e0*/  @P1 LDL R12, [R5] ;  /* 0x00000000050c1983 */ /* 0x000ea80000100800 */
[----:B------:R-:W3:Y:S04]  /*03f0*/  @P1 LDL R20, [R5] ;  /* 0x0000000005141983 */ /* 0x000ee80000100800 */
[----:B------:R-:W4:Y:S04]  /*0400*/  @P1 LDL R26, [R5] ;  /* 0x00000000051a1983 */ /* 0x000f280000100800 */
[----:B------:R-:W4:Y:S01]  /*0410*/  @P1 LDL R28, [R5] ;  /* 0x00000000051c1983 */ /* 0x000f220000100800 */
[----:B--2---:R-:W-:-:S02]  /*0420*/  @P1 IMAD R21, R12, 0x4, R1 ;  /* 0x000000040c151824 */ /* 0x004fc400078e0201 */
[----:B---3--:R-:W-:-:S04]  /*0430*/  @P1 IMAD R22, R20, 0x4, R1 ;  /* 0x0000000414161824 */ /* 0x008fc800078e0201 */
[----:B------:R-:W5:Y:S01]  /*0440*/  @P1 LDL R21, [R21] ;  /* 0x0000000015151983 */ /* 0x000f620000100800 */
[----:B----4-:R-:W-:-:S03]  /*0450*/  @P1 LEA R23, R26, R1, 0x2 ;  /* 0x000000011a171211 */ /* 0x010fc600078e10ff */
[----:B------:R-:W5:Y:S01]  /*0460*/  @P1 LDL R22, [R22] ;  /* 0x0000000016161983 */ /* 0x000f620000100800 */
[----:B------:R-:W-:-:S03]  /*0470*/  @P1 IMAD R25, R28, 0x4, R1 ;  /* 0x000000041c191824 */ /* 0x000fc600078e0201 */
[----:B------:R-:W5:Y:S04]  /*0480*/  @P1 LDL R23, [R23] ;  /* 0x0000000017171983 */ /* 0x000f680000100800 */
[----:B------:R-:W5:Y:S01]  /*0490*/  @P1 LDL R25, [R25] ;  /* 0x0000000019191983 */ /* 0x000f620000100800 */
[----:B------:R-:W-:Y:S01]  /*04a0*/  LOP3.LUT R19, R10, 0x7ffffffc, RZ, 0xc0, !PT ;  /* 0x7ffffffc0a137812 */ /* 0x000fe200078ec0ff */
[----:B------:R-:W-:Y:S02]  /*04b0*/  IMAD.MOV.U32 R13, RZ, RZ, 0x7fffffff ;  /* 0x7fffffffff0d7424 */ /* 0x000fe400078e00ff */
[----:B------:R-:W-:Y:S02]  /*04c0*/  IMAD.MOV.U32 R12, RZ, RZ, -0x1 ;  /* 0xffffffffff0c7424 */ /* 0x000fe400078e00ff */
[----:B------:R-:W-:-:S07]  /*04d0*/  IMAD.MOV.U32 R20, RZ, RZ, RZ ;  /* 0x000000ffff147224 */ /* 0x000fce00078e00ff */
.L_x_811:
[----:B------:R-:W-:-:S05]  /*04e0*/  IMAD.WIDE.U32 R10, R20, 0x8, R8 ;  /* 0x00000008140a7825 */ /* 0x000fca00078e0008 */
[----:B------:R-:W2:Y:S04]  /*04f0*/  LDG.E R26, desc[UR4][R10.64] ;  /* 0x000000040a1a7981 */ /* 0x000ea8000c1e1900 */
[----:B------:R-:W3:Y:S01]  /*0500*/  LDG.E R29, desc[UR4][R10.64+0x4] ;  /* 0x000004040a1d7981 */ /* 0x000ee2000c1e1900 */
[----:B--2---:R-:W-:-:S05]  /*0510*/  IMAD R27, R26, 0x4, R1 ;  /* 0x000000041a1b7824 */ /* 0x004fca00078e0201 */
[----:B------:R-:W2:Y:S02]  /*0520*/  LDL R28, [R27] ;  /* 0x000000001b1c7983 */ /* 0x000ea40000100800 */
[----:B--2--5:R-:W-:-:S05]  /*0530*/  @P1 VIMNMX R28, PT, PT, R28, R21, !PT ;  /* 0x000000151c1c1248 */ /* 0x024fca0007fe0100 */
[----:B---3--:R-:W-:-:S05]  /*0540*/  IMAD.IADD R28, R29, 0x1, R28 ;  /* 0x000000011d1c7824 */ /* 0x008fca00078e021c */
[----:B------:R-:W-:-:S04]  /*0550*/  ISETP.GE.AND P3, PT, R28, R13, PT ;  /* 0x0000000d1c00720c */ /* 0x000fc80003f66270 */
[----:B------:R-:W-:Y:S02]  /*0560*/  SEL R12, R26, R12, !P3 ;  /* 0x0000000c1a0c7207 */ /* 0x000fe40005800000 */
[----:B------:R-:W2:Y:S01]  /*0570*/  LDG.E R26, desc[UR4][R10.64+0x8] ;  /* 0x000008040a1a7981 */ /* 0x000ea2000c1e1900 */
[----:B------:R-:W-:Y:S01]  /*0580*/  VIMNMX R13, PT, PT, R28, R13, PT ;  /* 0x0000000d1c0d7248 */ /* 0x000fe20003fe0100 */
[----:B--2---:R-:W-:-:S05]  /*0590*/  IMAD R28, R26, 0x4, R1 ;  /* 0x000000041a1c7824 */ /* 0x004fca00078e0201 */
[----:B------:R-:W2:Y:S04]  /*05a0*/  LDL R29, [R28] ;  /* 0x000000001c1d7983 */ /* 0x000ea80000100800 */
[----:B------:R-:W3:Y:S01]  /*05b0*/  LDG.E R28, desc[UR4][R10.64+0xc] ;  /* 0x00000c040a1c7981 */ /* 0x000ee2000c1e1900 */
[----:B--2---:R-:W-:-:S05]  /*05c0*/  @P1 VIMNMX R29, PT, PT, R22, R29, !PT ;  /* 0x0000001d161d1248 */ /* 0x004fca0007fe0100 */
[----:B---3--:R-:W-:Y:S02]  /*05d0*/  IMAD.IADD R29, R28, 0x1, R29 ;  /* 0x000000011c1d7824 */ /* 0x008fe400078e021d */
[----:B------:R-:W2:Y:S03]  /*05e0*/  LDG.E R28, desc[UR4][R10.64+0x14] ;  /* 0x000014040a1c7981 */ /* 0x000ea6000c1e1900 */
[----:B------:R-:W-:-:S04]  /*05f0*/  ISETP.GE.AND P4, PT, R29, R13, PT ;  /* 0x0000000d1d00720c */ /* 0x000fc80003f86270 */
[----:B------:R-:W-:Y:S02]  /*0600*/  SEL R12, R26, R12, !P4 ;  /* 0x0000000c1a0c7207 */ /* 0x000fe40006000000 */
[----:B------:R-:W3:Y:S01]  /*0610*/  LDG.E R26, desc[UR4][R10.64+0x10] ;  /* 0x000010040a1a7981 */ /* 0x000ee2000c1e1900 */
[----:B------:R-:W-:Y:S01]  /*0620*/  VIMNMX R13, PT, PT, R13, R29, PT ;  /* 0x0000001d0d0d7248 */ /* 0x000fe20003fe0100 */
[----:B---3--:R-:W-:-:S05]  /*0630*/  IMAD R29, R26, 0x4, R1 ;  /* 0x000000041a1d7824 */ /* 0x008fca00078e0201 */
[----:B------:R-:W3:Y:S02]  /*0640*/  LDL R27, [R29] ;  /* 0x000000001d1b7983 */ /* 0x000ee40000100800 */
[----:B---3--:R-:W-:-:S05]  /*0650*/  @P1 VIMNMX R27, PT, PT, R23, R27, !PT ;  /* 0x0000001b171b1248 */ /* 0x008fca0007fe0100 */
[----:B--2---:R-:W-:Y:S02]  /*0660*/  IMAD.IADD R28, R28, 0x1, R27 ;  /* 0x000000011c1c7824 */ /* 0x004fe400078e021b */
[----:B------:R-:W2:Y:S03]  /*0670*/  LDG.E R27, desc[UR4][R10.64+0x18] ;  /* 0x000018040a1b7981 */ /* 0x000ea6000c1e1900 */
[----:B------:R-:W-:Y:S02]  /*0680*/  ISETP.GE.AND P5, PT, R28, R13, PT ;  /* 0x0000000d1c00720c */ /* 0x000fe40003fa6270 */
[----:B------:R-:W-:Y:S02]  /*0690*/  VIMNMX R13, PT, PT, R13, R28, PT ;  /* 0x0000001c0d0d7248 */ /* 0x000fe40003fe0100 */
[----:B------:R-:W-:Y:S02]  /*06a0*/  SEL R12, R26, R12, !P5 ;  /* 0x0000000c1a0c7207 */ /* 0x000fe40006800000 */
[----:B------:R-:W3:Y:S01]  /*06b0*/  LDG.E R26, desc[UR4][R10.64+0x1c] ;  /* 0x00001c040a1a7981 */ /* 0x000ee2000c1e1900 */
[----:B--2---:R-:W-:-:S06]  /*06c0*/  LEA R28, R27, R1, 0x2 ;  /* 0x000000011b1c7211 */ /* 0x004fcc00078e10ff */
[----:B------:R-:W2:Y:S01]  /*06d0*/  LDL R28, [R28] ;  /* 0x000000001c1c7983 */ /* 0x000ea20000100800 */
[C---:B------:R-:W-:Y:S01]  /*06e0*/  SEL R15, R20.reuse, R15, !P3 ;  /* 0x0000000f140f7207 */ /* 0x040fe20005800000 */
[C---:B------:R-:W-:Y:S02]  /*06f0*/  @!P4 VIADD R15, R20.reuse, 0x1 ;  /* 0x00000001140fc836 */ /* 0x040fe40000000000 */
[----:B------:R-:W-:Y:S01]  /*0700*/  @!P5 VIADD R15, R20, 0x2 ;  /* 0x00000002140fd836 */ /* 0x000fe20000000000 */
[----:B--2---:R-:W-:-:S05]  /*0710*/  @P1 VIMNMX R28, PT, PT, R25, R28, !PT ;  /* 0x0000001c191c1248 */ /* 0x004fca0007fe0100 */
[----:B---3--:R-:W-:-:S05]  /*0720*/  IMAD.IADD R26, R26, 0x1, R28 ;  /* 0x000000011a1a7824 */ /* 0x008fca00078e021c */
[----:B------:R-:W-:-:S13]  /*0730*/  ISETP.GE.AND P2, PT, R26, R13, PT ;  /* 0x0000000d1a00720c */ /* 0x000fda0003f46270 */
[C---:B------:R-:W-:Y:S02]  /*0740*/  @!P2 VIADD R15, R20.reuse, 0x3 ;  /* 0x00000003140fa836 */ /* 0x040fe40000000000 */
[----:B------:R-:W-:-:S05]  /*0750*/  VIADD R20, R20, 0x4 ;  /* 0x0000000414147836 */ /* 0x000fca0000000000 */
[----:B------:R-:W-:Y:S02]  /*0760*/  ISETP.NE.AND P3, PT, R20, R19, PT ;  /* 0x000000131400720c */ /* 0x000fe40003f65270 */
[----:B------:R-:W-:Y:S02]  /*0770*/  VIMNMX R13, PT, PT, R13, R26, PT ;  /* 0x0000001a0d0d7248 */ /* 0x000fe40003fe0100 */
[----:B------:R-:W-:-:S09]  /*0780*/  SEL R12, R27, R12, !P2 ;  /* 0x0000000c1b0c7207 */ /* 0x000fd20005000000 */
[----:B------:R-:W-:Y:S05]  /*0790*/  @P3 BRA `(.L_x_811) ;  /* 0xfffffffc00503947 */ /* 0x000fea000383ffff */
.L_x_810:
[----:B------:R-:W-:Y:S05]  /*07a0*/  BSYNC.RECONVERGENT B1 ;  /* 0x0000000000017941 */ /* 0x000fea0003800200 */
.L_x_809:
[----:B------:R-:W-:Y:S05]  /*07b0*/  @!P0 BRA `(.L_x_808) ;  /* 0x0000000000b48947 */ /* 0x000fea0003800000 */
[----:B------:R-:W-:Y:S01]  /*07c0*/  ISETP.GE.AND P2, PT, R18, 0x1, PT ;  /* 0x000000011200780c */ /* 0x000fe20003f46270 */
[----:B------:R-:W-:-:S05]  /*07d0*/  IMAD.WIDE.U32 R8, R19, 0x8, R8 ;  /* 0x0000000813087825 */ /* 0x000fca00078e0008 */
[----:B------:R-:W2:Y:S04]  /*07e0*/  LDG.E R20, desc[UR4][R8.64] ;  /* 0x0000000408147981 */ /* 0x000ea8000c1e1900 */
[----:B------:R-:W3:Y:S04]  /*07f0*/  LDG.E R18, desc[UR4][R8.64+0x4] ;  /* 0x0000040408127981 */ /* 0x000ee8000c1e1900 */
[----:B------:R-:W4:Y:S02]  /*0800*/  @P2 LDL R10, [R5] ;  /* 0x00000000050a2983 */ /* 0x000f240000100800 */
[----:B----4-:R-:W-:-:S02]  /*0810*/  @P2 IMAD R21, R10, 0x4, R1 ;  /* 0x000000040a152824 */ /* 0x010fc400078e0201 */
[----:B--2---:R-:W-:-:S03]  /*0820*/  IMAD R10, R20, 0x4, R1 ;  /* 0x00000004140a7824 */ /* 0x004fc600078e0201 */
[----:B------:R-:W2:Y:S04]  /*0830*/  @P2 LDL R22, [R21] ;  /* 0x0000000015162983 */ /* 0x000ea80000100800 */
[----:B------:R-:W2:Y:S01]  /*0840*/  LDL R11, [R10] ;  /* 0x000000000a0b7983 */ /* 0x000ea20000100800 */
[----:B------:R-:W-:Y:S02]  /*0850*/  ISETP.NE.AND P1, PT, R24, 0x1, PT ;  /* 0x000000011800780c */ /* 0x000fe40003f25270 */
[----:B--2---:R-:W-:-:S05]  /*0860*/  @P2 VIMNMX R11, PT, PT, R22, R11, !PT ;  /* 0x0000000b160b2248 */ /* 0x004fca0007fe0100 */
[----:B---3--:R-:W-:-:S05]  /*0870*/  IMAD.IADD R18, R18, 0x1, R11 ;  /* 0x0000000112127824 */ /* 0x008fca00078e020b */
[----:B------:R-:W-:Y:S02]  /*0880*/  ISETP.GE.AND P0, PT, R18, R13, PT ;  /* 0x0000000d1200720c */ /* 0x000fe40003f06270 */
[----:B------:R-:W-:Y:S02]  /*0890*/  VIMNMX R13, PT, PT, R13, R18, PT ;  /* 0x000000120d0d7248 */ /* 0x000fe40003fe0100 */
[----:B------:R-:W-:Y:S02]  /*08a0*/  SEL R12, R20, R12, !P0 ;  /* 0x0000000c140c7207 */ /* 0x000fe40004000000 */
[----:B------:R-:W-:Y:S01]  /*08b0*/  SEL R15, R19, R15, !P0 ;  /* 0x0000000f130f7207 */ /* 0x000fe20004000000 */
[----:B------:R-:W-:Y:S06]  /*08c0*/  @!P1 BRA `(.L_x_808) ;  /* 0x0000000000709947 */ /* 0x000fec0003800000 */
[----:B------:R-:W2:Y:S04]  /*08d0*/  @P2 LDL R10, [R5] ;  /* 0x00000000050a2983 */ /* 0x000ea80000100800 */
[----:B------:R-:W3:Y:S04]  /*08e0*/  LDG.E R20, desc[UR4][R8.64+0x8] ;  /* 0x0000080408147981 */ /* 0x000ee8000c1e1900 */
[----:B------:R-:W4:Y:S01]  /*08f0*/  LDG.E R18, desc[UR4][R8.64+0xc] ;  /* 0x00000c0408127981 */ /* 0x000f22000c1e1900 */
[--C-:B--2---:R-:W-:Y:S02]  /*0900*/  @P2 IMAD R21, R10, 0x4, R1.reuse ;  /* 0x000000040a152824 */ /* 0x104fe400078e0201 */
[----:B---3--:R-:W-:-:S03]  /*0910*/  IMAD R10, R20, 0x4, R1 ;  /* 0x00000004140a7824 */ /* 0x008fc600078e0201 */
[----:B------:R-:W2:Y:S04]  /*0920*/  @P2 LDL R22, [R21] ;  /* 0x0000000015162983 */ /* 0x000ea80000100800 */
[----:B------:R-:W2:Y:S01]  /*0930*/  LDL R11, [R10] ;  /* 0x000000000a0b7983 */ /* 0x000ea20000100800 */
[----:B------:R-:W-:Y:S02]  /*0940*/  ISETP.NE.AND P1, PT, R24, 0x2, PT ;  /* 0x000000021800780c */ /* 0x000fe40003f25270 */
[----:B--2---:R-:W-:-:S04]  /*0950*/  @P2 VIMNMX R11, PT, PT, R22, R11, !PT ;  /* 0x0000000b160b2248 */ /* 0x004fc80007fe0100 */
[----:B----4-:R-:W-:-:S04]  /*0960*/  IADD3 R18, PT, PT, R18, R11, RZ ;  /* 0x0000000b12127210 */ /* 0x010fc80007ffe0ff */
[----:B------:R-:W-:Y:S02]  /*0970*/  ISETP.GE.AND P0, PT, R18, R13, PT ;  /* 0x0000000d1200720c */ /* 0x000fe40003f06270 */
[----:B------:R-:W-:Y:S02]  /*0980*/  VIMNMX R13, PT, PT, R13, R18, PT ;  /* 0x000000120d0d7248 */ /* 0x000fe40003fe0100 */
[----:B------:R-:W-:-:S09]  /*0990*/  SEL R12, R20, R12, !P0 ;  /* 0x0000000c140c7207 */ /* 0x000fd20004000000 */
[----:B------:R-:W-:Y:S01]  /*09a0*/  @!P0 VIADD R15, R19, 0x1 ;  /* 0x00000001130f8836 */ /* 0x000fe20000000000 */
[----:B------:R-:W-:Y:S06]  /*09b0*/  @!P1 BRA `(.L_x_808) ;  /* 0x0000000000349947 */ /* 0x000fec0003800000 */
[----:B------:R-:W2:Y:S04]  /*09c0*/  LDG.E R20, desc[UR4][R8.64+0x10] ;  /* 0x0000100408147981 */ /* 0x000ea8000c1e1900 */
[----:B------:R-:W3:Y:S01]  /*09d0*/  @P2 LDL R18, [R5] ;  /* 0x0000000005122983 */ /* 0x000ee20000100800 */
[--C-:B--2---:R-:W-:Y:S02]  /*09e0*/  IMAD R10, R20, 0x4, R1.reuse ;  /* 0x00000004140a7824 */ /* 0x104fe400078e0201 */
[----:B---3--:R-:W-:-:S03]  /*09f0*/  @P2 IMAD R21, R18, 0x4, R1 ;  /* 0x0000000412152824 */ /* 0x008fc600078e0201 */
[----:B------:R-:W2:Y:S04]  /*0a00*/  LDL R11, [R10] ;  /* 0x000000000a0b7983 */ /* 0x000ea80000100800 */
[----:B------:R-:W2:Y:S04]  /*0a10*/  @P2 LDL R22, [R21] ;  /* 0x0000000015162983 */ /* 0x000ea80000100800 */
[----:B------:R-:W3:Y:S01]  /*0a20*/  LDG.E R18, desc[UR4][R8.64+0x14] ;  /* 0x0000140408127981 */ /* 0x000ee2000c1e1900 */
[----:B--2---:R-:W-:-:S05]  /*0a30*/  @P2 VIMNMX R11, PT, PT, R22, R11, !PT ;  /* 0x0000000b160b2248 */ /* 0x004fca0007fe0100 */
[----:B---3--:R-:W-:-:S05]  /*0a40*/  IMAD.IADD R18, R18, 0x1, R11 ;  /* 0x0000000112127824 */ /* 0x008fca00078e020b */
[----:B------:R-:W-:Y:S02]  /*0a50*/  ISETP.GE.AND P0, PT, R18, R13, PT ;  /* 0x0000000d1200720c */ /* 0x000fe40003f06270 */
[----:B------:R-:W-:Y:S02]  /*0a60*/  VIMNMX R13, PT, PT, R13, R18, PT ;  /* 0x000000120d0d7248 */ /* 0x000fe40003fe0100 */
[----:B------:R-:W-:-:S09]  /*0a70*/  SEL R12, R20, R12, !P0 ;  /* 0x0000000c140c7207 */ /* 0x000fd20004000000 */
[----:B------:R-:W-:-:S07]  /*0a80*/  @!P0 VIADD R15, R19, 0x2 ;  /* 0x00000002130f8836 */ /* 0x000fce0000000000 */
.L_x_808:
[----:B------:R-:W-:Y:S05]  /*0a90*/  BSYNC.RECONVERGENT B0 ;  /* 0x0000000000007941 */ /* 0x000fea0003800200 */
.L_x_807:
[----:B------:R-:W0:Y:S01]  /*0aa0*/  LDCU UR6, c[0x0][0x394] ;  /* 0x00007280ff0677ac */ /* 0x000e220008000800 */
[----:B------:R-:W-:Y:S01]  /*0ab0*/  IMAD R8, R12, 0x4, R1 ;  /* 0x000000040c087824 */ /* 0x000fe200078e0201 */
[----:B------:R2:W-:Y:S01]  /*0ac0*/  STG.E desc[UR4][R6.64+0xc], R15 ;  /* 0x00000c0f06007986 */ /* 0x0005e2000c101904 */
[----:B------:R-:W-:Y:S01]  /*0ad0*/  VIADD R3, R3, 0x1 ;  /* 0x0000000103037836 */ /* 0x000fe20000000000 */
[----:B------:R-:W-:Y:S02]  /*0ae0*/  VIMNMX R2, PT, PT, R2, R13, !PT ;  /* 0x0000000d02027248 */ /* 0x000fe40007fe0100 */
[----:B------:R2:W-:Y:S04]  /*0af0*/  STL [R8], R13 ;  /* 0x0000000d08007387 */ /* 0x0005e80000100800 */
[----:B------:R2:W-:Y:S04]  /*0b00*/  STG.E desc[UR4][R6.64+0x8], R12 ;  /* 0x0000080c06007986 */ /* 0x0005e8000c101904 */
[----:B------:R2:W-:Y:S01]  /*0b10*/  STL [R5], R12 ;  /* 0x0000000c05007387 */ /* 0x0005e20000100800 */
[----:B0-----:R-:W-:-:S13]  /*0b20*/  ISETP.NE.AND P0, PT, R3, UR6, PT ;  /* 0x0000000603007c0c */ /* 0x001fda000bf05270 */
[----:B--2---:R-:W-:Y:S05]  /*0b30*/  @P0 BRA `(.L_x_812) ;  /* 0xfffffff400b00947 */ /* 0x004fea000383ffff */
[----:B------:R-:W0:Y:S01]  /*0b40*/  LDC.64 R4, c[0x0][0x380] ;  /* 0x0000e000ff047b82 */ /* 0x000e220000000a00 */
[----:B------:R-:W2:Y:S01]  /*0b50*/  LDCU UR6, c[0x0][0x390] ;  /* 0x00007200ff0677ac */ /* 0x000ea20008000800 */
[----:B0-----:R-:W-:-:S04]  /*0b60*/  IMAD.WIDE R4, R16, 0x4, R4 ;  /* 0x0000000410047825 */ /* 0x001fc800078e0204 */
[----:B------:R-:W-:Y:S01]  /*0b70*/  IMAD.IADD R16, R17, 0x1, R16 ;  /* 0x0000000111107824 */ /* 0x000fe200078e0210 */
[----:B------:R0:W-:Y:S04]  /*0b80*/  STG.E desc[UR4][R4.64], R2 ;  /* 0x0000000204007986 */ /* 0x0001e8000c101904 */
[----:B--2---:R-:W-:-:S13]  /*0b90*/  ISETP.GE.AND P0, PT, R16, UR6, PT ;  /* 0x0000000610007c0c */ /* 0x004fda000bf06270 */
[----:B0-----:R-:W-:Y:S05]  /*0ba0*/  @!P0 BRA `(.L_x_813) ;  /* 0xfffffff400708947 */ /* 0x001fea000383ffff */
[----:B------:R-:W-:Y:S05]  /*0bb0*/  EXIT ;  /* 0x000000000000794d */ /* 0x000fea0003800000 */
.L_x_814:
        /* <DEDUP_REMOVED lines=12> */
.L_x_931:


//--------------------- .text._Z20stage_2_breed_kernelPiP4GeneS1_iiP3JobP17curandStateXORWOW --------------------------
	.section	.text._Z20stage_2_breed_kernelPiP4GeneS1_iiP3JobP17curandStateXORWOW,"ax",@progbits
	.align	128
        .global         _Z20stage_2_breed_kernelPiP4GeneS1_iiP3JobP17curandStateXORWOW
        .type           _Z20stage_2_breed_kernelPiP4GeneS1_iiP3JobP17curandStateXORWOW,@function
        .size           _Z20stage_2_breed_kernelPiP4GeneS1_iiP3JobP17curandStateXORWOW,(.L_x_932 - _Z20stage_2_breed_kernelPiP4GeneS1_iiP3JobP17curandStateXORWOW)
        .other          _Z20stage_2_breed_kernelPiP4GeneS1_iiP3JobP17curandStateXORWOW,@"STO_CUDA_ENTRY STV_DEFAULT"
_Z20stage_2_breed_kernelPiP4GeneS1_iiP3JobP17curandStateXORWOW:
.text._Z20stage_2_breed_kernelPiP4GeneS1_iiP3JobP17curandStateXORWOW:
[----:B------:R-:W0:Y:S01]  /*0000*/  LDC R1, c[0x0][0x37c] ;  /* 0x0000df00ff017b82 */ /* 0x000e220000000800 */
[----:B------:R-:W1:Y:S07]  /*0010*/  S2R R3, SR_TID.X ;  /* 0x0000000000037919 */ /* 0x000e6e0000002100 */
[----:B------:R-:W1:Y:S01]  /*0020*/  S2UR UR4, SR_CTAID.X ;  /* 0x00000000000479c3 */ /* 0x000e620000002500 */
[----:B------:R-:W2:Y:S01]  /*0030*/  LDCU UR8, c[0x0][0x398] ;  /* 0x00007300ff0877ac */ /* 0x000ea20008000800 */
[----:B0-----:R-:W-:-:S06]  /*0040*/  VIADD R1, R1, 0xfffff9c0 ;  /* 0xfffff9c001017836 */ /* 0x001fcc0000000000 */
[----:B------:R-:W1:Y:S02]  /*0050*/  LDC R0, c[0x0][0x360] ;  /* 0x0000d800ff007b82 */ /* 0x000e640000000800 */
[----:B-1----:R-:W-:-:S05]  /*0060*/  IMAD R0, R0, UR4, R3 ;  /* 0x0000000400007c24 */ /* 0x002fca000f8e0203 */
[----:B--2---:R-:W-:-:S13]  /*0070*/  ISETP.GE.AND P0, PT, R0, UR8, PT ;  /* 0x0000000800007c0c */ /* 0x004fda000bf06270 */
[----:B------:R-:W-:Y:S05]  /*0080*/  @P0 EXIT ;  /* 0x000000000000094d */ /* 0x000fea0003800000 */
[----:B------:R-:W0:Y:S01]  /*0090*/  LDCU UR11, c[0x0][0x39c] ;  /* 0x00007380ff0b77ac */ /* 0x000e220008000800 */
[----:B------:R-:W-:Y:S02]  /*00a0*/  USHF.L.U32 UR4, UR8, 0x2, URZ ;  /* 0x0000000208047899 */ /* 0x000fe400080006ff */
[----:B------:R-:W-:Y:S02]  /*00b0*/  USHF.L.U32 UR6, UR8, 0x3, URZ ;  /* 0x0000000308067899 */ /* 0x000fe400080006ff */
[----:B------:R-:W-:Y:S02]  /*00c0*/  UIMAD UR8, UR8, 0x9, URZ ;  /* 0x00000009080878a4 */ /* 0x000fe4000f8e02ff */
[----:B------:R-:W-:Y:S02]  /*00d0*/  UIMAD.WIDE UR4, UR4, 0x66666667, URZ ;  /* 0x66666667040478a5 */ /* 0x000fe4000f8e02ff */
[----:B------:R-:W-:Y:S02]  /*00e0*/  UIMAD.WIDE UR6, UR6, 0x66666667, URZ ;  /* 0x66666667060678a5 */ /* 0x000fe4000f8e02ff */
[----:B------:R-:W-:-:S02]  /*00f0*/  UIMAD.WIDE UR8, UR8, 0x66666667, URZ ;  /* 0x66666667080878a5 */ /* 0x000fc4000f8e02ff */
[----:B------:R-:W-:Y:S02]  /*0100*/  USHF.R.U32.HI UR4, URZ, 0x1f, UR5 ;  /* 0x0000001fff047899 */ /* 0x000fe40008011605 */
[----:B0-----:R-:W-:Y:S02]  /*0110*/  ULOP3.LUT UR18, UR11, 0x7ffffff8, URZ, 0xc0, !UPT ;  /* 0x7ffffff80b127892 */ /* 0x001fe4000f8ec0ff */
[----:B------:R-:W-:Y:S02]  /*0120*/  USHF.R.U32.HI UR10, URZ, 0x1f, UR7 ;  /* 0x0000001fff0a7899 */ /* 0x000fe40008011607 */
[----:B------:R-:W-:Y:S02]  /*0130*/  USHF.R.U32.HI UR8, URZ, 0x1f, UR9 ;  /* 0x0000001fff087899 */ /* 0x000fe40008011609 */
[----:B------:R-:W-:Y:S01]  /*0140*/  IMAD.U32 R2, RZ, RZ, UR18 ;  /* 0x00000012ff027e24 */ /* 0x000fe2000f8e00ff */
[----:B------:R-:W-:Y:S02]  /*0150*/  UIADD3 UR14, UPT, UPT, UR11, -0x1, URZ ;  /* 0xffffffff0b0e7890 */ /* 0x000fe4000fffe0ff */
[----:B------:R-:W-:-:S02]  /*0160*/  ULOP3.LUT UR15, UR11, 0x7, URZ, 0xc0, !UPT ;  /* 0x000000070b0f7892 */ /* 0x000fc4000f8ec0ff */
[----:B------:R-:W-:Y:S02]  /*0170*/  ULOP3.LUT UR16, UR11, 0x3, URZ, 0xc0, !UPT ;  /* 0x000000030b107892 */ /* 0x000fe4000f8ec0ff */
[----:B------:R-:W-:Y:S01]  /*0180*/  ULOP3.LUT UR17, UR11, 0xf, URZ, 0xc0, !UPT ;  /* 0x0000000f0b117892 */ /* 0x000fe2000f8ec0ff */
[----:B------:R-:W0:Y:S01]  /*0190*/  LDCU.64 UR12, c[0x0][0x358] ;  /* 0x00006b00ff0c77ac */ /* 0x000e220008000a00 */
[----:B------:R-:W-:Y:S02]  /*01a0*/  ULOP3.LUT UR11, UR11, 0x1, URZ, 0xc0, !UPT ;  /* 0x000000010b0b7892 */ /* 0x000fe4000f8ec0ff */
[----:B------:R-:W-:Y:S02]  /*01b0*/  ULEA.HI.SX32 UR6, UR5, UR4, 0x1e ;  /* 0x0000000405067291 */ /* 0x000fe4000f8ff2ff */
[----:B------:R-:W-:Y:S02]  /*01c0*/  ULEA.HI.SX32 UR10, UR7, UR10, 0x1e ;  /* 0x0000000a070a7291 */ /* 0x000fe4000f8ff2ff */
[----:B------:R-:W-:-:S12]  /*01d0*/  ULEA.HI.SX32 UR8, UR9, UR8, 0x1e ;  /* 0x0000000809087291 */ /* 0x000fd8000f8ff2ff */
.L_x_854:
[----:B------:R-:W-:Y:S01]  /*01e0*/  ISETP.GE.AND P0, PT, R0, UR6, PT ;  /* 0x0000000600007c0c */ /* 0x000fe2000bf06270 */
[----:B------:R-:W-:-:S12]  /*01f0*/  BSSY.RECONVERGENT B0, `(.L_x_815) ;  /* 0x00006ea000007945 */ /* 0x000fd80003800200 */
[----:B-123-5:R-:W-:Y:S05]  /*0200*/  @P0 BRA `(.L_x_816) ;  /* 0x0000002000240947 */ /* 0x02efea0003800000 */
[----:B------:R-:W1:Y:S02]  /*0210*/  LDCU UR22, c[0x0][0x39c] ;  /* 0x00007380ff1677ac */ /* 0x000e640008000800 */
[----:B-1----:R-:W-:-:S09]  /*0220*/  UISETP.GE.AND UP0, UPT, UR22, 0x1, UPT ;  /* 0x000000011600788c */ /* 0x002fd2000bf06270 */
[----:B------:R-:W-:Y:S05]  /*0230*/  BRA.U !UP0, `(.L_x_817) ;  /* 0x0000006d08947547 */ /* 0x000fea000b800000 */
[----:B------:R-:W1:Y:S01]  /*0240*/  LDC.64 R6, c[0x0][0x380] ;  /* 0x0000e000ff067b82 */ /* 0x000e620000000a00 */
[----:B------:R-:W2:Y:S01]  /*0250*/  LDCU.64 UR20, c[0x0][0x388] ;  /* 0x00007100ff1477ac */ /* 0x000ea20008000a00 */
[----:B-1----:R-:W-:-:S05]  /*0260*/  IMAD.WIDE R6, R0, 0x4, R6 ;  /* 0x0000000400067825 */ /* 0x002fca00078e0206 */
[----:B0-----:R-:W3:Y:S04]  /*0270*/  LDG.E R4, desc[UR12][R6.64+0x4] ;  /* 0x0000040c06047981 */ /* 0x001ee8000c1e1900 */
[----:B------:R-:W4:Y:S01]  /*0280*/  LDG.E R3, desc[UR12][R6.64] ;  /* 0x0000000c06037981 */ /* 0x000f22000c1e1900 */
[----:B------:R-:W-:Y:S01]  /*0290*/  UISETP.GE.U32.AND UP0, UPT, UR14, 0xf, UPT ;  /* 0x0000000f0e00788c */ /* 0x000fe2000bf06070 */
[----:B------:R-:W-:Y:S01]  /*02a0*/  UMOV UR4, URZ ;  /* 0x000000ff00047c82 */ /* 0x000fe20008000000 */
[----:B---3--:R-:W-:Y:S02]  /*02b0*/  IMAD R5, R4, UR22, RZ ;  /* 0x0000001604057c24 */ /* 0x008fe4000f8e02ff */
[----:B----4-:R-:W-:-:S03]  /*02c0*/  IMAD R3, R3, UR22, RZ ;  /* 0x0000001603037c24 */ /* 0x010fc6000f8e02ff */
[----:B------:R-:W-:Y:S02]  /*02d0*/  SHF.R.S32.HI R8, RZ, 0x1f, R5 ;  /* 0x0000001fff087819 */ /* 0x000fe40000011405 */
[----:B--2---:R-:W-:-:S04]  /*02e0*/  LEA R4, P0, R5, UR20, 0x4 ;  /* 0x0000001405047c11 */ /* 0x004fc8000f8020ff */
[----:B------:R-:W-:Y:S02]  /*02f0*/  LEA.HI.X R5, R5, UR21, R8, 0x4, P0 ;  /* 0x0000001505057c11 */ /* 0x000fe400080f2408 */
[----:B------:R-:W-:Y:S01]  /*0300*/  SHF.R.S32.HI R8, RZ, 0x1f, R3 ;  /* 0x0000001fff087819 */ /* 0x000fe20000011403 */
[----:B------:R-:W-:Y:S06]  /*0310*/  BRA.U !UP0, `(.L_x_818) ;  /* 0x0000000508947547 */ /* 0x000fec000b800000 */
[----:B------:R-:W-:-:S07]  /*0320*/  HFMA2 R9, -RZ, RZ, 0, 0 ;  /* 0x00000000ff097431 */ /* 0x000fce00000001ff */
.L_x_819:
[----:B------:R-:W-:-:S05]  /*0330*/  IMAD.WIDE.U32 R6, R9, 0x10, R4 ;  /* 0x0000001009067825 */ /* 0x000fca00078e0004 */
[----:B------:R-:W2:Y:S04]  /*0340*/  LDG.E R28, desc[UR12][R6.64+0x10] ;  /* 0x0000100c061c7981 */ /* 0x000ea8000c1e1900 */
[----:B------:R-:W3:Y:S04]  /*0350*/  LDG.E R26, desc[UR12][R6.64] ;  /* 0x0000000c061a7981 */ /* 0x000ee8000c1e1900 */
[----:B------:R-:W4:Y:S04]  /*0360*/  LDG.E R21, desc[UR12][R6.64+0x14] ;  /* 0x0000140c06157981 */ /* 0x000f28000c1e1900 */
[----:B------:R-:W5:Y:S04]  /*0370*/  LDG.E R14, desc[UR12][R6.64+0x20] ;  /* 0x0000200c060e7981 */ /* 0x000f68000c1e1900 */
        /* <DEDUP_REMOVED lines=11> */
[----:B------:R-:W5:Y:S01]  /*0430*/  LDG.E R10, desc[UR12][R6.64+0x74] ;  /* 0x0000740c060a7981 */ /* 0x000f62000c1e1900 */
[----:B------:R-:W-:-:S02]  /*0440*/  VIADD R27, R9, 0x6 ;  /* 0x00000006091b7836 */ /* 0x000fc40000000000 */
[--C-:B--2---:R-:W-:Y:S02]  /*0450*/  IMAD R28, R28, 0x50, R1.reuse ;  /* 0x000000501c1c7824 */ /* 0x104fe400078e0201 */
[--C-:B---3--:R-:W-:Y:S02]  /*0460*/  IMAD R26, R26, 0x50, R1.reuse ;  /* 0x000000501a1a7824 */ /* 0x108fe400078e0201 */
[----:B----4-:R-:W-:Y:S02]  /*0470*/  IMAD R28, R21, 0x4, R28 ;  /* 0x00000004151c7824 */ /* 0x010fe400078e021c */
[--C-:B-----5:R-:W-:Y:S02]  /*0480*/  IMAD R14, R14, 0x50, R1.reuse ;  /* 0x000000500e0e7824 */ /* 0x120fe400078e0201 */
[--C-:B------:R-:W-:Y:S02]  /*0490*/  IMAD R21, R24, 0x50, R1.reuse ;  /* 0x0000005018157824 */ /* 0x100fe400078e0201 */
[----:B------:R-:W-:Y:S01]  /*04a0*/  IMAD R26, R19, 0x4, R26 ;  /* 0x00000004131a7824 */ /* 0x000fe200078e021a */
[----:B------:R-:W-:Y:S01]  /*04b0*/  IADD3 R19, PT, PT, R9, 0x1, RZ ;  /* 0x0000000109137810 */ /* 0x000fe20007ffe0ff */
[----:B------:R-:W-:-:S02]  /*04c0*/  IMAD R18, R18, 0x50, R1 ;  /* 0x0000005012127824 */ /* 0x000fc400078e0201 */
[----:B------:R-:W-:Y:S02]  /*04d0*/  IMAD R24, R17, 0x4, R14 ;  /* 0x0000000411187824 */ /* 0x000fe400078e020e */
[----:B------:R-:W-:Y:S01]  /*04e0*/  VIADD R17, R9, 0x2 ;  /* 0x0000000209117836 */ /* 0x000fe20000000000 */
[----:B------:R-:W-:Y:S01]  /*04f0*/  LEA R23, R15, R21, 0x2 ;  /* 0x000000150f177211 */ /* 0x000fe200078e10ff */
[----:B------:R-:W-:Y:S01]  /*0500*/  VIADD R21, R9, 0x3 ;  /* 0x0000000309157836 */ /* 0x000fe20000000000 */
[----:B------:R-:W-:Y:S01]  /*0510*/  STL [R26], R9 ;  /* 0x000000091a007387 */ /* 0x000fe20000100800 */
[----:B------:R-:W-:-:S03]  /*0520*/  IMAD R15, R20, 0x50, R1 ;  /* 0x00000050140f7824 */ /* 0x000fc600078e0201 */
[----:B------:R0:W-:Y:S01]  /*0530*/  STL [R28], R19 ;  /* 0x000000131c007387 */ /* 0x0001e20000100800 */
[----:B------:R-:W-:-:S03]  /*0540*/  LEA R25, R11, R18, 0x2 ;  /* 0x000000120b197211 */ /* 0x000fc600078e10ff */
[----:B------:R1:W-:Y:S01]  /*0550*/  STL [R24], R17 ;  /* 0x0000001118007387 */ /* 0x0003e20000100800 */
[----:B------:R-:W-:-:S03]  /*0560*/  IMAD R22, R22, 0x50, R1 ;  /* 0x0000005016167824 */ /* 0x000fc600078e0201 */
[----:B------:R2:W-:Y:S01]  /*0570*/  STL [R23], R21 ;  /* 0x0000001517007387 */ /* 0x0005e20000100800 */
[----:B------:R-:W-:Y:S02]  /*0580*/  IMAD R11, R12, 0x50, R1 ;  /* 0x000000500c0b7824 */ /* 0x000fe400078e0201 */
[C---:B0-----:R-:W-:Y:S01]  /*0590*/  VIADD R28, R9.reuse, 0x4 ;  /* 0x00000004091c7836 */ /* 0x041fe20000000000 */
[----:B------:R-:W3:Y:S01]  /*05a0*/  LDG.E R14, desc[UR12][R6.64+0x90] ;  /* 0x0000900c060e7981 */ /* 0x000ee2000c1e1900 */
[----:B------:R-:W-:Y:S01]  /*05b0*/  IMAD R15, R16, 0x4, R15 ;  /* 0x00000004100f7824 */ /* 0x000fe200078e020f */
[C---:B-1----:R-:W-:Y:S02]  /*05c0*/  IADD3 R17, PT, PT, R9.reuse, 0x7, RZ ;  /* 0x0000000709117810 */ /* 0x042fe40007ffe0ff */
[----:B------:R-:W4:Y:S01]  /*05d0*/  LDG.E R16, desc[UR12][R6.64+0x80] ;  /* 0x0000800c06107981 */ /* 0x000f22000c1e1900 */
[----:B--2---:R-:W-:Y:S01]  /*05e0*/  IADD3 R23, PT, PT, R9, 0x5, RZ ;  /* 0x0000000509177810 */ /* 0x004fe20007ffe0ff */
[----:B------:R-:W-:-:S02]  /*05f0*/  IMAD R29, R13, 0x4, R22 ;  /* 0x000000040d1d7824 */ /* 0x000fc400078e0216 */
[----:B------:R-:W2:Y:S01]  /*0600*/  LDG.E R12, desc[UR12][R6.64+0xa0] ;  /* 0x0000a00c060c7981 */ /* 0x000ea2000c1e1900 */
[----:B------:R-:W-:-:S03]  /*0610*/  LEA R18, R10, R11, 0x2 ;  /* 0x0000000b0a127211 */ /* 0x000fc600078e10ff */
[----:B------:R-:W-:Y:S04]  /*0620*/  STL [R15], R28 ;  /* 0x0000001c0f007387 */ /* 0x000fe80000100800 */
[----:B------:R-:W5:Y:S04]  /*0630*/  LDG.E R10, desc[UR12][R6.64+0x84] ;  /* 0x0000840c060a7981 */ /* 0x000f68000c1e1900 */
[----:B------:R-:W-:Y:S04]  /*0640*/  STL [R25], R23 ;  /* 0x0000001719007387 */ /* 0x000fe80000100800 */
[----:B------:R-:W5:Y:S04]  /*0650*/  LDG.E R11, desc[UR12][R6.64+0x94] ;  /* 0x0000940c060b7981 */ /* 0x000f68000c1e1900 */
[----:B------:R-:W-:Y:S04]  /*0660*/  STL [R29], R27 ;  /* 0x0000001b1d007387 */ /* 0x000fe80000100800 */
[----:B------:R-:W5:Y:S04]  /*0670*/  LDG.E R26, desc[UR12][R6.64+0xb0] ;  /* 0x0000b00c061a7981 */ /* 0x000f68000c1e1900 */
[----:B------:R-:W5:Y:S04]  /*0680*/  LDG.E R24, desc[UR12][R6.64+0xc0] ;  /* 0x0000c00c06187981 */ /* 0x000f68000c1e1900 */
[----:B------:R-:W5:Y:S04]  /*0690*/  LDG.E R13, desc[UR12][R6.64+0xa4] ;  /* 0x0000a40c060d7981 */ /* 0x000f68000c1e1900 */
[----:B------:R0:W-:Y:S04]  /*06a0*/  STL [R18], R17 ;  /* 0x0000001112007387 */ /* 0x0001e80000100800 */
[----:B------:R-:W5:Y:S04]  /*06b0*/  LDG.E R20, desc[UR12][R6.64+0xe0] ;  /* 0x0000e00c06147981 */ /* 0x000f68000c1e1900 */
[----:B------:R-:W5:Y:S04]  /*06c0*/  LDG.E R22, desc[UR12][R6.64+0xf0] ;  /* 0x0000f00c06167981 */ /* 0x000f68000c1e1900 */
[----:B0-----:R-:W5:Y:S04]  /*06d0*/  LDG.E R18, desc[UR12][R6.64+0xd0] ;  /* 0x0000d00c06127981 */ /* 0x001f68000c1e1900 */
[----:B------:R-:W5:Y:S04]  /*06e0*/  LDG.E R21, desc[UR12][R6.64+0xb4] ;  /* 0x0000b40c06157981 */ /* 0x000f68000c1e1900 */
[----:B------:R-:W5:Y:S04]  /*06f0*/  LDG.E R19, desc[UR12][R6.64+0xc4] ;  /* 0x0000c40c06137981 */ /* 0x000f68000c1e1900 */
[----:B------:R-:W5:Y:S04]  /*0700*/  LDG.E R17, desc[UR12][R6.64+0xd4] ;  /* 0x0000d40c06117981 */ /* 0x000f68000c1e1900 */
[----:B------:R-:W5:Y:S04]  /*0710*/  LDG.E R15, desc[UR12][R6.64+0xe4] ;  /* 0x0000e40c060f7981 */ /* 0x000f68000c1e1900 */
[----:B------:R0:W5:Y:S01]  /*0720*/  LDG.E R23, desc[UR12][R6.64+0xf4] ;  /* 0x0000f40c06177981 */ /* 0x000162000c1e1900 */
[----:B------:R-:W-:Y:S01]  /*0730*/  ULOP3.LUT UR4, UR22, 0x7ffffff0, URZ, 0xc0, !UPT ;  /* 0x7ffffff016047892 */ /* 0x000fe2000f8ec0ff */
[C---:B0-----:R-:W-:Y:S01]  /*0740*/  IADD3 R6, PT, PT, R9.reuse, 0xb, RZ ;  /* 0x0000000b09067810 */ /* 0x041fe20007ffe0ff */
[----:B------:R-:W-:-:S02]  /*0750*/  VIADD R7, R9, 0xc ;  /* 0x0000000c09077836 */ /* 0x000fc40000000000 */
[--C-:B---3--:R-:W-:Y:S02]  /*0760*/  IMAD R14, R14, 0x50, R1.reuse ;  /* 0x000000500e0e7824 */ /* 0x108fe400078e0201 */
[--C-:B----4-:R-:W-:Y:S02]  /*0770*/  IMAD R25, R16, 0x50, R1.reuse ;  /* 0x0000005010197824 */ /* 0x110fe400078e0201 */
[----:B--2---:R-:W-:Y:S02]  /*0780*/  IMAD R12, R12, 0x50, R1 ;  /* 0x000000500c0c7824 */ /* 0x004fe400078e0201 */
[----:B-----5:R-:W-:Y:S01]  /*0790*/  IMAD R25, R10, 0x4, R25 ;  /* 0x000000040a197824 */ /* 0x020fe200078e0219 */
[----:B------:R-:W-:Y:S02]  /*07a0*/  IADD3 R10, PT, PT, R9, 0x8, RZ ;  /* 0x00000008090a7810 */ /* 0x000fe40007ffe0ff */
[----:B------:R-:W-:Y:S01]  /*07b0*/  LEA R14, R11, R14, 0x2 ;  /* 0x0000000e0b0e7211 */ /* 0x000fe200078e10ff */
[----:B------:R-:W-:-:S02]  /*07c0*/  VIADD R11, R9, 0x9 ;  /* 0x00000009090b7836 */ /* 0x000fc40000000000 */
[----:B------:R0:W-:Y:S01]  /*07d0*/  STL [R25], R10 ;  /* 0x0000000a19007387 */ /* 0x0001e20000100800 */
[--C-:B------:R-:W-:Y:S02]  /*07e0*/  IMAD R26, R26, 0x50, R1.reuse ;  /* 0x000000501a1a7824 */ /* 0x100fe400078e0201 */
[--C-:B------:R-:W-:Y:S02]  /*07f0*/  IMAD R24, R24, 0x50, R1.reuse ;  /* 0x0000005018187824 */ /* 0x100fe400078e0201 */
[----:B------:R-:W-:Y:S01]  /*0800*/  IMAD R13, R13, 0x4, R12 ;  /* 0x000000040d0d7824 */ /* 0x000fe200078e020c */
[C---:B------:R-:W-:Y:S01]  /*0810*/  IADD3 R12, PT, PT, R9.reuse, 0xa, RZ ;  /* 0x0000000a090c7810 */ /* 0x040fe20007ffe0ff */
[----:B------:R-:W-:Y:S01]  /*0820*/  STL [R14], R11 ;  /* 0x0000000b0e007387 */ /* 0x000fe20000100800 */
[----:B0-----:R-:W-:Y:S01]  /*0830*/  IADD3 R10, PT, PT, R9, 0xd, RZ ;  /* 0x0000000d090a7810 */ /* 0x001fe20007ffe0ff */
[--C-:B------:R-:W-:Y:S02]  /*0840*/  IMAD R20, R20, 0x50, R1.reuse ;  /* 0x0000005014147824 */ /* 0x100fe400078e0201 */
[----:B------:R0:W-:Y:S01]  /*0850*/  STL [R13], R12 ;  /* 0x0000000c0d007387 */ /* 0x0001e20000100800 */
[----:B------:R-:W-:-:S02]  /*0860*/  IMAD R22, R22, 0x50, R1 ;  /* 0x0000005016167824 */ /* 0x000fc400078e0201 */
[----:B------:R-:W-:Y:S02]  /*0870*/  IMAD R18, R18, 0x50, R1 ;  /* 0x0000005012127824 */ /* 0x000fe400078e0201 */
[----:B------:R-:W-:Y:S01]  /*0880*/  IMAD R21, R21, 0x4, R26 ;  /* 0x0000000415157824 */ /* 0x000fe200078e021a */
[C---:B0-----:R-:W-:Y:S01]  /*0890*/  IADD3 R12, PT, PT, R9.reuse, 0xf, RZ ;  /* 0x0000000f090c7810 */ /* 0x041fe20007ffe0ff */
[----:B------:R-:W-:Y:S01]  /*08a0*/  VIADD R11, R9, 0xe ;  /* 0x0000000e090b7836 */ /* 0x000fe20000000000 */
[----:B------:R-:W-:Y:S02]  /*08b0*/  LEA R24, R19, R24, 0x2 ;  /* 0x0000001813187211 */ /* 0x000fe400078e10ff */
[----:B------:R0:W-:Y:S01]  /*08c0*/  STL [R21], R6 ;  /* 0x0000000615007387 */ /* 0x0001e20000100800 */
[----:B------:R-:W-:-:S03]  /*08d0*/  IMAD R17, R17, 0x4, R18 ;  /* 0x0000000411117824 */ /* 0x000fc600078e0212 */
[----:B------:R0:W-:Y:S01]  /*08e0*/  STL [R24], R7 ;  /* 0x0000000718007387 */ /* 0x0001e20000100800 */
[----:B------:R-:W-:-:S03]  /*08f0*/  LEA R20, R15, R20, 0x2 ;  /* 0x000000140f147211 */ /* 0x000fc600078e10ff */
[----:B------:R0:W-:Y:S01]  /*0900*/  STL [R17], R10 ;  /* 0x0000000a11007387 */ /* 0x0001e20000100800 */
[----:B------:R-:W-:-:S03]  /*0910*/  IMAD R23, R23, 0x4, R22 ;  /* 0x0000000417177824 */ /* 0x000fc600078e0216 */
[----:B------:R0:W-:Y:S01]  /*0920*/  STL [R20], R11 ;  /* 0x0000000b14007387 */ /* 0x0001e20000100800 */
[----:B------:R-:W-:-:S03]  /*0930*/  VIADD R9, R9, 0x10 ;  /* 0x0000001009097836 */ /* 0x000fc60000000000 */
[----:B------:R0:W-:Y:S02]  /*0940*/  STL [R23], R12 ;  /* 0x0000000c17007387 */ /* 0x0001e40000100800 */
[----:B------:R-:W-:-:S13]  /*0950*/  ISETP.NE.AND P0, PT, R9, UR4, PT ;  /* 0x0000000409007c0c */ /* 0x000fda000bf05270 */
[----:B0-----:R-:W-:Y:S05]  /*0960*/  @P0 BRA `(.L_x_819) ;  /* 0xfffffff800700947 */ /* 0x001fea000383ffff */
.L_x_818:
[----:B------:R-:W-:-:S09]  /*0970*/  UISETP.NE.AND UP0, UPT, UR17, URZ, UPT ;  /* 0x000000ff1100728c */ /* 0x000fd2000bf05270 */
[----:B------:R-:W-:Y:S05]  /*0980*/  BRA.U !UP0, `(.L_x_820) ;  /* 0x0000000508f07547 */ /* 0x000fea000b800000 */
[----:B------:R-:W-:Y:S02]  /*0990*/  UIADD3 UR5, UPT, UPT, UR17, -0x1, URZ ;  /* 0xffffffff11057890 */ /* 0x000fe4000fffe0ff */
[----:B------:R-:W-:Y:S02]  /*09a0*/  UISETP.NE.AND UP1, UPT, UR15, URZ, UPT ;  /* 0x000000ff0f00728c */ /* 0x000fe4000bf25270 */
[----:B------:R-:W-:-:S09]  /*09b0*/  UISETP.GE.U32.AND UP0, UPT, UR5, 0x7, UPT ;  /* 0x000000070500788c */ /* 0x000fd2000bf06070 */
[----:B------:R-:W-:Y:S05]  /*09c0*/  BRA.U !UP0, `(.L_x_821) ;  /* 0x0000000108e87547 */ /* 0x000fea000b800000 */
[----:B------:R-:W-:-:S05]  /*09d0*/  MOV R7, UR4 ;  /* 0x0000000400077c02 */ /* 0x000fca0008000f00 */
        /* <DEDUP_REMOVED lines=16> */
[----:B------:R0:W5:Y:S01]  /*0ae0*/  LDG.E R19, desc[UR12][R6.64+0x74] ;  /* 0x0000740c06137981 */ /* 0x000162000c1e1900 */
[----:B------:R-:W-:-:S02]  /*0af0*/  UIADD3 UR5, UPT, UPT, UR4, 0x1, URZ ;  /* 0x0000000104057890 */ /* 0x000fc4000fffe0ff */
[----:B------:R-:W-:Y:S02]  /*0b00*/  UIADD3 UR7, UPT, UPT, UR4, 0x2, URZ ;  /* 0x0000000204077890 */ /* 0x000fe4000fffe0ff */
[----:B------:R-:W-:Y:S02]  /*0b10*/  UIADD3 UR9, UPT, UPT, UR4, 0x5, URZ ;  /* 0x0000000504097890 */ /* 0x000fe4000fffe0ff */
[----:B------:R-:W-:Y:S02]  /*0b20*/  UIADD3 UR18, UPT, UPT, UR4, 0x6, URZ ;  /* 0x0000000604127890 */ /* 0x000fe4000fffe0ff */
[----:B0-----:R-:W-:Y:S01]  /*0b30*/  MOV R6, UR7 ;  /* 0x0000000700067c02 */ /* 0x001fe20008000f00 */
[----:B------:R-:W-:Y:S02]  /*0b40*/  UIADD3 UR7, UPT, UPT, UR4, 0x4, URZ ;  /* 0x0000000404077890 */ /* 0x000fe4000fffe0ff */
[----:B------:R-:W-:Y:S01]  /*0b50*/  UIADD3 UR19, UPT, UPT, UR4, 0x7, URZ ;  /* 0x0000000704137890 */ /* 0x000fe2000fffe0ff */
[----:B------:R-:W-:Y:S01]  /*0b60*/  MOV R7, UR9 ;  /* 0x0000000900077c02 */ /* 0x000fe20008000f00 */
[----:B--2---:R-:W-:-:S02]  /*0b70*/  IMAD R20, R20, 0x50, R1 ;  /* 0x0000005014147824 */ /* 0x004fc400078e0201 */
[--C-:B---3--:R-:W-:Y:S02]  /*0b80*/  IMAD R22, R22, 0x50, R1.reuse ;  /* 0x0000005016167824 */ /* 0x108fe400078e0201 */
[--C-:B----4-:R-:W-:Y:S02]  /*0b90*/  IMAD R24, R24, 0x50, R1.reuse ;  /* 0x0000005018187824 */ /* 0x110fe400078e0201 */
[----:B-----5:R-:W-:Y:S01]  /*0ba0*/  IMAD R20, R21, 0x4, R20 ;  /* 0x0000000415147824 */ /* 0x020fe200078e0214 */
[----:B------:R-:W-:Y:S02]  /*0bb0*/  MOV R21, UR4 ;  /* 0x0000000400157c02 */ /* 0x000fe40008000f00 */
[----:B------:R-:W-:Y:S01]  /*0bc0*/  LEA R22, R23, R22, 0x2 ;  /* 0x0000001617167211 */ /* 0x000fe200078e10ff */
[----:B------:R-:W-:Y:S01]  /*0bd0*/  IMAD.U32 R23, RZ, RZ, UR5 ;  /* 0x00000005ff177e24 */ /* 0x000fe2000f8e00ff */
[----:B------:R-:W-:Y:S01]  /*0be0*/  UIADD3 UR5, UPT, UPT, UR4, 0x3, URZ ;  /* 0x0000000304057890 */ /* 0x000fe2000fffe0ff */
[----:B------:R-:W-:Y:S01]  /*0bf0*/  IMAD R17, R17, 0x4, R24 ;  /* 0x0000000411117824 */ /* 0x000fe200078e0218 */
[----:B------:R-:W-:Y:S01]  /*0c00*/  STL [R20], R21 ;  /* 0x0000001514007387 */ /* 0x000fe20000100800 */
[----:B------:R-:W-:-:S03]  /*0c10*/  IMAD R14, R14, 0x50, R1 ;  /* 0x000000500e0e7824 */ /* 0x000fc600078e0201 */
[----:B------:R-:W-:Y:S01]  /*0c20*/  STL [R22], R23 ;  /* 0x0000001716007387 */ /* 0x000fe20000100800 */
[----:B------:R-:W-:-:S03]  /*0c30*/  IMAD R18, R18, 0x50, R1 ;  /* 0x0000005012127824 */ /* 0x000fc600078e0201 */
[----:B------:R0:W-:Y:S01]  /*0c40*/  STL [R17], R6 ;  /* 0x0000000611007387 */ /* 0x0001e20000100800 */
[--C-:B------:R-:W-:Y:S02]  /*0c50*/  IMAD R16, R16, 0x50, R1.reuse ;  /* 0x0000005010107824 */ /* 0x100fe400078e0201 */
[--C-:B------:R-:W-:Y:S01]  /*0c60*/  IMAD R10, R10, 0x50, R1.reuse ;  /* 0x000000500a0a7824 */ /* 0x100fe200078e0201 */
[----:B0-----:R-:W-:Y:S01]  /*0c70*/  MOV R6, UR5 ;  /* 0x0000000500067c02 */ /* 0x001fe20008000f00 */
[----:B------:R-:W-:Y:S02]  /*0c80*/  IMAD R15, R15, 0x4, R18 ;  /* 0x000000040f0f7824 */ /* 0x000fe400078e0212 */
[----:B------:R-:W-:Y:S01]  /*0c90*/  IMAD R12, R12, 0x50, R1 ;  /* 0x000000500c0c7824 */ /* 0x000fe200078e0201 */
[----:B------:R-:W-:Y:S01]  /*0ca0*/  LEA R9, R9, R14, 0x2 ;  /* 0x0000000e09097211 */ /* 0x000fe200078e10ff */
[----:B------:R-:W-:Y:S01]  /*0cb0*/  IMAD.U32 R14, RZ, RZ, UR7 ;  /* 0x00000007ff0e7e24 */ /* 0x000fe2000f8e00ff */
[----:B------:R-:W-:Y:S01]  /*0cc0*/  LEA R13, R13, R16, 0x2 ;  /* 0x000000100d0d7211 */ /* 0x000fe200078e10ff */
[----:B------:R-:W-:-:S02]  /*0cd0*/  IMAD.U32 R16, RZ, RZ, UR18 ;  /* 0x00000012ff107e24 */ /* 0x000fc4000f8e00ff */
[----:B------:R-:W-:Y:S01]  /*0ce0*/  IMAD R10, R11, 0x4, R10 ;  /* 0x000000040b0a7824 */ /* 0x000fe200078e020a */
[----:B------:R-:W-:Y:S01]  /*0cf0*/  MOV R11, UR19 ;  /* 0x00000013000b7c02 */ /* 0x000fe20008000f00 */
[----:B------:R0:W-:Y:S01]  /*0d00*/  STL [R15], R6 ;  /* 0x000000060f007387 */ /* 0x0001e20000100800 */
[----:B------:R-:W-:-:S03]  /*0d10*/  IMAD R12, R19, 0x4, R12 ;  /* 0x00000004130c7824 */ /* 0x000fc600078e020c */
[----:B------:R0:W-:Y:S04]  /*0d20*/  STL [R13], R14 ;  /* 0x0000000e0d007387 */ /* 0x0001e80000100800 */
[----:B------:R0:W-:Y:S04]  /*0d30*/  STL [R10], R7 ;  /* 0x000000070a007387 */ /* 0x0001e80000100800 */
[----:B------:R0:W-:Y:S04]  /*0d40*/  STL [R9], R16 ;  /* 0x0000001009007387 */ /* 0x0001e80000100800 */
[----:B------:R0:W-:Y:S01]  /*0d50*/  STL [R12], R11 ;  /* 0x0000000b0c007387 */ /* 0x0001e20000100800 */
[----:B------:R-:W-:-:S12]  /*0d60*/  UIADD3 UR4, UPT, UPT, UR4, 0x8, URZ ;  /* 0x0000000804047890 */ /* 0x000fd8000fffe0ff */
.L_x_821:
[----:B------:R-:W-:Y:S05]  /*0d70*/  BRA.U !UP1, `(.L_x_820) ;  /* 0x0000000109f47547 */ /* 0x000fea000b800000 */
[----:B------:R-:W-:Y:S02]  /*0d80*/  UIADD3 UR5, UPT, UPT, UR15, -0x1, URZ ;  /* 0xffffffff0f057890 */ /* 0x000fe4000fffe0ff */
[----:B------:R-:W-:Y:S02]  /*0d90*/  UISETP.NE.AND UP1, UPT, UR16, URZ, UPT ;  /* 0x000000ff1000728c */ /* 0x000fe4000bf25270 */
[----:B------:R-:W-:-:S09]  /*0da0*/  UISETP.GE.U32.AND UP0, UPT, UR5, 0x3, UPT ;  /* 0x000000030500788c */ /* 0x000fd2000bf06070 */
[----:B------:R-:W-:Y:S05]  /*0db0*/  BRA.U !UP0, `(.L_x_822) ;  /* 0x0000000108787547 */ /* 0x000fea000b800000 */
[----:B0-----:R-:W-:-:S04]  /*0dc0*/  IMAD.U32 R7, RZ, RZ, UR4 ;  /* 0x00000004ff077e24 */ /* 0x001fc8000f8e00ff */
        /* <DEDUP_REMOVED lines=12> */
[----:B0-----:R-:W-:Y:S01]  /*0e90*/  MOV R6, UR4 ;  /* 0x0000000400067c02 */ /* 0x001fe20008000f00 */
[----:B------:R-:W-:Y:S01]  /*0ea0*/  UIADD3 UR4, UPT, UPT, UR4, 0x4, URZ ;  /* 0x0000000404047890 */ /* 0x000fe2000fffe0ff */
[--C-:B--2---:R-:W-:Y:S02]  /*0eb0*/  IMAD R10, R10, 0x50, R1.reuse ;  /* 0x000000500a0a7824 */ /* 0x104fe400078e0201 */
[--C-:B---3--:R-:W-:Y:S02]  /*0ec0*/  IMAD R12, R12, 0x50, R1.reuse ;  /* 0x000000500c0c7824 */ /* 0x108fe400078e0201 */
[----:B----4-:R-:W-:-:S02]  /*0ed0*/  IMAD R14, R14, 0x50, R1 ;  /* 0x000000500e0e7824 */ /* 0x010fc400078e0201 */
[----:B-----5:R-:W-:Y:S01]  /*0ee0*/  IMAD R16, R16, 0x50, R1 ;  /* 0x0000005010107824 */ /* 0x020fe200078e0201 */
[----:B------:R-:W-:Y:S01]  /*0ef0*/  LEA R9, R9, R10, 0x2 ;  /* 0x0000000a09097211 */ /* 0x000fe200078e10ff */
[----:B------:R-:W-:Y:S02]  /*0f00*/  IMAD.U32 R10, RZ, RZ, UR5 ;  /* 0x00000005ff0a7e24 */ /* 0x000fe4000f8e00ff */
[----:B------:R-:W-:Y:S01]  /*0f10*/  IMAD R11, R11, 0x4, R12 ;  /* 0x000000040b0b7824 */ /* 0x000fe200078e020c */
[----:B------:R-:W-:Y:S02]  /*0f20*/  MOV R12, UR7 ;  /* 0x00000007000c7c02 */ /* 0x000fe40008000f00 */
[----:B------:R-:W-:Y:S01]  /*0f30*/  LEA R13, R13, R14, 0x2 ;  /* 0x0000000e0d0d7211 */ /* 0x000fe200078e10ff */
[----:B------:R-:W-:Y:S01]  /*0f40*/  IMAD.U32 R14, RZ, RZ, UR9 ;  /* 0x00000009ff0e7e24 */ /* 0x000fe2000f8e00ff */
[----:B------:R1:W-:Y:S01]  /*0f50*/  STL [R9], R6 ;  /* 0x0000000609007387 */ /* 0x0003e20000100800 */
[----:B------:R-:W-:-:S03]  /*0f60*/  IMAD R15, R15, 0x4, R16 ;  /* 0x000000040f0f7824 */ /* 0x000fc600078e0210 */
[----:B------:R1:W-:Y:S04]  /*0f70*/  STL [R11], R10 ;  /* 0x0000000a0b007387 */ /* 0x0003e80000100800 */
[----:B------:R1:W-:Y:S04]  /*0f80*/  STL [R13], R12 ;  /* 0x0000000c0d007387 */ /* 0x0003e80000100800 */
[----:B------:R1:W-:Y:S02]  /*0f90*/  STL [R15], R14 ;  /* 0x0000000e0f007387 */ /* 0x0003e40000100800 */
.L_x_822:
[----:B------:R-:W-:Y:S05]  /*0fa0*/  BRA.U !UP1, `(.L_x_820) ;  /* 0x0000000109687547 */ /* 0x000fea000b800000 */
[----:B0-----:R-:W-:-:S05]  /*0fb0*/  MOV R7, UR4 ;  /* 0x0000000400077c02 */ /* 0x001fca0008000f00 */
[----:B-1----:R-:W-:-:S05]  /*0fc0*/  IMAD.WIDE.U32 R6, R7, 0x10, R4 ;  /* 0x0000001007067825 */ /* 0x002fca00078e0004 */
[----:B------:R-:W2:Y:S04]  /*0fd0*/  LDG.E R10, desc[UR12][R6.64] ;  /* 0x0000000c060a7981 */ /* 0x000ea8000c1e1900 */
[----:B------:R-:W3:Y:S01]  /*0fe0*/  LDG.E R9, desc[UR12][R6.64+0x4] ;  /* 0x0000040c06097981 */ /* 0x000ee2000c1e1900 */
[----:B------:R-:W-:Y:S01]  /*0ff0*/  IMAD.U32 R12, RZ, RZ, UR4 ;  /* 0x00000004ff0c7e24 */ /* 0x000fe2000f8e00ff */
[----:B------:R-:W-:Y:S01]  /*1000*/  UISETP.NE.AND UP0, UPT, UR16, 0x1, UPT ;  /* 0x000000011000788c */ /* 0x000fe2000bf05270 */
[----:B--2---:R-:W-:-:S05]  /*1010*/  IMAD R10, R10, 0x50, R1 ;  /* 0x000000500a0a7824 */ /* 0x004fca00078e0201 */
[----:B---3--:R-:W-:-:S05]  /*1020*/  LEA R9, R9, R10, 0x2 ;  /* 0x0000000a09097211 */ /* 0x008fca00078e10ff */
[----:B------:R2:W-:Y:S01]  /*1030*/  STL [R9], R12 ;  /* 0x0000000c09007387 */ /* 0x0005e20000100800 */
[----:B------:R-:W-:Y:S05]  /*1040*/  BRA.U !UP0, `(.L_x_820) ;  /* 0x0000000108407547 */ /* 0x000fea000b800000 */
[----:B------:R-:W-:Y:S01]  /*1050*/  UISETP.NE.AND UP0, UPT, UR16, 0x2, UPT ;  /* 0x000000021000788c */ /* 0x000fe2000bf05270 */
[----:B------:R-:W3:Y:S04]  /*1060*/  LDG.E R10, desc[UR12][R6.64+0x10] ;  /* 0x0000100c060a7981 */ /* 0x000ee8000c1e1900 */
[----:B--2---:R-:W2:Y:S01]  /*1070*/  LDG.E R9, desc[UR12][R6.64+0x14] ;  /* 0x0000140c06097981 */ /* 0x004ea2000c1e1900 */
[----:B------:R-:W-:-:S13]  /*1080*/  PLOP3.LUT P0, PT, PT, PT, UP0, 0x80, 0x8 ;  /* 0x000000000008781c */ /* 0x000fda0003f0f008 */
[----:B------:R-:W4:Y:S04]  /*1090*/  @P0 LDG.E R12, desc[UR12][R6.64+0x20] ;  /* 0x0000200c060c0981 */ /* 0x000f28000c1e1900 */
[----:B------:R-:W5:Y:S01]  /*10a0*/  @P0 LDG.E R11, desc[UR12][R6.64+0x24] ;  /* 0x0000240c060b0981 */ /* 0x000f62000c1e1900 */
[----:B------:R-:W-:Y:S02]  /*10b0*/  UIADD3 UR5, UPT, UPT, UR4, 0x1, URZ ;  /* 0x0000000104057890 */ /* 0x000fe4000fffe0ff */
[----:B------:R-:W-:Y:S01]  /*10c0*/  @UP0 UIADD3 UR4, UPT, UPT, UR4, 0x2, URZ ;  /* 0x0000000204040890 */ /* 0x000fe2000fffe0ff */
[----:B---3--:R-:W-:-:S04]  /*10d0*/  IMAD R10, R10, 0x50, R1 ;  /* 0x000000500a0a7824 */ /* 0x008fc800078e0201 */
[----:B--2---:R-:W-:Y:S02]  /*10e0*/  IMAD R9, R9, 0x4, R10 ;  /* 0x0000000409097824 */ /* 0x004fe400078e020a */
[----:B------:R-:W-:Y:S02]  /*10f0*/  IMAD.U32 R10, RZ, RZ, UR5 ;  /* 0x00000005ff0a7e24 */ /* 0x000fe4000f8e00ff */
[----:B----4-:R-:W-:-:S05]  /*1100*/  @P0 IMAD R12, R12, 0x50, R1 ;  /* 0x000000500c0c0824 */ /* 0x010fca00078e0201 */
[----:B-----5:R-:W-:Y:S02]  /*1110*/  @P0 LEA R11, R11, R12, 0x2 ;  /* 0x0000000c0b0b0211 */ /* 0x020fe400078e10ff */
[----:B------:R-:W-:Y:S01]  /*1120*/  MOV R12, UR4 ;  /* 0x00000004000c7c02 */ /* 0x000fe20008000f00 */
[----:B------:R3:W-:Y:S04]  /*1130*/  STL [R9], R10 ;  /* 0x0000000a09007387 */ /* 0x0007e80000100800 */
[----:B------:R3:W-:Y:S02]  /*1140*/  @P0 STL [R11], R12 ;  /* 0x0000000c0b000387 */ /* 0x0007e40000100800 */
.L_x_820:
[----:B01-3--:R-:W0:Y:S01]  /*1150*/  LDC.64 R10, c[0x0][0x390] ;  /* 0x0000e400ff0a7b82 */ /* 0x00be220000000a00 */
[----:B------:R-:W-:Y:S01]  /*1160*/  UISETP.GE.U32.AND UP0, UPT, UR14, 0x7, UPT ;  /* 0x000000070e00788c */ /* 0x000fe2000bf06070 */
[----:B------:R-:W-:Y:S01]  /*1170*/  LEA R6, P0, R3, UR20, 0x4 ;  /* 0x0000001403067c11 */ /* 0x000fe2000f8020ff */
[----:B--2---:R-:W-:-:S03]  /*1180*/  IMAD R9, R0, UR22, RZ ;  /* 0x0000001600097c24 */ /* 0x004fc6000f8e02ff */
[----:B------:R-:W-:Y:S01]  /*1190*/  LEA.HI.X R7, R3, UR21, R8, 0x4, P0 ;  /* 0x0000001503077c11 */ /* 0x000fe200080f2408 */
[----:B------:R-:W-:Y:S02]  /*11a0*/  IMAD.MOV.U32 R3, RZ, RZ, RZ ;  /* 0x000000ffff037224 */ /* 0x000fe400078e00ff */
[----:B0-----:R-:W-:Y:S01]  /*11b0*/  IMAD.WIDE R8, R9, 0x10, R10 ;  /* 0x0000001009087825 */ /* 0x001fe200078e020a */
[----:B------:R-:W-:Y:S06]  /*11c0*/  BRA.U !UP0, `(.L_x_823) ;  /* 0x0000000908247547 */ /* 0x000fec000b800000 */
[----:B------:R-:W-:Y:S01]  /*11d0*/  BSSY.RECONVERGENT B1, `(.L_x_824) ;  /* 0x0000087000017945 */ /* 0x000fe20003800200 */
[----:B------:R-:W-:-:S07]  /*11e0*/  MOV R3, RZ ;  /* 0x000000ff00037202 */ /* 0x000fce0000000f00 */
.L_x_825:
[----:B------:R-:W-:-:S05]  /*11f0*/  IMAD.WIDE.U32 R12, R3, 0x10, R6 ;  /* 0x00000010030c7825 */ /* 0x000fca00078e0006 */
[----:B------:R-:W2:Y:S04]  /*1200*/  LDG.E R16, desc[UR12][R12.64] ;  /* 0x0000000c0c107981 */ /* 0x000ea8000c1e1900 */
[----:B------:R-:W3:Y:S04]  /*1210*/  LDG.E R17, desc[UR12][R12.64+0x4] ;  /* 0x0000040c0c117981 */ /* 0x000ee8000c1e1900 */
[----:B0-----:R-:W4:Y:S04]  /*1220*/  LDG.E R19, desc[UR12][R12.64+0x8] ;  /* 0x0000080c0c137981 */ /* 0x001f28000c1e1900 */
[----:B------:R-:W5:Y:S01]  /*1230*/  LDG.E R21, desc[UR12][R12.64+0xc] ;  /* 0x00000c0c0c157981 */ /* 0x000f62000c1e1900 */
[----:B--2---:R-:W-:-:S04]  /*1240*/  IMAD R10, R16, 0x50, R1 ;  /* 0x00000050100a7824 */ /* 0x004fc800078e0201 */
[----:B---3--:R-:W-:-:S05]  /*1250*/  IMAD R18, R17, 0x4, R10 ;  /* 0x0000000411127824 */ /* 0x008fca00078e020a */
[----:B------:R-:W2:Y:S01]  /*1260*/  LDL R15, [R18] ;  /* 0x00000000120f7983 */ /* 0x000ea20000100800 */
[----:B------:R-:W-:-:S05]  /*1270*/  IMAD.WIDE.U32 R10, R3, 0x10, R8 ;  /* 0x00000010030a7825 */ /* 0x000fca00078e0008 */
[----:B------:R-:W-:Y:S04]  /*1280*/  STG.E desc[UR12][R10.64], R16 ;  /* 0x000000100a007986 */ /* 0x000fe8000c10190c */
[----:B------:R-:W-:Y:S04]  /*1290*/  STG.E desc[UR12][R10.64+0x4], R17 ;  /* 0x000004110a007986 */ /* 0x000fe8000c10190c */
[----:B----4-:R0:W-:Y:S04]  /*12a0*/  STG.E desc[UR12][R10.64+0x8], R19 ;  /* 0x000008130a007986 */ /* 0x0101e8000c10190c */
[----:B-----5:R1:W-:Y:S01]  /*12b0*/  STG.E desc[UR12][R10.64+0xc], R21 ;  /* 0x00000c150a007986 */ /* 0x0203e2000c10190c */
[----:B--2---:R-:W-:-:S05]  /*12c0*/  IMAD.WIDE R14, R15, 0x10, R4 ;  /* 0x000000100f0e7825 */ /* 0x004fca00078e0204 */
[----:B------:R-:W2:Y:S04]  /*12d0*/  LDG.E R23, desc[UR12][R14.64+0xc] ;  /* 0x00000c0c0e177981 */ /* 0x000ea8000c1e1900 */
[----:B--2---:R2:W-:Y:S04]  /*12e0*/  STG.E desc[UR12][R10.64+0xc], R23 ;  /* 0x00000c170a007986 */ /* 0x0045e8000c10190c */
[----:B------:R-:W3:Y:S04]  /*12f0*/  LDG.E R25, desc[UR12][R14.64+0x8] ;  /* 0x0000080c0e197981 */ /* 0x000ee8000c1e1900 */
[----:B---3--:R3:W-:Y:S04]  /*1300*/  STG.E desc[UR12][R10.64+0x8], R25 ;  /* 0x000008190a007986 */ /* 0x0087e8000c10190c */
[----:B------:R-:W4:Y:S04]  /*1310*/  LDG.E R18, desc[UR12][R12.64+0x10] ;  /* 0x0000100c0c127981 */ /* 0x000f28000c1e1900 */
[----:B------:R-:W5:Y:S04]  /*1320*/  LDG.E R27, desc[UR12][R12.64+0x14] ;  /* 0x0000140c0c1b7981 */ /* 0x000f68000c1e1900 */
[----:B0-----:R-:W2:Y:S04]  /*1330*/  LDG.E R19, desc[UR12][R12.64+0x18] ;  /* 0x0000180c0c137981 */ /* 0x001ea8000c1e1900 */
[----:B-1----:R-:W3:Y:S01]  /*1340*/  LDG.E R21, desc[UR12][R12.64+0x1c] ;  /* 0x00001c0c0c157981 */ /* 0x002ee2000c1e1900 */
[----:B----4-:R-:W-:-:S05]  /*1350*/  IMAD R20, R18, 0x50, R1 ;  /* 0x0000005012147824 */ /* 0x010fca00078e0201 */
[----:B-----5:R-:W-:-:S05]  /*1360*/  LEA R20, R27, R20, 0x2 ;  /* 0x000000141b147211 */ /* 0x020fca00078e10ff */
[----:B------:R-:W4:Y:S04]  /*1370*/  LDL R17, [R20] ;  /* 0x0000000014117983 */ /* 0x000f280000100800 */
[----:B--2---:R-:W-:Y:S04]  /*1380*/  STG.E desc[UR12][R10.64+0x18], R19 ;  /* 0x000018130a007986 */ /* 0x004fe8000c10190c */
[----:B---3--:R0:W-:Y:S04]  /*1390*/  STG.E desc[UR12][R10.64+0x1c], R21 ;  /* 0x00001c150a007986 */ /* 0x0081e8000c10190c */
[----:B------:R-:W-:Y:S04]  /*13a0*/  STG.E desc[UR12][R10.64+0x10], R18 ;  /* 0x000010120a007986 */ /* 0x000fe8000c10190c */
[----:B------:R1:W-:Y:S01]  /*13b0*/  STG.E desc[UR12][R10.64+0x14], R27 ;  /* 0x0000141b0a007986 */ /* 0x0003e2000c10190c */
[----:B----4-:R-:W-:-:S05]  /*13c0*/  IMAD.WIDE R16, R17, 0x10, R4 ;  /* 0x0000001011107825 */ /* 0x010fca00078e0204 */
        /* <DEDUP_REMOVED lines=8> */
[----:B----4-:R-:W-:-:S04]  /*1450*/  IMAD R14, R20, 0x50, R1 ;  /* 0x00000050140e7824 */ /* 0x010fc800078e0201 */
[----:B-----5:R-:W-:-:S05]  /*1460*/  IMAD R19, R29, 0x4, R14 ;  /* 0x000000041d137824 */ /* 0x020fca00078e020e */
        /* <DEDUP_REMOVED lines=17> */
[----:B--2---:R0:W-:Y:S04]  /*1580*/  STG.E desc[UR12][R10.64+0x38], R27 ;  /* 0x0000381b0a007986 */ /* 0x0041e8000c10190c */
[----:B---3--:R-:W-:Y:S04]  /*1590*/  STG.E desc[UR12][R10.64+0x3c], R29 ;  /* 0x00003c1d0a007986 */ /* 0x008fe8000c10190c */
        /* <DEDUP_REMOVED lines=63> */
[----:B---3--:R0:W-:Y:S04]  /*1990*/  STG.E desc[UR12][R10.64+0x7c], R27 ;  /* 0x00007c1b0a007986 */ /* 0x0081e8000c10190c */
[----:B------:R0:W-:Y:S04]  /*19a0*/  STG.E desc[UR12][R10.64+0x70], R18 ;  /* 0x000070120a007986 */ /* 0x0001e8000c10190c */
[----:B------:R0:W-:Y:S01]  /*19b0*/  STG.E desc[UR12][R10.64+0x74], R19 ;  /* 0x000074130a007986 */ /* 0x0001e2000c10190c */
[----:B----4-:R-:W-:-:S05]  /*19c0*/  IMAD.WIDE R16, R17, 0x10, R4 ;  /* 0x0000001011107825 */ /* 0x010fca00078e0204 */
[----:B------:R-:W2:Y:S04]  /*19d0*/  LDG.E R15, desc[UR12][R16.64+0xc] ;  /* 0x00000c0c100f7981 */ /* 0x000ea8000c1e1900 */
[----:B--2---:R0:W-:Y:S04]  /*19e0*/  STG.E desc[UR12][R10.64+0x7c], R15 ;  /* 0x00007c0f0a007986 */ /* 0x0041e8000c10190c */
[----:B------:R-:W2:Y:S01]  /*19f0*/  LDG.E R23, desc[UR12][R16.64+0x8] ;  /* 0x0000080c10177981 */ /* 0x000ea2000c1e1900 */
[----:B------:R-:W-:-:S05]  /*1a00*/  VIADD R3, R3, 0x8 ;  /* 0x0000000803037836 */ /* 0x000fca0000000000 */
[----:B------:R-:W-:Y:S01]  /*1a10*/  ISETP.NE.AND P0, PT, R3, R2, PT ;  /* 0x000000020300720c */ /* 0x000fe20003f05270 */
[----:B--2---:R0:W-:-:S12]  /*1a20*/  STG.E desc[UR12][R10.64+0x78], R23 ;  /* 0x000078170a007986 */ /* 0x0041d8000c10190c */
[----:B------:R-:W-:Y:S05]  /*1a30*/  @P0 BRA `(.L_x_825) ;  /* 0xfffffff400ec0947 */ /* 0x000fea000383ffff */
[----:B------:R-:W-:Y:S05]  /*1a40*/  BSYNC.RECONVERGENT B1 ;  /* 0x0000000000017941 */ /* 0x000fea0003800200 */
.L_x_824:
[----:B------:R-:W-:-:S07]  /*1a50*/  MOV R3, R2 ;  /* 0x0000000200037202 */ /* 0x000fce0000000f00 */
.L_x_823:
[----:B------:R-:W-:-:S09]  /*1a60*/  UISETP.NE.AND UP0, UPT, UR15, URZ, UPT ;  /* 0x000000ff0f00728c */ /* 0x000fd2000bf05270 */
[----:B------:R-:W-:Y:S05]  /*1a70*/  BRA.U !UP0, `(.L_x_817) ;  /* 0x0000005508847547 */ /* 0x000fea000b800000 */
[----:B------:R-:W-:Y:S02]  /*1a80*/  UIADD3 UR4, UPT, UPT, UR15, -0x1, URZ ;  /* 0xffffffff0f047890 */ /* 0x000fe4000fffe0ff */
[----:B------:R-:W-:Y:S02]  /*1a90*/  UISETP.NE.AND UP1, UPT, UR16, URZ, UPT ;  /* 0x000000ff1000728c */ /* 0x000fe4000bf25270 */
[----:B------:R-:W-:-:S09]  /*1aa0*/  UISETP.GE.U32.AND UP0, UPT, UR4, 0x3, UPT ;  /* 0x000000030400788c */ /* 0x000fd2000bf06070 */
[----:B------:R-:W-:Y:S05]  /*1ab0*/  BRA.U !UP0, `(.L_x_826) ;  /* 0x00000005080c7547 */ /* 0x000fea000b800000 */
        /* <DEDUP_REMOVED lines=65> */
[----:B------:R-:W-:-:S03]  /*1ed0*/  VIADD R3, R3, 0x4 ;  /* 0x0000000403037836 */ /* 0x000fc60000000000 */
[----:B--2---:R1:W-:Y:S04]  /*1ee0*/  STG.E desc[UR12][R10.64+0x38], R23 ;  /* 0x000038170a007986 */ /* 0x0043e8000c10190c */
.L_x_826:
[----:B------:R-:W-:Y:S05]  /*1ef0*/  BRA.U !UP1, `(.L_x_817) ;  /* 0x0000005109647547 */ /* 0x000fea000b800000 */
[----:B------:R-:W-:Y:S02]  /*1f00*/  UISETP.NE.AND UP1, UPT, UR16, 0x1, UPT ;  /* 0x000000011000788c */ /* 0x000fe4000bf25270 */
[----:B------:R-:W-:-:S07]  /*1f10*/  UISETP.NE.AND UP0, UPT, UR11, URZ, UPT ;  /* 0x000000ff0b00728c */ /* 0x000fce000bf05270 */
[----:B------:R-:W-:Y:S05]  /*1f20*/  BRA.U !UP1, `(.L_x_827) ;  /* 0x00000001098c7547 */ /* 0x000fea000b800000 */
[----:B01----:R-:W-:-:S05]  /*1f30*/  IMAD.WIDE.U32 R10, R3, 0x10, R6 ;  /* 0x00000010030a7825 */ /* 0x003fca00078e0006 */
[----:B------:R-:W2:Y:S04]  /*1f40*/  LDG.E R16, desc[UR12][R10.64] ;  /* 0x0000000c0a107981 */ /* 0x000ea8000c1e1900 */
[----:B------:R-:W3:Y:S04]  /*1f50*/  LDG.E R17, desc[UR12][R10.64+0x4] ;  /* 0x0000040c0a117981 */ /* 0x000ee8000c1e1900 */
[----:B------:R-:W4:Y:S04]  /*1f60*/  LDG.E R19, desc[UR12][R10.64+0x8] ;  /* 0x0000080c0a137981 */ /* 0x000f28000c1e1900 */
[----:B------:R-:W5:Y:S01]  /*1f70*/  LDG.E R21, desc[UR12][R10.64+0xc] ;  /* 0x00000c0c0a157981 */ /* 0x000f62000c1e1900 */
[----:B--2---:R-:W-:-:S05]  /*1f80*/  IMAD R12, R16, 0x50, R1 ;  /* 0x00000050100c7824 */ /* 0x004fca00078e0201 */
[----:B---3--:R-:W-:-:S05]  /*1f90*/  LEA R18, R17, R12, 0x2 ;  /* 0x0000000c11127211 */ /* 0x008fca00078e10ff */
        /* <DEDUP_REMOVED lines=18> */
[----:B--2---:R2:W-:Y:S04]  /*20c0*/  STG.E desc[UR12][R12.64+0x18], R19 ;  /* 0x000018130c007986 */ /* 0x0045e8000c10190c */
[----:B---3--:R2:W-:Y:S04]  /*20d0*/  STG.E desc[UR12][R12.64+0x1c], R21 ;  /* 0x00001c150c007986 */ /* 0x0085e8000c10190c */
[----:B------:R2:W-:Y:S04]  /*20e0*/  STG.E desc[UR12][R12.64+0x10], R18 ;  /* 0x000010120c007986 */ /* 0x0005e8000c10190c */
[----:B------:R2:W-:Y:S01]  /*20f0*/  STG.E desc[UR12][R12.64+0x14], R27 ;  /* 0x0000141b0c007986 */ /* 0x0005e2000c10190c */
[----:B----4-:R-:W-:-:S05]  /*2100*/  IMAD.WIDE R16, R17, 0x10, R4 ;  /* 0x0000001011107825 */ /* 0x010fca00078e0204 */
[----:B------:R-:W3:Y:S04]  /*2110*/  LDG.E R15, desc[UR12][R16.64+0xc] ;  /* 0x00000c0c100f7981 */ /* 0x000ee8000c1e1900 */
[----:B---3--:R2:W-:Y:S04]  /*2120*/  STG.E desc[UR12][R12.64+0x1c], R15 ;  /* 0x00001c0f0c007986 */ /* 0x0085e8000c10190c */
[----:B------:R-:W3:Y:S01]  /*2130*/  LDG.E R23, desc[UR12][R16.64+0x8] ;  /* 0x0000080c10177981 */ /* 0x000ee2000c1e1900 */
[----:B------:R-:W-:-:S03]  /*2140*/  IADD3 R3, PT, PT, R3, 0x2, RZ ;  /* 0x0000000203037810 */ /* 0x000fc60007ffe0ff */
[----:B---3--:R2:W-:Y:S04]  /*2150*/  STG.E desc[UR12][R12.64+0x18], R23 ;  /* 0x000018170c007986 */ /* 0x0085e8000c10190c */
.L_x_827:
[----:B------:R-:W-:Y:S05]  /*2160*/  BRA.U !UP0, `(.L_x_817) ;  /* 0x0000004d08c87547 */ /* 0x000fea000b800000 */
[----:B------:R-:W-:-:S05]  /*2170*/  IMAD.WIDE.U32 R6, R3, 0x10, R6 ;  /* 0x0000001003067825 */ /* 0x000fca00078e0006 */
[----:B01----:R-:W3:Y:S04]  /*2180*/  LDG.E R10, desc[UR12][R6.64] ;  /* 0x0000000c060a7981 */ /* 0x003ee8000c1e1900 */
[----:B------:R-:W4:Y:S04]  /*2190*/  LDG.E R11, desc[UR12][R6.64+0x4] ;  /* 0x0000040c060b7981 */ /* 0x000f28000c1e1900 */
[----:B--2---:R-:W2:Y:S04]  /*21a0*/  LDG.E R15, desc[UR12][R6.64+0x8] ;  /* 0x0000080c060f7981 */ /* 0x004ea8000c1e1900 */
[----:B------:R-:W5:Y:S01]  /*21b0*/  LDG.E R17, desc[UR12][R6.64+0xc] ;  /* 0x00000c0c06117981 */ /* 0x000f62000c1e1900 */
[----:B---3--:R-:W-:-:S04]  /*21c0*/  IMAD R12, R10, 0x50, R1 ;  /* 0x000000500a0c7824 */ /* 0x008fc800078e0201 */
[----:B----4-:R-:W-:-:S05]  /*21d0*/  IMAD R12, R11, 0x4, R12 ;  /* 0x000000040b0c7824 */ /* 0x010fca00078e020c */
[----:B------:R-:W3:Y:S01]  /*21e0*/  LDL R13, [R12] ;  /* 0x000000000c0d7983 */ /* 0x000ee20000100800 */
[----:B------:R-:W-:-:S05]  /*21f0*/  IMAD.WIDE.U32 R8, R3, 0x10, R8 ;  /* 0x0000001003087825 */ /* 0x000fca00078e0008 */
[----:B--2---:R4:W-:Y:S04]  /*2200*/  STG.E desc[UR12][R8.64+0x8], R15 ;  /* 0x0000080f08007986 */ /* 0x0049e8000c10190c */
[----:B-----5:R4:W-:Y:S04]  /*2210*/  STG.E desc[UR12][R8.64+0xc], R17 ;  /* 0x00000c1108007986 */ /* 0x0209e8000c10190c */
[----:B------:R4:W-:Y:S04]  /*2220*/  STG.E desc[UR12][R8.64], R10 ;  /* 0x0000000a08007986 */ /* 0x0009e8000c10190c */
[----:B------:R4:W-:Y:S01]  /*2230*/  STG.E desc[UR12][R8.64+0x4], R11 ;  /* 0x0000040b08007986 */ /* 0x0009e2000c10190c */
[----:B---3--:R-:W-:-:S05]  /*2240*/  IMAD.WIDE R4, R13, 0x10, R4 ;  /* 0x000000100d047825 */ /* 0x008fca00078e0204 */
[----:B------:R-:W2:Y:S04]  /*2250*/  LDG.E R3, desc[UR12][R4.64+0xc] ;  /* 0x00000c0c04037981 */ /* 0x000ea8000c1e1900 */
[----:B--2---:R4:W-:Y:S04]  /*2260*/  STG.E desc[UR12][R8.64+0xc], R3 ;  /* 0x00000c0308007986 */ /* 0x0049e8000c10190c */
[----:B------:R-:W2:Y:S04]  /*2270*/  LDG.E R13, desc[UR12][R4.64+0x8] ;  /* 0x0000080c040d7981 */ /* 0x000ea8000c1e1900 */
[----:B--2---:R4:W-:Y:S01]  /*2280*/  STG.E desc[UR12][R8.64+0x8], R13 ;  /* 0x0000080d08007986 */ /* 0x0049e2000c10190c */
[----:B------:R-:W-:Y:S05]  /*2290*/  BRA `(.L_x_817) ;  /* 0x0000004c007c7947 */ /* 0x000fea0003800000 */
.L_x_816:
[----:B------:R-:W-:-:S13]  /*22a0*/  ISETP.GE.AND P0, PT, R0, UR10, PT ;  /* 0x0000000a00007c0c */ /* 0x000fda000bf06270 */
[----:B------:R-:W-:Y:S05]  /*22b0*/  @!P0 BRA `(.L_x_828) ;  /* 0x0000003400748947 */ /* 0x000fea0003800000 */
[----:B------:R-:W1:Y:S02]  /*22c0*/  LDC R3, c[0x0][0x39c] ;  /* 0x0000e700ff037b82 */ /* 0x000e640000000800 */
[----:B-1----:R-:W-:-:S13]  /*22d0*/  ISETP.GE.AND P0, PT, R3, 0x1, PT ;  /* 0x000000010300780c */ /* 0x002fda0003f06270 */
[----:B------:R-:W-:Y:S05]  /*22e0*/  @!P0 BRA `(.L_x_829) ;  /* 0x0000000c00e88947 */ /* 0x000fea0003800000 */
[----:B------:R-:W1:Y:S01]  /*22f0*/  LDC.64 R4, c[0x0][0x380] ;  /* 0x0000e000ff047b82 */ /* 0x000e620000000a00 */
[----:B------:R-:W-:Y:S01]  /*2300*/  UISETP.GE.U32.AND UP0, UPT, UR14, 0x7, UPT ;  /* 0x000000070e00788c */ /* 0x000fe2000bf06070 */
[----:B------:R-:W-:Y:S02]  /*2310*/  HFMA2 R6, -RZ, RZ, 0, 0 ;  /* 0x00000000ff067431 */ /* 0x000fe400000001ff */
[C---:B------:R-:W-:Y:S02]  /*2320*/  IMAD R8, R0.reuse, R3, RZ ;  /* 0x0000000300087224 */ /* 0x040fe400078e02ff */
[----:B-1----:R-:W-:-:S04]  /*2330*/  IMAD.WIDE R4, R0, 0x4, R4 ;  /* 0x0000000400047825 */ /* 0x002fc800078e0204 */
[----:B------:R-:W-:Y:S05]  /*2340*/  BRA.U !UP0, `(.L_x_830) ;  /* 0x0000000908007547 */ /* 0x000fea000b800000 */
[----:B------:R-:W-:Y:S01]  /*2350*/  LOP3.LUT R2, R3, 0x7ffffff8, RZ, 0xc0, !PT ;  /* 0x7ffffff803027812 */ /* 0x000fe200078ec0ff */
[----:B------:R-:W-:Y:S01]  /*2360*/  IMAD.MOV.U32 R9, RZ, RZ, R8 ;  /* 0x000000ffff097224 */ /* 0x000fe200078e0008 */
[----:B------:R-:W1:Y:S02]  /*2370*/  LDCU.64 UR18, c[0x0][0x388] ;  /* 0x00007100ff1277ac */ /* 0x000e640008000a00 */
[----:B------:R-:W-:Y:S01]  /*2380*/  IADD3 R10, PT, PT, -R2, RZ, RZ ;  /* 0x000000ff020a7210 */ /* 0x000fe20007ffe1ff */
[----:B------:R-:W-:Y:S01]  /*2390*/  UMOV UR4, URZ ;  /* 0x000000ff00047c82 */ /* 0x000fe20008000000 */
[----:B------:R-:W-:-:S05]  /*23a0*/  UMOV UR5, URZ ;  /* 0x000000ff00057c82 */ /* 0x000fca0008000000 */
.L_x_831:
[----:B0--3--:R-:W2:Y:S01]  /*23b0*/  LDG.E R6, desc[UR12][R4.64] ;  /* 0x0000000c04067981 */ /* 0x009ea2000c1e1900 */
[----:B-1----:R-:W-:-:S04]  /*23c0*/  UIADD3 UR7, UP0, UPT, UR18, 0x7c, URZ ;  /* 0x0000007c12077890 */ /* 0x002fc8000ff1e0ff */
[----:B------:R-:W-:Y:S02]  /*23d0*/  UIADD3.X UR9, UPT, UPT, URZ, UR19, URZ, UP0, !UPT ;  /* 0x00000013ff097290 */ /* 0x000fe400087fe4ff */
[----:B------:R-:W-:-:S04]  /*23e0*/  IMAD.U32 R12, RZ, RZ, UR7 ;  /* 0x00000007ff0c7e24 */ /* 0x000fc8000f8e00ff */
[----:B------:R-:W-:Y:S01]  /*23f0*/  MOV R13, UR9 ;  /* 0x00000009000d7c02 */ /* 0x000fe20008000f00 */
[----:B--2---:R-:W-:-:S04]  /*2400*/  IMAD R7, R6, R3, UR4 ;  /* 0x0000000406077e24 */ /* 0x004fc8000f8e0203 */
[----:B------:R-:W-:Y:S02]  /*2410*/  IMAD.WIDE R12, R7, 0x10, R12 ;  /* 0x00000010070c7825 */ /* 0x000fe400078e020c */
[----:B------:R-:W0:Y:S03]  /*2420*/  LDC.64 R6, c[0x0][0x390] ;  /* 0x0000e400ff067b82 */ /* 0x000e260000000a00 */
[----:B------:R-:W2:Y:S04]  /*2430*/  LDG.E R11, desc[UR12][R12.64+-0x7c] ;  /* 0xffff840c0c0b7981 */ /* 0x000ea8000c1e1900 */
[----:B------:R-:W3:Y:S04]  /*2440*/  LDG.E R15, desc[UR12][R12.64+-0x78] ;  /* 0xffff880c0c0f7981 */ /* 0x000ee8000c1e1900 */
[----:B------:R-:W4:Y:S04]  /*2450*/  LDG.E R17, desc[UR12][R12.64+-0x74] ;  /* 0xffff8c0c0c117981 */ /* 0x000f28000c1e1900 */
[----:B------:R-:W5:Y:S01]  /*2460*/  LDG.E R19, desc[UR12][R12.64+-0x70] ;  /* 0xffff900c0c137981 */ /* 0x000f62000c1e1900 */
[----:B0-----:R-:W-:-:S05]  /*2470*/  IMAD.WIDE R6, R9, 0x10, R6 ;  /* 0x0000001009067825 */ /* 0x001fca00078e0206 */
[----:B--2---:R0:W-:Y:S04]  /*2480*/  STG.E desc[UR12][R6.64], R11 ;  /* 0x0000000b06007986 */ /* 0x0041e8000c10190c */
[----:B---3--:R-:W-:Y:S04]  /*2490*/  STG.E desc[UR12][R6.64+0x4], R15 ;  /* 0x0000040f06007986 */ /* 0x008fe8000c10190c */
[----:B----4-:R1:W-:Y:S04]  /*24a0*/  STG.E desc[UR12][R6.64+0x8], R17 ;  /* 0x0000081106007986 */ /* 0x0103e8000c10190c */
[----:B-----5:R2:W-:Y:S04]  /*24b0*/  STG.E desc[UR12][R6.64+0xc], R19 ;  /* 0x00000c1306007986 */ /* 0x0205e8000c10190c */
[----:B------:R-:W3:Y:S02]  /*24c0*/  LDG.E R14, desc[UR12][R4.64] ;  /* 0x0000000c040e7981 */ /* 0x000ee4000c1e1900 */
[----:B---3--:R-:W-:-:S05]  /*24d0*/  IMAD R14, R14, R3, RZ ;  /* 0x000000030e0e7224 */ /* 0x008fca00078e02ff */
[----:B------:R-:W-:-:S04]  /*24e0*/  IADD3 R16, P0, PT, R14, UR4, RZ ;  /* 0x000000040e107c10 */ /* 0x000fc8000ff1e0ff */
[----:B------:R-:W-:Y:S02]  /*24f0*/  LEA.HI.X.SX32 R21, R14, UR5, 0x1, P0 ;  /* 0x000000050e157c11 */ /* 0x000fe400080f0eff */
[----:B------:R-:W-:-:S04]  /*2500*/  LEA R12, P0, R16, UR7, 0x4 ;  /* 0x00000007100c7c11 */ /* 0x000fc8000f8020ff */
[----:B------:R-:W-:-:S05]  /*2510*/  LEA.HI.X R13, R16, UR9, R21, 0x4, P0 ;  /* 0x00000009100d7c11 */ /* 0x000fca00080f2415 */
[----:B------:R-:W3:Y:S04]  /*2520*/  LDG.E R21, desc[UR12][R12.64+-0x6c] ;  /* 0xffff940c0c157981 */ /* 0x000ee8000c1e1900 */
[----:B0-----:R-:W4:Y:S04]  /*2530*/  LDG.E R11, desc[UR12][R12.64+-0x68] ;  /* 0xffff980c0c0b7981 */ /* 0x001f28000c1e1900 */
[----:B------:R-:W5:Y:S04]  /*2540*/  LDG.E R23, desc[UR12][R12.64+-0x64] ;  /* 0xffff9c0c0c177981 */ /* 0x000f68000c1e1900 */
[----:B-1----:R-:W2:Y:S04]  /*2550*/  LDG.E R17, desc[UR12][R12.64+-0x60] ;  /* 0xffffa00c0c117981 */ /* 0x002ea8000c1e1900 */
[----:B---3--:R0:W-:Y:S04]  /*2560*/  STG.E desc[UR12][R6.64+0x10], R21 ;  /* 0x0000101506007986 */ /* 0x0081e8000c10190c */
[----:B----4-:R1:W-:Y:S04]  /*2570*/  STG.E desc[UR12][R6.64+0x14], R11 ;  /* 0x0000140b06007986 */ /* 0x0103e8000c10190c */
[----:B-----5:R3:W-:Y:S04]  /*2580*/  STG.E desc[UR12][R6.64+0x18], R23 ;  /* 0x0000181706007986 */ /* 0x0207e8000c10190c */
[----:B--2---:R2:W-:Y:S04]  /*2590*/  STG.E desc[UR12][R6.64+0x1c], R17 ;  /* 0x00001c1106007986 */ /* 0x0045e8000c10190c */
[----:B------:R-:W4:Y:S02]  /*25a0*/  LDG.E R14, desc[UR12][R4.64] ;  /* 0x0000000c040e7981 */ /* 0x000f24000c1e1900 */
[----:B----4-:R-:W-:-:S05]  /*25b0*/  IMAD R14, R14, R3, RZ ;  /* 0x000000030e0e7224 */ /* 0x010fca00078e02ff */
[----:B------:R-:W-:-:S04]  /*25c0*/  IADD3 R15, P0, PT, R14, UR4, RZ ;  /* 0x000000040e0f7c10 */ /* 0x000fc8000ff1e0ff */
[----:B------:R-:W-:Y:S02]  /*25d0*/  LEA.HI.X.SX32 R16, R14, UR5, 0x1, P0 ;  /* 0x000000050e107c11 */ /* 0x000fe400080f0eff */
[----:B------:R-:W-:-:S04]  /*25e0*/  LEA R14, P0, R15, UR7, 0x4 ;  /* 0x000000070f0e7c11 */ /* 0x000fc8000f8020ff */
[----:B------:R-:W-:-:S05]  /*25f0*/  LEA.HI.X R15, R15, UR9, R16, 0x4, P0 ;  /* 0x000000090f0f7c11 */ /* 0x000fca00080f2410 */
[----:B------:R-:W4:Y:S04]  /*2600*/  LDG.E R19, desc[UR12][R14.64+-0x5c] ;  /* 0xffffa40c0e137981 */ /* 0x000f28000c1e1900 */
[----:B0-----:R-:W5:Y:S04]  /*2610*/  LDG.E R21, desc[UR12][R14.64+-0x58] ;  /* 0xffffa80c0e157981 */ /* 0x001f68000c1e1900 */
[----:B-1----:R-:W2:Y:S04]  /*2620*/  LDG.E R11, desc[UR12][R14.64+-0x54] ;  /* 0xffffac0c0e0b7981 */ /* 0x002ea8000c1e1900 */
[----:B---3--:R-:W3:Y:S04]  /*2630*/  LDG.E R23, desc[UR12][R14.64+-0x50] ;  /* 0xffffb00c0e177981 */ /* 0x008ee8000c1e1900 */
[----:B----4-:R0:W-:Y:S04]  /*2640*/  STG.E desc[UR12][R6.64+0x20], R19 ;  /* 0x0000201306007986 */ /* 0x0101e8000c10190c */
[----:B-----5:R1:W-:Y:S04]  /*2650*/  STG.E desc[UR12][R6.64+0x24], R21 ;  /* 0x0000241506007986 */ /* 0x0203e8000c10190c */
[----:B--2---:R2:W-:Y:S04]  /*2660*/  STG.E desc[UR12][R6.64+0x28], R11 ;  /* 0x0000280b06007986 */ /* 0x0045e8000c10190c */
[----:B---3--:R3:W-:Y:S04]  /*2670*/  STG.E desc[UR12][R6.64+0x2c], R23 ;  /* 0x00002c1706007986 */ /* 0x0087e8000c10190c */
        /* <DEDUP_REMOVED lines=8> */
[----:B-1----:R-:W3:Y:S04]  /*2700*/  LDG.E R21, desc[UR12][R12.64+-0x44] ;  /* 0xffffbc0c0c157981 */ /* 0x002ee8000c1e1900 */
[----:B--2---:R-:W2:Y:S04]  /*2710*/  LDG.E R11, desc[UR12][R12.64+-0x40] ;  /* 0xffffc00c0c0b7981 */ /* 0x004ea8000c1e1900 */
[----:B----4-:R0:W-:Y:S04]  /*2720*/  STG.E desc[UR12][R6.64+0x30], R17 ;  /* 0x0000301106007986 */ /* 0x0101e8000c10190c */
[----:B-----5:R1:W-:Y:S04]  /*2730*/  STG.E desc[UR12][R6.64+0x34], R19 ;  /* 0x0000341306007986 */ /* 0x0203e8000c10190c */
[----:B---3--:R3:W-:Y:S04]  /*2740*/  STG.E desc[UR12][R6.64+0x38], R21 ;  /* 0x0000381506007986 */ /* 0x0087e8000c10190c */
        /* <DEDUP_REMOVED lines=39> */
[----:B----4-:R-:W-:Y:S04]  /*29c0*/  STG.E desc[UR12][R6.64+0x60], R21 ;  /* 0x0000601506007986 */ /* 0x010fe8000c10190c */
[----:B-----5:R0:W-:Y:S04]  /*29d0*/  STG.E desc[UR12][R6.64+0x64], R11 ;  /* 0x0000640b06007986 */ /* 0x0201e8000c10190c */
[----:B--2---:R2:W-:Y:S04]  /*29e0*/  STG.E desc[UR12][R6.64+0x68], R23 ;  /* 0x0000681706007986 */ /* 0x0045e8000c10190c */
[----:B---3--:R2:W-:Y:S04]  /*29f0*/  STG.E desc[UR12][R6.64+0x6c], R17 ;  /* 0x00006c1106007986 */ /* 0x0085e8000c10190c */
[----:B------:R-:W3:Y:S02]  /*2a00*/  LDG.E R12, desc[UR12][R4.64] ;  /* 0x0000000c040c7981 */ /* 0x000ee4000c1e1900 */
[----:B---3--:R-:W-:-:S05]  /*2a10*/  IMAD R12, R12, R3, RZ ;  /* 0x000000030c0c7224 */ /* 0x008fca00078e02ff */
[----:B------:R-:W-:-:S04]  /*2a20*/  IADD3 R13, P0, PT, R12, UR4, RZ ;  /* 0x000000040c0d7c10 */ /* 0x000fc8000ff1e0ff */
[----:B------:R-:W-:Y:S02]  /*2a30*/  LEA.HI.X.SX32 R16, R12, UR5, 0x1, P0 ;  /* 0x000000050c107c11 */ /* 0x000fe400080f0eff */
[----:B------:R-:W-:-:S04]  /*2a40*/  LEA R12, P0, R13, UR7, 0x4 ;  /* 0x000000070d0c7c11 */ /* 0x000fc8000f8020ff */
[----:B------:R-:W-:-:S05]  /*2a50*/  LEA.HI.X R13, R13, UR9, R16, 0x4, P0 ;  /* 0x000000090d0d7c11 */ /* 0x000fca00080f2410 */
[----:B------:R-:W3:Y:S04]  /*2a60*/  LDG.E R15, desc[UR12][R12.64+-0xc] ;  /* 0xfffff40c0c0f7981 */ /* 0x000ee8000c1e1900 */
[----:B------:R-:W4:Y:S04]  /*2a70*/  LDG.E R19, desc[UR12][R12.64+-0x8] ;  /* 0xfffff80c0c137981 */ /* 0x000f28000c1e1900 */
[----:B0-----:R-:W5:Y:S04]  /*2a80*/  LDG.E R11, desc[UR12][R12.64+-0x4] ;  /* 0xfffffc0c0c0b7981 */ /* 0x001f68000c1e1900 */
[----:B------:R-:W2:Y:S01]  /*2a90*/  LDG.E R21, desc[UR12][R12.64] ;  /* 0x0000000c0c157981 */ /* 0x000ea2000c1e1900 */
[----:B------:R-:W-:Y:S01]  /*2aa0*/  VIADD R10, R10, 0x8 ;  /* 0x000000080a0a7836 */ /* 0x000fe20000000000 */
[----:B------:R-:W-:Y:S01]  /*2ab0*/  UIADD3 UR4, UP0, UPT, UR4, 0x8, URZ ;  /* 0x0000000804047890 */ /* 0x000fe2000ff1e0ff */
[----:B------:R-:W-:-:S03]  /*2ac0*/  IADD3 R9, PT, PT, R9, 0x8, RZ ;  /* 0x0000000809097810 */ /* 0x000fc60007ffe0ff */
[----:B------:R-:W-:Y:S01]  /*2ad0*/  ISETP.NE.AND P0, PT, R10, RZ, PT ;  /* 0x000000ff0a00720c */ /* 0x000fe20003f05270 */
[----:B------:R-:W-:Y:S01]  /*2ae0*/  UIADD3.X UR5, UPT, UPT, URZ, UR5, URZ, UP0, !UPT ;  /* 0x00000005ff057290 */ /* 0x000fe200087fe4ff */
[----:B---3--:R3:W-:Y:S04]  /*2af0*/  STG.E desc[UR12][R6.64+0x70], R15 ;  /* 0x0000700f06007986 */ /* 0x0087e8000c10190c */
[----:B----4-:R3:W-:Y:S04]  /*2b00*/  STG.E desc[UR12][R6.64+0x74], R19 ;  /* 0x0000741306007986 */ /* 0x0107e8000c10190c */
[----:B-----5:R3:W-:Y:S04]  /*2b10*/  STG.E desc[UR12][R6.64+0x78], R11 ;  /* 0x0000780b06007986 */ /* 0x0207e8000c10190c */
[----:B--2---:R3:W-:Y:S01]  /*2b20*/  STG.E desc[UR12][R6.64+0x7c], R21 ;  /* 0x00007c1506007986 */ /* 0x0047e2000c10190c */
[----:B------:R-:W-:Y:S05]  /*2b30*/  @P0 BRA `(.L_x_831) ;  /* 0xfffffff8001c0947 */ /* 0x000fea000383ffff */
[----:B---3--:R-:W-:-:S07]  /*2b40*/  IMAD.MOV.U32 R6, RZ, RZ, R2 ;  /* 0x000000ffff067224 */ /* 0x008fce00078e0002 */
.L_x_830:
[----:B------:R-:W-:-:S09]  /*2b50*/  UISETP.NE.AND UP0, UPT, UR15, URZ, UPT ;  /* 0x000000ff0f00728c */ /* 0x000fd2000bf05270 */
[----:B------:R-:W-:Y:S05]  /*2b60*/  BRA.U !UP0, `(.L_x_829) ;  /* 0x0000000508c87547 */ /* 0x000fea000b800000 */
[----:B------:R-:W-:Y:S02]  /*2b70*/  UIADD3 UR4, UPT, UPT, UR15, -0x1, URZ ;  /* 0xffffffff0f047890 */ /* 0x000fe4000fffe0ff */
[----:B------:R-:W-:Y:S02]  /*2b80*/  UISETP.NE.AND UP1, UPT, UR16, URZ, UPT ;  /* 0x000000ff1000728c */ /* 0x000fe4000bf25270 */
[----:B------:R-:W-:-:S09]  /*2b90*/  UISETP.GE.U32.AND UP0, UPT, UR4, 0x3, UPT ;  /* 0x000000030400788c */ /* 0x000fd2000bf06070 */
[----:B------:R-:W-:Y:S05]  /*2ba0*/  BRA.U !UP0, `(.L_x_832) ;  /* 0x0000000108ec7547 */ /* 0x000fea000b800000 */
[----:B0-----:R-:W2:Y:S01]  /*2bb0*/  LDG.E R7, desc[UR12][R4.64] ;  /* 0x0000000c04077981 */ /* 0x001ea2000c1e1900 */
[----:B------:R-:W0:Y:S01]  /*2bc0*/  LDC.64 R12, c[0x0][0x388] ;  /* 0x0000e200ff0c7b82 */ /* 0x000e220000000a00 */
[----:B------:R-:W1:Y:S07]  /*2bd0*/  LDCU.64 UR4, c[0x0][0x388] ;  /* 0x00007100ff0477ac */ /* 0x000e6e0008000a00 */
[----:B------:R-:W3:Y:S01]  /*2be0*/  LDC.64 R10, c[0x0][0x390] ;  /* 0x0000e400ff0a7b82 */ /* 0x000ee20000000a00 */
[----:B--2---:R-:W-:-:S04]  /*2bf0*/  IMAD R7, R7, R3, R6 ;  /* 0x0000000307077224 */ /* 0x004fc800078e0206 */
[----:B0-----:R-:W-:-:S05]  /*2c00*/  IMAD.WIDE R12, R7, 0x10, R12 ;  /* 0x00000010070c7825 */ /* 0x001fca00078e020c */
[----:B------:R-:W2:Y:S04]  /*2c10*/  LDG.E R9, desc[UR12][R12.64] ;  /* 0x0000000c0c097981 */ /* 0x000ea8000c1e1900 */
[----:B------:R-:W4:Y:S04]  /*2c20*/  LDG.E R15, desc[UR12][R12.64+0x4] ;  /* 0x0000040c0c0f7981 */ /* 0x000f28000c1e1900 */
[----:B------:R-:W5:Y:S04]  /*2c30*/  LDG.E R17, desc[UR12][R12.64+0x8] ;  /* 0x0000080c0c117981 */ /* 0x000f68000c1e1900 */
[----:B------:R-:W5:Y:S01]  /*2c40*/  LDG.E R19, desc[UR12][R12.64+0xc] ;  /* 0x00000c0c0c137981 */ /* 0x000f62000c1e1900 */
[----:B------:R-:W-:-:S05]  /*2c50*/  IADD3 R7, PT, PT, R8, R6, RZ ;  /* 0x0000000608077210 */ /* 0x000fca0007ffe0ff */
[----:B---3--:R-:W-:-:S05]  /*2c60*/  IMAD.WIDE R10, R7, 0x10, R10 ;  /* 0x00000010070a7825 */ /* 0x008fca00078e020a */
[----:B--2---:R0:W-:Y:S04]  /*2c70*/  STG.E desc[UR12][R10.64], R9 ;  /* 0x000000090a007986 */ /* 0x0041e8000c10190c */
[----:B----4-:R-:W-:Y:S04]  /*2c80*/  STG.E desc[UR12][R10.64+0x4], R15 ;  /* 0x0000040f0a007986 */ /* 0x010fe8000c10190c */
[----:B-----5:R2:W-:Y:S04]  /*2c90*/  STG.E desc[UR12][R10.64+0x8], R17 ;  /* 0x000008110a007986 */ /* 0x0205e8000c10190c */
[----:B------:R3:W-:Y:S04]  /*2ca0*/  STG.E desc[UR12][R10.64+0xc], R19 ;  /* 0x00000c130a007986 */ /* 0x0007e8000c10190c */
[----:B------:R-:W4:Y:S02]  /*2cb0*/  LDG.E R14, desc[UR12][R4.64] ;  /* 0x0000000c040e7981 */ /* 0x000f24000c1e1900 */
[----:B----4-:R-:W-:-:S05]  /*2cc0*/  IMAD R7, R14, R3, RZ ;  /* 0x000000030e077224 */ /* 0x010fca00078e02ff */
[----:B------:R-:W-:-:S04]  /*2cd0*/  IADD3 R13, P0, PT, R6, R7, RZ ;  /* 0x00000007060d7210 */ /* 0x000fc80007f1e0ff */
[----:B------:R-:W-:Y:S02]  /*2ce0*/  LEA.HI.X.SX32 R14, R7, RZ, 0x1, P0 ;  /* 0x000000ff070e7211 */ /* 0x000fe400000f0eff */
[----:B-1----:R-:W-:-:S04]  /*2cf0*/  LEA R12, P0, R13, UR4, 0x4 ;  /* 0x000000040d0c7c11 */ /* 0x002fc8000f8020ff */
[----:B------:R-:W-:-:S05]  /*2d00*/  LEA.HI.X R13, R13, UR5, R14, 0x4, P0 ;  /* 0x000000050d0d7c11 */ /* 0x000fca00080f240e */
[----:B------:R-:W4:Y:S04]  /*2d10*/  LDG.E R7, desc[UR12][R12.64+0x10] ;  /* 0x0000100c0c077981 */ /* 0x000f28000c1e1900 */
[----:B0-----:R-:W5:Y:S04]  /*2d20*/  LDG.E R9, desc[UR12][R12.64+0x14] ;  /* 0x0000140c0c097981 */ /* 0x001f68000c1e1900 */
[----:B--2---:R-:W2:Y:S04]  /*2d30*/  LDG.E R17, desc[UR12][R12.64+0x18] ;  /* 0x0000180c0c117981 */ /* 0x004ea8000c1e1900 */
[----:B---3--:R-:W3:Y:S04]  /*2d40*/  LDG.E R19, desc[UR12][R12.64+0x1c] ;  /* 0x00001c0c0c137981 */ /* 0x008ee8000c1e1900 */
[----:B----4-:R0:W-:Y:S04]  /*2d50*/  STG.E desc[UR12][R10.64+0x10], R7 ;  /* 0x000010070a007986 */ /* 0x0101e8000c10190c */
[----:B-----5:R1:W-:Y:S04]  /*2d60*/  STG.E desc[UR12][R10.64+0x14], R9 ;  /* 0x000014090a007986 */ /* 0x0203e8000c10190c */
[----:B--2---:R2:W-:Y:S04]  /*2d70*/  STG.E desc[UR12][R10.64+0x18], R17 ;  /* 0x000018110a007986 */ /* 0x0045e8000c10190c */
[----:B---3--:R3:W-:Y:S04]  /*2d80*/  STG.E desc[UR12][R10.64+0x1c], R19 ;  /* 0x00001c130a007986 */ /* 0x0087e8000c10190c */
[----:B------:R-:W4:Y:S02]  /*2d90*/  LDG.E R14, desc[UR12][R4.64] ;  /* 0x0000000c040e7981 */ /* 0x000f24000c1e1900 */
[----:B----4-:R-:W-:-:S05]  /*2da0*/  IMAD R15, R14, R3, RZ ;  /* 0x000000030e0f7224 */ /* 0x010fca00078e02ff */
[----:B------:R-:W-:-:S04]  /*2db0*/  IADD3 R16, P0, PT, R6, R15, RZ ;  /* 0x0000000f06107210 */ /* 0x000fc80007f1e0ff */
[----:B------:R-:W-:Y:S02]  /*2dc0*/  LEA.HI.X.SX32 R15, R15, RZ, 0x1, P0 ;  /* 0x000000ff0f0f7211 */ /* 0x000fe400000f0eff */
[----:B------:R-:W-:-:S04]  /*2dd0*/  LEA R14, P0, R16, UR4, 0x4 ;  /* 0x00000004100e7c11 */ /* 0x000fc8000f8020ff */
[----:B------:R-:W-:-:S05]  /*2de0*/  LEA.HI.X R15, R16, UR5, R15, 0x4, P0 ;  /* 0x00000005100f7c11 */ /* 0x000fca00080f240f */
[----:B------:R-:W4:Y:S04]  /*2df0*/  LDG.E R21, desc[UR12][R14.64+0x20] ;  /* 0x0000200c0e157981 */ /* 0x000f28000c1e1900 */
[----:B0-----:R-:W5:Y:S04]  /*2e00*/  LDG.E R7, desc[UR12][R14.64+0x24] ;  /* 0x0000240c0e077981 */ /* 0x001f68000c1e1900 */
[----:B-1----:R-:W3:Y:S04]  /*2e10*/  LDG.E R9, desc[UR12][R14.64+0x28] ;  /* 0x0000280c0e097981 */ /* 0x002ee8000c1e1900 */
[----:B--2---:R-:W2:Y:S04]  /*2e20*/  LDG.E R17, desc[UR12][R14.64+0x2c] ;  /* 0x00002c0c0e117981 */ /* 0x004ea8000c1e1900 */
[----:B----4-:R-:W-:Y:S04]  /*2e30*/  STG.E desc[UR12][R10.64+0x20], R21 ;  /* 0x000020150a007986 */ /* 0x010fe8000c10190c */
[----:B-----5:R0:W-:Y:S04]  /*2e40*/  STG.E desc[UR12][R10.64+0x24], R7 ;  /* 0x000024070a007986 */ /* 0x0201e8000c10190c */
[----:B---3--:R1:W-:Y:S04]  /*2e50*/  STG.E desc[UR12][R10.64+0x28], R9 ;  /* 0x000028090a007986 */ /* 0x0083e8000c10190c */
[----:B--2---:R2:W-:Y:S04]  /*2e60*/  STG.E desc[UR12][R10.64+0x2c], R17 ;  /* 0x00002c110a007986 */ /* 0x0045e8000c10190c */
[----:B------:R-:W3:Y:S02]  /*2e70*/  LDG.E R12, desc[UR12][R4.64] ;  /* 0x0000000c040c7981 */ /* 0x000ee4000c1e1900 */
[----:B---3--:R-:W-:-:S05]  /*2e80*/  IMAD R13, R12, R3, RZ ;  /* 0x000000030c0d7224 */ /* 0x008fca00078e02ff */
[----:B------:R-:W-:-:S04]  /*2e90*/  IADD3 R16, P0, PT, R6, R13, RZ ;  /* 0x0000000d06107210 */ /* 0x000fc80007f1e0ff */
[----:B------:R-:W-:Y:S02]  /*2ea0*/  LEA.HI.X.SX32 R13, R13, RZ, 0x1, P0 ;  /* 0x000000ff0d0d7211 */ /* 0x000fe400000f0eff */
[----:B------:R-:W-:-:S04]  /*2eb0*/  LEA R12, P0, R16, UR4, 0x4 ;  /* 0x00000004100c7c11 */ /* 0x000fc8000f8020ff */
[----:B------:R-:W-:-:S05]  /*2ec0*/  LEA.HI.X R13, R16, UR5, R13, 0x4, P0 ;  /* 0x00000005100d7c11 */ /* 0x000fca00080f240d */
[----:B------:R-:W3:Y:S04]  /*2ed0*/  LDG.E R15, desc[UR12][R12.64+0x30] ;  /* 0x0000300c0c0f7981 */ /* 0x000ee8000c1e1900 */
[----:B------:R-:W4:Y:S04]  /*2ee0*/  LDG.E R19, desc[UR12][R12.64+0x34] ;  /* 0x0000340c0c137981 */ /* 0x000f28000c1e1900 */
[----:B0-----:R-:W5:Y:S04]  /*2ef0*/  LDG.E R7, desc[UR12][R12.64+0x38] ;  /* 0x0000380c0c077981 */ /* 0x001f68000c1e1900 */
[----:B-1----:R-:W2:Y:S01]  /*2f00*/  LDG.E R9, desc[UR12][R12.64+0x3c] ;  /* 0x00003c0c0c097981 */ /* 0x002ea2000c1e1900 */
[----:B------:R-:W-:-:S03]  /*2f10*/  VIADD R6, R6, 0x4 ;  /* 0x0000000406067836 */ /* 0x000fc60000000000 */
[----:B---3--:R1:W-:Y:S04]  /*2f20*/  STG.E desc[UR12][R10.64+0x30], R15 ;  /* 0x0000300f0a007986 */ /* 0x0083e8000c10190c */
[----:B----4-:R1:W-:Y:S04]  /*2f30*/  STG.E desc[UR12][R10.64+0x34], R19 ;  /* 0x000034130a007986 */ /* 0x0103e8000c10190c */
[----:B-----5:R1:W-:Y:S04]  /*2f40*/  STG.E desc[UR12][R10.64+0x38], R7 ;  /* 0x000038070a007986 */ /* 0x0203e8000c10190c */
[----:B--2---:R1:W-:Y:S02]  /*2f50*/  STG.E desc[UR12][R10.64+0x3c], R9 ;  /* 0x00003c090a007986 */ /* 0x0043e4000c10190c */
.L_x_832:
[----:B------:R-:W-:Y:S05]  /*2f60*/  BRA.U !UP1, `(.L_x_829) ;  /* 0x0000000109c87547 */ /* 0x000fea000b800000 */
[----:B------:R-:W-:Y:S02]  /*2f70*/  UISETP.NE.AND UP0, UPT, UR16, 0x1, UPT ;  /* 0x000000011000788c */ /* 0x000fe4000bf05270 */
[----:B------:R-:W-:-:S07]  /*2f80*/  UISETP.NE.AND UP1, UPT, UR11, URZ, UPT ;  /* 0x000000ff0b00728c */ /* 0x000fce000bf25270 */
[----:B------:R-:W-:Y:S05]  /*2f90*/  BRA.U !UP0, `(.L_x_833) ;  /* 0x00000001087c7547 */ /* 0x000fea000b800000 */
[----:B01----:R-:W2:Y:S01]  /*2fa0*/  LDG.E R7, desc[UR12][R4.64] ;  /* 0x0000000c04077981 */ /* 0x003ea2000c1e1900 */
[----:B------:R-:W0:Y:S08]  /*2fb0*/  LDC.64 R12, c[0x0][0x388] ;  /* 0x0000e200ff0c7b82 */ /* 0x000e300000000a00 */
[----:B------:R-:W1:Y:S01]  /*2fc0*/  LDC.64 R10, c[0x0][0x390] ;  /* 0x0000e400ff0a7b82 */ /* 0x000e620000000a00 */
[----:B------:R-:W-:Y:S01]  /*2fd0*/  IADD3 R19, PT, PT, R8, R6, RZ ;  /* 0x0000000608137210 */ /* 0x000fe20007ffe0ff */
[----:B------:R-:W3:Y:S01]  /*2fe0*/  LDCU.64 UR4, c[0x0][0x388] ;  /* 0x00007100ff0477ac */ /* 0x000ee20008000a00 */
[----:B--2---:R-:W-:-:S04]  /*2ff0*/  IMAD R7, R7, R3, R6 ;  /* 0x0000000307077224 */ /* 0x004fc800078e0206 */
[----:B0-----:R-:W-:-:S05]  /*3000*/  IMAD.WIDE R12, R7, 0x10, R12 ;  /* 0x00000010070c7825 */ /* 0x001fca00078e020c */
[----:B------:R-:W2:Y:S04]  /*3010*/  LDG.E R7, desc[UR12][R12.64] ;  /* 0x0000000c0c077981 */ /* 0x000ea8000c1e1900 */
[----:B------:R-:W4:Y:S04]  /*3020*/  LDG.E R9, desc[UR12][R12.64+0x4] ;  /* 0x0000040c0c097981 */ /* 0x000f28000c1e1900 */
[----:B------:R-:W5:Y:S04]  /*3030*/  LDG.E R15, desc[UR12][R12.64+0x8] ;  /* 0x0000080c0c0f7981 */ /* 0x000f68000c1e1900 */
[----:B------:R-:W3:Y:S01]  /*3040*/  LDG.E R17, desc[UR12][R12.64+0xc] ;  /* 0x00000c0c0c117981 */ /* 0x000ee2000c1e1900 */
[----:B-1----:R-:W-:-:S05]  /*3050*/  IMAD.WIDE R10, R19, 0x10, R10 ;  /* 0x00000010130a7825 */ /* 0x002fca00078e020a */
[----:B--2---:R0:W-:Y:S04]  /*3060*/  STG.E desc[UR12][R10.64], R7 ;  /* 0x000000070a007986 */ /* 0x0041e8000c10190c */
[----:B----4-:R1:W-:Y:S04]  /*3070*/  STG.E desc[UR12][R10.64+0x4], R9 ;  /* 0x000004090a007986 */ /* 0x0103e8000c10190c */
[----:B-----5:R2:W-:Y:S04]  /*3080*/  STG.E desc[UR12][R10.64+0x8], R15 ;  /* 0x0000080f0a007986 */ /* 0x0205e8000c10190c */
[----:B---3--:R3:W-:Y:S04]  /*3090*/  STG.E desc[UR12][R10.64+0xc], R17 ;  /* 0x00000c110a007986 */ /* 0x0087e8000c10190c */
[----:B------:R-:W4:Y:S02]  /*30a0*/  LDG.E R14, desc[UR12][R4.64] ;  /* 0x0000000c040e7981 */ /* 0x000f24000c1e1900 */
[----:B----4-:R-:W-:-:S05]  /*30b0*/  IMAD R19, R14, R3, RZ ;  /* 0x000000030e137224 */ /* 0x010fca00078e02ff */
[----:B------:R-:W-:-:S04]  /*30c0*/  IADD3 R13, P0, PT, R6, R19, RZ ;  /* 0x00000013060d7210 */ /* 0x000fc80007f1e0ff */
[----:B------:R-:W-:Y:S02]  /*30d0*/  LEA.HI.X.SX32 R14, R19, RZ, 0x1, P0 ;  /* 0x000000ff130e7211 */ /* 0x000fe400000f0eff */
[----:B------:R-:W-:-:S04]  /*30e0*/  LEA R12, P0, R13, UR4, 0x4 ;  /* 0x000000040d0c7c11 */ /* 0x000fc8000f8020ff */
[----:B------:R-:W-:-:S05]  /*30f0*/  LEA.HI.X R13, R13, UR5, R14, 0x4, P0 ;  /* 0x000000050d0d7c11 */ /* 0x000fca00080f240e */
[----:B0-----:R-:W4:Y:S04]  /*3100*/  LDG.E R7, desc[UR12][R12.64+0x10] ;  /* 0x0000100c0c077981 */ /* 0x001f28000c1e1900 */
[----:B-1----:R-:W5:Y:S04]  /*3110*/  LDG.E R9, desc[UR12][R12.64+0x14] ;  /* 0x0000140c0c097981 */ /* 0x002f68000c1e1900 */
[----:B--2---:R-:W2:Y:S04]  /*3120*/  LDG.E R15, desc[UR12][R12.64+0x18] ;  /* 0x0000180c0c0f7981 */ /* 0x004ea8000c1e1900 */
[----:B---3--:R-:W3:Y:S01]  /*3130*/  LDG.E R17, desc[UR12][R12.64+0x1c] ;  /* 0x00001c0c0c117981 */ /* 0x008ee2000c1e1900 */
[----:B------:R-:W-:-:S03]  /*3140*/  VIADD R6, R6, 0x2 ;  /* 0x0000000206067836 */ /* 0x000fc60000000000 */
[----:B----4-:R4:W-:Y:S04]  /*3150*/  STG.E desc[UR12][R10.64+0x10], R7 ;  /* 0x000010070a007986 */ /* 0x0109e8000c10190c */
[----:B-----5:R4:W-:Y:S04]  /*3160*/  STG.E desc[UR12][R10.64+0x14], R9 ;  /* 0x000014090a007986 */ /* 0x0209e8000c10190c */
[----:B--2---:R4:W-:Y:S04]  /*3170*/  STG.E desc[UR12][R10.64+0x18], R15 ;  /* 0x0000180f0a007986 */ /* 0x0049e8000c10190c */
[----:B---3--:R4:W-:Y:S02]  /*3180*/  STG.E desc[UR12][R10.64+0x1c], R17 ;  /* 0x00001c110a007986 */ /* 0x0089e4000c10190c */
.L_x_833:
[----:B------:R-:W-:Y:S05]  /*3190*/  BRA.U !UP1, `(.L_x_829) ;  /* 0x00000001093c7547 */ /* 0x000fea000b800000 */
[----:B0-----:R-:W2:Y:S01]  /*31a0*/  LDG.E R4, desc[UR12][R4.64] ;  /* 0x0000000c04047981 */ /* 0x001ea2000c1e1900 */
[----:B-1--4-:R-:W0:Y:S08]  /*31b0*/  LDC.64 R10, c[0x0][0x388] ;  /* 0x0000e200ff0a7b82 */ /* 0x012e300000000a00 */
[----:B------:R-:W1:Y:S01]  /*31c0*/  LDC.64 R12, c[0x0][0x390] ;  /* 0x0000e400ff0c7b82 */ /* 0x000e620000000a00 */
[----:B--2---:R-:W-:-:S04]  /*31d0*/  IMAD R7, R4, R3, R6 ;  /* 0x0000000304077224 */ /* 0x004fc800078e0206 */
[----:B0-----:R-:W-:-:S05]  /*31e0*/  IMAD.WIDE R10, R7, 0x10, R10 ;  /* 0x00000010070a7825 */ /* 0x001fca00078e020a */
[----:B------:R-:W2:Y:S04]  /*31f0*/  LDG.E R9, desc[UR12][R10.64] ;  /* 0x0000000c0a097981 */ /* 0x000ea8000c1e1900 */
[----:B------:R-:W3:Y:S04]  /*3200*/  LDG.E R15, desc[UR12][R10.64+0x4] ;  /* 0x0000040c0a0f7981 */ /* 0x000ee8000c1e1900 */
[----:B------:R-:W4:Y:S04]  /*3210*/  LDG.E R17, desc[UR12][R10.64+0x8] ;  /* 0x0000080c0a117981 */ /* 0x000f28000c1e1900 */
[----:B------:R-:W5:Y:S01]  /*3220*/  LDG.E R19, desc[UR12][R10.64+0xc] ;  /* 0x00000c0c0a137981 */ /* 0x000f62000c1e1900 */
[----:B------:R-:W-:-:S05]  /*3230*/  IADD3 R7, PT, PT, R8, R6, RZ ;  /* 0x0000000608077210 */ /* 0x000fca0007ffe0ff */
[----:B-1----:R-:W-:-:S05]  /*3240*/  IMAD.WIDE R6, R7, 0x10, R12 ;  /* 0x0000001007067825 */ /* 0x002fca00078e020c */
[----:B--2---:R2:W-:Y:S04]  /*3250*/  STG.E desc[UR12][R6.64], R9 ;  /* 0x0000000906007986 */ /* 0x0045e8000c10190c */
[----:B---3--:R2:W-:Y:S04]  /*3260*/  STG.E desc[UR12][R6.64+0x4], R15 ;  /* 0x0000040f06007986 */ /* 0x0085e8000c10190c */
[----:B----4-:R2:W-:Y:S04]  /*3270*/  STG.E desc[UR12][R6.64+0x8], R17 ;  /* 0x0000081106007986 */ /* 0x0105e8000c10190c */
[----:B-----5:R2:W-:Y:S02]  /*3280*/  STG.E desc[UR12][R6.64+0xc], R19 ;  /* 0x00000c1306007986 */ /* 0x0205e4000c10190c */
.L_x_829:
[----:B------:R-:W-:-:S13]  /*3290*/  ISETP.GE.AND P0, PT, R0, UR8, PT ;  /* 0x0000000800007c0c */ /* 0x000fda000bf06270 */
[----:B------:R-:W-:Y:S05]  /*32a0*/  @P0 BRA `(.L_x_834) ;  /* 0x00000014008c0947 */ /* 0x000fea0003800000 */
[----:B------:R-:W3:Y:S02]  /*32b0*/  LDC.64 R22, c[0x0][0x3a8] ;  /* 0x0000ea00ff167b82 */ /* 0x000ee40000000a00 */
[----:B---3--:R-:W-:-:S05]  /*32c0*/  IMAD.WIDE R22, R0, 0x30, R22 ;  /* 0x0000003000167825 */ /* 0x008fca00078e0216 */
[----:B0-2-4-:R-:W2:Y:S04]  /*32d0*/  LDG.E.64 R16, desc[UR12][R22.64] ;  /* 0x0000000c16107981 */ /* 0x015ea8000c1e1b00 */
[----:B------:R-:W3:Y:S04]  /*32e0*/  LDG.E.64 R12, desc[UR12][R22.64+0x10] ;  /* 0x0000100c160c7981 */ /* 0x000ee8000c1e1b00 */
[----:B-1----:R-:W4:Y:S01]  /*32f0*/  LDG.E.64 R14, desc[UR12][R22.64+0x8] ;  /* 0x0000080c160e7981 */ /* 0x002f22000c1e1b00 */
[----:B------:R-:W0:Y:S08]  /*3300*/  I2F.U32.RP R8, R3 ;  /* 0x0000000300087306 */ /* 0x000e300000209000 */
[----:B0-----:R-:W0:Y:S02]  /*3310*/  MUFU.RCP R8, R8 ;  /* 0x0000000800087308 */ /* 0x001e240000001000 */
[----:B0-----:R-:W-:-:S02]  /*3320*/  VIADD R5, R8, 0xffffffe ;  /* 0x0ffffffe08057836 */ /* 0x001fc40000000000 */
[----:B------:R-:W0:Y:S04]  /*3330*/  LDC.64 R8, c[0x0][0x390] ;  /* 0x0000e400ff087b82 */ /* 0x000e280000000a00 */
[----:B------:R-:W1:Y:S02]  /*3340*/  F2I.FTZ.U32.TRUNC.NTZ R5, R5 ;  /* 0x0000000500057305 */ /* 0x000e64000021f000 */
[----:B-1----:R-:W-:Y:S02]  /*3350*/  IADD3 R10, PT, PT, RZ, -R5, RZ ;  /* 0x80000005ff0a7210 */ /* 0x002fe40007ffe0ff */
[----:B--2---:R-:W-:Y:S01]  /*3360*/  SHF.R.U32.HI R4, RZ, 0x2, R17 ;  /* 0x00000002ff047819 */ /* 0x004fe20000011611 */
[----:B------:R-:W-:-:S03]  /*3370*/  VIADD R18, R16, 0x587c5 ;  /* 0x000587c510127836 */ /* 0x000fc60000000000 */
[----:B------:R-:W-:Y:S01]  /*3380*/  LOP3.LUT R4, R4, R17, RZ, 0x3c, !PT ;  /* 0x0000001104047212 */ /* 0x000fe200078e3cff */
[----:B---3--:R-:W-:Y:S02]  /*3390*/  IMAD.SHL.U32 R7, R13, 0x10, RZ ;  /* 0x000000100d077824 */ /* 0x008fe400078e00ff */
[----:B------:R-:W-:Y:S01]  /*33a0*/  IMAD.MOV.U32 R21, RZ, RZ, R12 ;  /* 0x000000ffff157224 */ /* 0x000fe200078e000c */
[C---:B------:R-:W-:Y:S01]  /*33b0*/  SHF.L.U32 R6, R4.reuse, 0x1, RZ ;  /* 0x0000000104067819 */ /* 0x040fe200000006ff */
[----:B----4-:R-:W-:Y:S01]  /*33c0*/  IMAD.MOV.U32 R20, RZ, RZ, R15 ;  /* 0x000000ffff147224 */ /* 0x010fe200078e000f */
[----:B------:R-:W-:Y:S02]  /*33d0*/  MOV R19, R14 ;  /* 0x0000000e00137202 */ /* 0x000fe40000000f00 */
[----:B------:R-:W-:Y:S01]  /*33e0*/  LOP3.LUT R6, R4, R6, R7, 0x96, !PT ;  /* 0x0000000604067212 */ /* 0x000fe200078e9607 */
[----:B------:R-:W-:Y:S01]  /*33f0*/  IMAD R7, R10, R3, RZ ;  /* 0x000000030a077224 */ /* 0x000fe200078e02ff */
[----:B------:R-:W-:Y:S01]  /*3400*/  MOV R4, RZ ;  /* 0x000000ff00047202 */ /* 0x000fe20000000f00 */
[----:B------:R1:W-:Y:S01]  /*3410*/  STG.E.64 desc[UR12][R22.64+0x8], R20 ;  /* 0x0000081416007986 */ /* 0x0003e2000c101b0c */
[----:B------:R-:W-:-:S02]  /*3420*/  LOP3.LUT R11, R6, R13, RZ, 0x3c, !PT ;  /* 0x0000000d060b7212 */ /* 0x000fc400078e3cff */
[----:B------:R-:W-:Y:S01]  /*3430*/  MOV R10, R13 ;  /* 0x0000000d000a7202 */ /* 0x000fe20000000f00 */
[----:B------:R-:W-:Y:S01]  /*3440*/  IMAD.HI.U32 R4, R5, R7, R4 ;  /* 0x0000000705047227 */ /* 0x000fe200078e0004 */
[----:B------:R-:W-:Y:S03]  /*3450*/  STG.E.64 desc[UR12][R22.64], R18 ;  /* 0x0000001216007986 */ /* 0x000fe6000c101b0c */
[----:B------:R-:W-:Y:S01]  /*3460*/  IMAD.IADD R5, R11, 0x1, R18 ;  /* 0x000000010b057824 */ /* 0x000fe200078e0212 */
[----:B------:R2:W-:Y:S01]  /*3470*/  STG.E.64 desc[UR12][R22.64+0x10], R10 ;  /* 0x0000100a16007986 */ /* 0x0005e2000c101b0c */
[----:B------:R-:W-:Y:S02]  /*3480*/  IMAD R7, R0, R3, RZ ;  /* 0x0000000300077224 */ /* 0x000fe400078e02ff */
[----:B------:R-:W-:-:S04]  /*3490*/  IMAD.HI.U32 R6, R4, R5, RZ ;  /* 0x0000000504067227 */ /* 0x000fc800078e00ff */
[----:B0-----:R-:W-:Y:S01]  /*34a0*/  IMAD.WIDE R8, R7, 0x10, R8 ;  /* 0x0000001007087825 */ /* 0x001fe200078e0208 */
[----:B------:R-:W-:-:S05]  /*34b0*/  IADD3 R6, PT, PT, -R6, RZ, RZ ;  /* 0x000000ff06067210 */ /* 0x000fca0007ffe1ff */
[----:B------:R-:W-:Y:S01]  /*34c0*/  IMAD R6, R3, R6, R5 ;  /* 0x0000000603067224 */ /* 0x000fe200078e0205 */
[----:B------:R-:W-:-:S04]  /*34d0*/  LOP3.LUT R5, RZ, R3, RZ, 0x33, !PT ;  /* 0x00000003ff057212 */ /* 0x000fc800078e33ff */
[----:B------:R-:W-:-:S13]  /*34e0*/  ISETP.GE.U32.AND P0, PT, R6, R3, PT ;  /* 0x000000030600720c */ /* 0x000fda0003f06070 */
[----:B------:R-:W-:Y:S01]  /*34f0*/  @P0 IMAD.IADD R6, R6, 0x1, -R3 ;  /* 0x0000000106060824 */ /* 0x000fe200078e0a03 */
[----:B------:R-:W-:-:S04]  /*3500*/  ISETP.NE.U32.AND P0, PT, R3, RZ, PT ;  /* 0x000000ff0300720c */ /* 0x000fc80003f05070 */
[----:B------:R-:W-:-:S13]  /*3510*/  ISETP.GE.U32.AND P1, PT, R6, R3, PT ;  /* 0x000000030600720c */ /* 0x000fda0003f26070 */
[----:B------:R-:W-:-:S04]  /*3520*/  @P1 IADD3 R6, PT, PT, R6, -R3, RZ ;  /* 0x8000000306061210 */ /* 0x000fc80007ffe0ff */
[----:B------:R-:W-:Y:S02]  /*3530*/  SEL R25, R5, R6, !P0 ;  /* 0x0000000605197207 */ /* 0x000fe40004000000 */
[----:B------:R-:W0:Y:S03]  /*3540*/  LDC.64 R6, c[0x0][0x3a0] ;  /* 0x0000e800ff067b82 */ /* 0x000e260000000a00 */
[----:B------:R-:W-:-:S05]  /*3550*/  IMAD.WIDE R24, R25, 0x10, R8 ;  /* 0x0000001019187825 */ /* 0x000fca00078e0208 */
[----:B------:R-:W0:Y:S04]  /*3560*/  LDG.E R27, desc[UR12][R24.64] ;  /* 0x0000000c181b7981 */ /* 0x000e28000c1e1900 */
[----:B------:R-:W3:Y:S01]  /*3570*/  LDG.E R17, desc[UR12][R24.64+0x4] ;  /* 0x0000040c18117981 */ /* 0x000ee2000c1e1900 */
[----:B0-----:R-:W-:-:S04]  /*3580*/  IMAD.WIDE R26, R27, 0x374, R6 ;  /* 0x000003741b1a7825 */ /* 0x001fc800078e0206 */
[----:B---3--:R-:W-:-:S05]  /*3590*/  IMAD.WIDE R26, R17, 0x2c, R26 ;  /* 0x0000002c111a7825 */ /* 0x008fca00078e021a */
[----:B------:R-:W3:Y:S01]  /*35a0*/  LDG.E R28, desc[UR12][R26.64+0x4] ;  /* 0x0000040c1a1c7981 */ /* 0x000ee2000c1e1900 */
[----:B------:R-:W-:Y:S01]  /*35b0*/  SHF.R.U32.HI R17, RZ, 0x2, R14 ;  /* 0x00000002ff117819 */ /* 0x000fe2000001160e */
[----:B-1----:R-:W-:Y:S01]  /*35c0*/  IMAD.MOV.U32 R20, RZ, RZ, RZ ;  /* 0x000000ffff147224 */ /* 0x002fe200078e00ff */
[----:B--2---:R-:W-:Y:S01]  /*35d0*/  SHF.L.U32 R10, R11, 0x4, RZ ;  /* 0x000000040b0a7819 */ /* 0x004fe200000006ff */
[----:B------:R0:W-:Y:S01]  /*35e0*/  STG.E.64 desc[UR12][R22.64+0x8], R12 ;  /* 0x0000080c16007986 */ /* 0x0001e2000c101b0c */
[----:B------:R-:W-:Y:S02]  /*35f0*/  LOP3.LUT R17, R17, R14, RZ, 0x3c, !PT ;  /* 0x0000000e11117212 */ /* 0x000fe400078e3cff */
[----:B------:R-:W-:Y:S01]  /*3600*/  IADD3 R18, PT, PT, R16, 0xb0f8a, RZ ;  /* 0x000b0f8a10127810 */ /* 0x000fe20007ffe0ff */
[----:B------:R-:W-:Y:S02]  /*3610*/  IMAD.MOV.U32 R16, RZ, RZ, R11 ;  /* 0x000000ffff107224 */ /* 0x000fe400078e000b */
[----:B------:R-:W-:-:S05]  /*3620*/  IMAD.SHL.U32 R14, R17, 0x2, RZ ;  /* 0x00000002110e7824 */ /* 0x000fca00078e00ff */
[----:B------:R-:W-:Y:S02]  /*3630*/  LOP3.LUT R10, R17, R14, R10, 0x96, !PT ;  /* 0x0000000e110a7212 */ /* 0x000fe400078e960a */
[----:B0-----:R-:W-:Y:S02]  /*3640*/  IADD3 R12, P1, PT, R26, 0x4, RZ ;  /* 0x000000041a0c7810 */ /* 0x001fe40007f3e0ff */
[----:B------:R-:W-:-:S03]  /*3650*/  LOP3.LUT R17, R10, R11, RZ, 0x3c, !PT ;  /* 0x0000000b0a117212 */ /* 0x000fc600078e3cff */
[----:B------:R-:W-:Y:S02]  /*3660*/  IMAD.X R13, RZ, RZ, R27, P1 ;  /* 0x000000ffff0d7224 */ /* 0x000fe400008e061b */
[----:B------:R-:W-:Y:S01]  /*3670*/  STG.E.64 desc[UR12][R22.64+0x10], R16 ;  /* 0x0000101016007986 */ /* 0x000fe2000c101b0c */
[----:B---3--:R-:W0:Y:S01]  /*3680*/  I2F.U32.RP R29, R28 ;  /* 0x0000001c001d7306 */ /* 0x008e220000209000 */
[----:B------:R-:W-:Y:S02]  /*3690*/  IADD3 R19, PT, PT, RZ, -R28, RZ ;  /* 0x8000001cff137210 */ /* 0x000fe40007ffe0ff */
[----:B------:R-:W-:-:S05]  /*36a0*/  ISETP.NE.U32.AND P2, PT, R28, RZ, PT ;  /* 0x000000ff1c00720c */ /* 0x000fca0003f45070 */
[----:B0-----:R-:W0:Y:S02]  /*36b0*/  MUFU.RCP R29, R29 ;  /* 0x0000001d001d7308 */ /* 0x001e240000001000 */
[----:B0-----:R-:W-:-:S06]  /*36c0*/  VIADD R29, R29, 0xffffffe ;  /* 0x0ffffffe1d1d7836 */ /* 0x001fcc0000000000 */
[----:B------:R-:W0:Y:S02]  /*36d0*/  F2I.FTZ.U32.TRUNC.NTZ R21, R29 ;  /* 0x0000001d00157305 */ /* 0x000e24000021f000 */
[----:B0-----:R-:W-:-:S04]  /*36e0*/  IMAD R19, R19, R21, RZ ;  /* 0x0000001513137224 */ /* 0x001fc800078e02ff */
[----:B------:R-:W-:Y:S01]  /*36f0*/  IMAD.HI.U32 R20, R21, R19, R20 ;  /* 0x0000001315147227 */ /* 0x000fe200078e0014 */
[----:B------:R-:W-:-:S05]  /*3700*/  IADD3 R19, PT, PT, R17, R18, RZ ;  /* 0x0000001211137210 */ /* 0x000fca0007ffe0ff */
[----:B------:R-:W-:-:S04]  /*3710*/  IMAD.HI.U32 R20, R20, R19, RZ ;  /* 0x0000001314147227 */ /* 0x000fc800078e00ff */
[----:B------:R-:W-:-:S04]  /*3720*/  IMAD.MOV R20, RZ, RZ, -R20 ;  /* 0x000000ffff147224 */ /* 0x000fc800078e0a14 */
[----:B------:R-:W-:Y:S01]  /*3730*/  IMAD R27, R28, R20, R19 ;  /* 0x000000141c1b7224 */ /* 0x000fe200078e0213 */
[----:B------:R-:W-:-:S04]  /*3740*/  MOV R19, R15 ;  /* 0x0000000f00137202 */ /* 0x000fc80000000f00 */
[----:B------:R-:W-:Y:S01]  /*3750*/  ISETP.GE.U32.AND P1, PT, R27, R28, PT ;  /* 0x0000001c1b00720c */ /* 0x000fe20003f26070 */
[----:B------:R-:W-:-:S12]  /*3760*/  STG.E.64 desc[UR12][R22.64], R18 ;  /* 0x0000001216007986 */ /* 0x000fd8000c101b0c */
[----:B------:R-:W-:-:S04]  /*3770*/  @P1 IADD3 R27, PT, PT, -R28, R27, RZ ;  /* 0x0000001b1c1b1210 */ /* 0x000fc80007ffe1ff */
[----:B------:R-:W-:-:S13]  /*3780*/  ISETP.GE.U32.AND P1, PT, R27, R28, PT ;  /* 0x0000001c1b00720c */ /* 0x000fda0003f26070 */
[----:B------:R-:W-:Y:S01]  /*3790*/  @P1 IMAD.IADD R27, R27, 0x1, -R28 ;  /* 0x000000011b1b1824 */ /* 0x000fe200078e0a1c */
[----:B------:R-:W-:-:S05]  /*37a0*/  @!P2 LOP3.LUT R27, RZ, R28, RZ, 0x33, !PT ;  /* 0x0000001cff1ba212 */ /* 0x000fca00078e33ff */
[----:B------:R-:W-:Y:S01]  /*37b0*/  IMAD.WIDE R20, R27, 0x8, R12 ;  /* 0x000000081b147825 */ /* 0x000fe200078e020c */
[----:B------:R-:W-:Y:S05]  /*37c0*/  STG.E desc[UR12][R24.64+0xc], R27 ;  /* 0x00000c1b18007986 */ /* 0x000fea000c10190c */
[----:B------:R-:W2:Y:S04]  /*37d0*/  LDG.E R21, desc[UR12][R20.64+0x4] ;  /* 0x0000040c14157981 */ /* 0x000ea8000c1e1900 */
[----:B--2---:R0:W-:Y:S04]  /*37e0*/  STG.E desc[UR12][R24.64+0x8], R21 ;  /* 0x0000081518007986 */ /* 0x0041e8000c10190c */
[----:B------:R-:W2:Y:S04]  /*37f0*/  LDG.E.64 R10, desc[UR12][R22.64] ;  /* 0x0000000c160a7981 */ /* 0x000ea8000c1e1b00 */
[----:B------:R-:W3:Y:S04]  /*3800*/  LDG.E.64 R12, desc[UR12][R22.64+0x10] ;  /* 0x0000100c160c7981 */ /* 0x000ee8000c1e1b00 */
[----:B------:R-:W4:Y:S01]  /*3810*/  LDG.E.64 R14, desc[UR12][R22.64+0x8] ;  /* 0x0000080c160e7981 */ /* 0x000f22000c1e1b00 */
[----:B--2---:R-:W-:-:S04]  /*3820*/  SHF.R.U32.HI R26, RZ, 0x2, R11 ;  /* 0x00000002ff1a7819 */ /* 0x004fc8000001160b */
[----:B------:R-:W-:Y:S02]  /*3830*/  LOP3.LUT R26, R26, R11, RZ, 0x3c, !PT ;  /* 0x0000000b1a1a7212 */ /* 0x000fe400078e3cff */
[----:B---3--:R-:W-:Y:S02]  /*3840*/  SHF.L.U32 R11, R13, 0x4, RZ ;  /* 0x000000040d0b7819 */ /* 0x008fe400000006ff */
[----:B0-----:R-:W-:Y:S01]  /*3850*/  MOV R21, R12 ;  /* 0x0000000c00157202 */ /* 0x001fe20000000f00 */
[----:B------:R-:W-:Y:S01]  /*3860*/  IMAD.SHL.U32 R18, R26, 0x2, RZ ;  /* 0x000000021a127824 */ /* 0x000fe200078e00ff */
[----:B----4-:R-:W-:Y:S01]  /*3870*/  MOV R20, R15 ;  /* 0x0000000f00147202 */ /* 0x010fe20000000f00 */
[----:B------:R-:W-:-:S03]  /*3880*/  IMAD.MOV.U32 R19, RZ, RZ, R14 ;  /* 0x000000ffff137224 */ /* 0x000fc600078e000e */
[----:B------:R-:W-:Y:S01]  /*3890*/  LOP3.LUT R26, R26, R18, R11, 0x96, !PT ;  /* 0x000000121a1a7212 */ /* 0x000fe200078e960b */
[----:B------:R-:W-:Y:S01]  /*38a0*/  STG.E.64 desc[UR12][R22.64+0x8], R20 ;  /* 0x0000081416007986 */ /* 0x000fe2000c101b0c */
[----:B------:R-:W-:Y:S02]  /*38b0*/  IADD3 R18, PT, PT, R10, 0x587c5, RZ ;  /* 0x000587c50a127810 */ /* 0x000fe40007ffe0ff */
[----:B------:R-:W-:-:S03]  /*38c0*/  LOP3.LUT R17, R26, R13, RZ, 0x3c, !PT ;  /* 0x0000000d1a117212 */ /* 0x000fc600078e3cff */
[----:B------:R-:W-:Y:S02]  /*38d0*/  STG.E.64 desc[UR12][R22.64], R18 ;  /* 0x0000001216007986 */ /* 0x000fe4000c101b0c */
[----:B------:R-:W-:-:S04]  /*38e0*/  IMAD.IADD R11, R17, 0x1, R18 ;  /* 0x00000001110b7824 */ /* 0x000fc800078e0212 */
[----:B------:R-:W-:-:S05]  /*38f0*/  IMAD.HI.U32 R16, R4, R11, RZ ;  /* 0x0000000b04107227 */ /* 0x000fca00078e00ff */
[----:B------:R-:W-:-:S05]  /*3900*/  IADD3 R16, PT, PT, -R16, RZ, RZ ;  /* 0x000000ff10107210 */ /* 0x000fca0007ffe1ff */
[----:B------:R-:W-:-:S05]  /*3910*/  IMAD R16, R3, R16, R11 ;  /* 0x0000001003107224 */ /* 0x000fca00078e020b */
[----:B------:R-:W-:-:S13]  /*3920*/  ISETP.GE.U32.AND P1, PT, R16, R3, PT ;  /* 0x000000031000720c */ /* 0x000fda0003f26070 */
[----:B------:R-:W-:-:S05]  /*3930*/  @P1 IMAD.IADD R16, R16, 0x1, -R3 ;  /* 0x0000000110101824 */ /* 0x000fca00078e0a03 */
[----:B------:R-:W-:-:S13]  /*3940*/  ISETP.GE.U32.AND P1, PT, R16, R3, PT ;  /* 0x000000031000720c */ /* 0x000fda0003f26070 */
[----:B------:R-:W-:-:S04]  /*3950*/  @P1 IADD3 R16, PT, PT, R16, -R3, RZ ;  /* 0x8000000310101210 */ /* 0x000fc80007ffe0ff */
[----:B------:R-:W-:Y:S01]  /*3960*/  SEL R25, R5, R16, !P0 ;  /* 0x0000001005197207 */ /* 0x000fe20004000000 */
[----:B------:R-:W-:-:S04]  /*3970*/  IMAD.MOV.U32 R16, RZ, RZ, R13 ;  /* 0x000000ffff107224 */ /* 0x000fc800078e000d */
[----:B------:R-:W-:Y:S01]  /*3980*/  IMAD.WIDE R24, R25, 0x10, R8 ;  /* 0x0000001019187825 */ /* 0x000fe200078e0208 */
[----:B------:R0:W-:Y:S04]  /*3990*/  STG.E.64 desc[UR12][R22.64+0x10], R16 ;  /* 0x0000101016007986 */ /* 0x0001e8000c101b0c */
[----:B------:R-:W2:Y:S04]  /*39a0*/  LDG.E R29, desc[UR12][R24.64] ;  /* 0x0000000c181d7981 */ /* 0x000ea8000c1e1900 */
[----:B------:R-:W3:Y:S01]  /*39b0*/  LDG.E R11, desc[UR12][R24.64+0x4] ;  /* 0x0000040c180b7981 */ /* 0x000ee2000c1e1900 */
[----:B--2---:R-:W-:-:S04]  /*39c0*/  IMAD.WIDE R28, R29, 0x374, R6 ;  /* 0x000003741d1c7825 */ /* 0x004fc800078e0206 */
[----:B---3--:R-:W-:-:S05]  /*39d0*/  IMAD.WIDE R28, R11, 0x2c, R28 ;  /* 0x0000002c0b1c7825 */ /* 0x008fca00078e021c */
[----:B0-----:R-:W2:Y:S01]  /*39e0*/  LDG.E R16, desc[UR12][R28.64+0x4] ;  /* 0x0000040c1c107981 */ /* 0x001ea2000c1e1900 */
[----:B------:R-:W-:Y:S02]  /*39f0*/  SHF.R.U32.HI R11, RZ, 0x2, R14 ;  /* 0x00000002ff0b7819 */ /* 0x000fe4000001160e */
[----:B------:R-:W-:Y:S01]  /*3a00*/  IADD3 R20, PT, PT, R10, 0xb0f8a, RZ ;  /* 0x000b0f8a0a147810 */ /* 0x000fe20007ffe0ff */
[----:B------:R0:W-:Y:S01]  /*3a10*/  STG.E.64 desc[UR12][R22.64+0x8], R12 ;  /* 0x0000080c16007986 */ /* 0x0001e2000c101b0c */
[----:B------:R-:W-:Y:S02]  /*3a20*/  LOP3.LUT R11, R11, R14, RZ, 0x3c, !PT ;  /* 0x0000000e0b0b7212 */ /* 0x000fe400078e3cff */
[----:B------:R-:W-:Y:S02]  /*3a30*/  SHF.L.U32 R14, R17, 0x4, RZ ;  /* 0x00000004110e7819 */ /* 0x000fe400000006ff */
[----:B------:R-:W-:Y:S01]  /*3a40*/  IADD3 R10, P1, PT, R28, 0x4, RZ ;  /* 0x000000041c0a7810 */ /* 0x000fe20007f3e0ff */
[----:B------:R-:W-:Y:S01]  /*3a50*/  IMAD.SHL.U32 R18, R11, 0x2, RZ ;  /* 0x000000020b127824 */ /* 0x000fe200078e00ff */
[----:B------:R-:W-:-:S04]  /*3a60*/  MOV R21, R15 ;  /* 0x0000000f00157202 */ /* 0x000fc80000000f00 */
[----:B------:R-:W-:Y:S01]  /*3a70*/  LOP3.LUT R14, R11, R18, R14, 0x96, !PT ;  /* 0x000000120b0e7212 */ /* 0x000fe200078e960e */
[----:B------:R-:W-:Y:S01]  /*3a80*/  IMAD.X R11, RZ, RZ, R29, P1 ;  /* 0x000000ffff0b7224 */ /* 0x000fe200008e061d */
[----:B------:R-:W-:Y:S01]  /*3a90*/  STG.E.64 desc[UR12][R22.64], R20 ;  /* 0x0000001416007986 */ /* 0x000fe2000c101b0c */
[----:B------:R-:W-:Y:S01]  /*3aa0*/  IMAD.MOV.U32 R18, RZ, RZ, R17 ;  /* 0x000000ffff127224 */ /* 0x000fe200078e0011 */
[----:B--2---:R-:W1:Y:S01]  /*3ab0*/  I2F.U32.RP R26, R16 ;  /* 0x00000010001a7306 */ /* 0x004e620000209000 */
[----:B------:R-:W-:Y:S02]  /*3ac0*/  IADD3 R19, PT, PT, RZ, -R16, RZ ;  /* 0x80000010ff137210 */ /* 0x000fe40007ffe0ff */
[----:B------:R-:W-:-:S05]  /*3ad0*/  ISETP.NE.U32.AND P2, PT, R16, RZ, PT ;  /* 0x000000ff1000720c */ /* 0x000fca0003f45070 */
[----:B-1----:R-:W1:Y:S02]  /*3ae0*/  MUFU.RCP R26, R26 ;  /* 0x0000001a001a7308 */ /* 0x002e640000001000 */
[----:B-1----:R-:W-:Y:S02]  /*3af0*/  VIADD R27, R26, 0xffffffe ;  /* 0x0ffffffe1a1b7836 */ /* 0x002fe40000000000 */
[----:B------:R-:W-:-:S04]  /*3b00*/  IMAD.MOV.U32 R26, RZ, RZ, RZ ;  /* 0x000000ffff1a7224 */ /* 0x000fc800078e00ff */
[----:B------:R-:W1:Y:S02]  /*3b10*/  F2I.FTZ.U32.TRUNC.NTZ R27, R27 ;  /* 0x0000001b001b7305 */ /* 0x000e64000021f000 */
[----:B-1----:R-:W-:-:S04]  /*3b20*/  IMAD R19, R19, R27, RZ ;  /* 0x0000001b13137224 */ /* 0x002fc800078e02ff */
[----:B------:R-:W-:Y:S01]  /*3b30*/  IMAD.HI.U32 R26, R27, R19, R26 ;  /* 0x000000131b1a7227 */ /* 0x000fe200078e001a */
[----:B------:R-:W-:-:S04]  /*3b40*/  LOP3.LUT R19, R14, R17, RZ, 0x3c, !PT ;  /* 0x000000110e137212 */ /* 0x000fc800078e3cff */
[----:B0-----:R-:W-:Y:S01]  /*3b50*/  IADD3 R13, PT, PT, R19, R20, RZ ;  /* 0x00000014130d7210 */ /* 0x001fe20007ffe0ff */
[----:B------:R0:W-:Y:S04]  /*3b60*/  STG.E.64 desc[UR12][R22.64+0x10], R18 ;  /* 0x0000101216007986 */ /* 0x0001e8000c101b0c */
[----:B------:R-:W-:-:S04]  /*3b70*/  IMAD.HI.U32 R26, R26, R13, RZ ;  /* 0x0000000d1a1a7227 */ /* 0x000fc800078e00ff */
[----:B------:R-:W-:-:S04]  /*3b80*/  IMAD.MOV R26, RZ, RZ, -R26 ;  /* 0x000000ffff1a7224 */ /* 0x000fc800078e0a1a */
[----:B------:R-:W-:-:S05]  /*3b90*/  IMAD R27, R16, R26, R13 ;  /* 0x0000001a101b7224 */ /* 0x000fca00078e020d */
[----:B------:R-:W-:-:S13]  /*3ba0*/  ISETP.GE.U32.AND P1, PT, R27, R16, PT ;  /* 0x000000101b00720c */ /* 0x000fda0003f26070 */
[----:B------:R-:W-:-:S04]  /*3bb0*/  @P1 IADD3 R27, PT, PT, -R16, R27, RZ ;  /* 0x0000001b101b1210 */ /* 0x000fc80007ffe1ff */
[----:B------:R-:W-:-:S13]  /*3bc0*/  ISETP.GE.U32.AND P1, PT, R27, R16, PT ;  /* 0x000000101b00720c */ /* 0x000fda0003f26070 */
[----:B------:R-:W-:Y:S01]  /*3bd0*/  @P1 IMAD.IADD R27, R27, 0x1, -R16 ;  /* 0x000000011b1b1824 */ /* 0x000fe200078e0a10 */
[----:B------:R-:W-:-:S05]  /*3be0*/  @!P2 LOP3.LUT R27, RZ, R16, RZ, 0x33, !PT ;  /* 0x00000010ff1ba212 */ /* 0x000fca00078e33ff */
[----:B------:R-:W-:Y:S01]  /*3bf0*/  IMAD.WIDE R16, R27, 0x8, R10 ;  /* 0x000000081b107825 */ /* 0x000fe200078e020a */
[----:B------:R-:W-:Y:S04]  /*3c00*/  STG.E desc[UR12][R24.64+0xc], R27 ;  /* 0x00000c1b18007986 */ /* 0x000fe8000c10190c */
[----:B------:R-:W2:Y:S04]  /*3c10*/  LDG.E R29, desc[UR12][R16.64+0x4] ;  /* 0x0000040c101d7981 */ /* 0x000ea8000c1e1900 */
[----:B--2---:R1:W-:Y:S04]  /*3c20*/  STG.E desc[UR12][R24.64+0x8], R29 ;  /* 0x0000081d18007986 */ /* 0x0043e8000c10190c */
[----:B------:R-:W2:Y:S04]  /*3c30*/  LDG.E.64 R10, desc[UR12][R22.64] ;  /* 0x0000000c160a7981 */ /* 0x000ea8000c1e1b00 */
[----:B------:R-:W3:Y:S04]  /*3c40*/  LDG.E.64 R12, desc[UR12][R22.64+0x10] ;  /* 0x0000100c160c7981 */ /* 0x000ee8000c1e1b00 */
[----:B------:R-:W4:Y:S01]  /*3c50*/  LDG.E.64 R14, desc[UR12][R22.64+0x8] ;  /* 0x0000080c160e7981 */ /* 0x000f22000c1e1b00 */
[----:B--2---:R-:W-:-:S02]  /*3c60*/  SHF.R.U32.HI R26, RZ, 0x2, R11 ;  /* 0x00000002ff1a7819 */ /* 0x004fc4000001160b */
[----:B0-----:R-:W-:Y:S02]  /*3c70*/  IADD3 R18, PT, PT, R10, 0x587c5, RZ ;  /* 0x000587c50a127810 */ /* 0x001fe40007ffe0ff */
[----:B------:R-:W-:Y:S02]  /*3c80*/  LOP3.LUT R26, R26, R11, RZ, 0x3c, !PT ;  /* 0x0000000b1a1a7212 */ /* 0x000fe400078e3cff */
[----:B---3--:R-:W-:Y:S02]  /*3c90*/  SHF.L.U32 R11, R13, 0x4, RZ ;  /* 0x000000040d0b7819 */ /* 0x008fe400000006ff */
[----:B------:R-:W-:Y:S01]  /*3ca0*/  MOV R21, R12 ;  /* 0x0000000c00157202 */ /* 0x000fe20000000f00 */
[----:B------:R-:W-:Y:S02]  /*3cb0*/  IMAD.SHL.U32 R20, R26, 0x2, RZ ;  /* 0x000000021a147824 */ /* 0x000fe400078e00ff */
[----:B----4-:R-:W-:-:S03]  /*3cc0*/  IMAD.MOV.U32 R19, RZ, RZ, R14 ;  /* 0x000000ffff137224 */ /* 0x010fc600078e000e */
[----:B------:R-:W-:Y:S02]  /*3cd0*/  LOP3.LUT R20, R26, R20, R11, 0x96, !PT ;  /* 0x000000141a147212 */ /* 0x000fe400078e960b */
[----:B------:R-:W-:Y:S02]  /*3ce0*/  STG.E.64 desc[UR12][R22.64], R18 ;  /* 0x0000001216007986 */ /* 0x000fe4000c101b0c */
[----:B------:R-:W-:Y:S02]  /*3cf0*/  LOP3.LUT R17, R20, R13, RZ, 0x3c, !PT ;  /* 0x0000000d14117212 */ /* 0x000fe400078e3cff */
[----:B------:R-:W-:-:S03]  /*3d00*/  MOV R20, R15 ;  /* 0x0000000f00147202 */ /* 0x000fc60000000f00 */
[----:B------:R-:W-:Y:S02]  /*3d10*/  IMAD.IADD R11, R17, 0x1, R18 ;  /* 0x00000001110b7824 */ /* 0x000fe400078e0212 */
[----:B------:R-:W-:Y:S02]  /*3d20*/  STG.E.64 desc[UR12][R22.64+0x8], R20 ;  /* 0x0000081416007986 */ /* 0x000fe4000c101b0c */
[----:B------:R-:W-:-:S05]  /*3d30*/  IMAD.HI.U32 R16, R4, R11, RZ ;  /* 0x0000000b04107227 */ /* 0x000fca00078e00ff */
[----:B------:R-:W-:-:S05]  /*3d40*/  IADD3 R16, PT, PT, -R16, RZ, RZ ;  /* 0x000000ff10107210 */ /* 0x000fca0007ffe1ff */
[----:B------:R-:W-:-:S05]  /*3d50*/  IMAD R16, R3, R16, R11 ;  /* 0x0000001003107224 */ /* 0x000fca00078e020b */
[----:B------:R-:W-:-:S13]  /*3d60*/  ISETP.GE.U32.AND P1, PT, R16, R3, PT ;  /* 0x000000031000720c */ /* 0x000fda0003f26070 */
[----:B------:R-:W-:-:S05]  /*3d70*/  @P1 IMAD.IADD R16, R16, 0x1, -R3 ;  /* 0x0000000110101824 */ /* 0x000fca00078e0a03 */
[----:B------:R-:W-:-:S13]  /*3d80*/  ISETP.GE.U32.AND P1, PT, R16, R3, PT ;  /* 0x000000031000720c */ /* 0x000fda0003f26070 */
[----:B------:R-:W-:-:S04]  /*3d90*/  @P1 IADD3 R16, PT, PT, R16, -R3, RZ ;  /* 0x8000000310101210 */ /* 0x000fc80007ffe0ff */
[----:B-1----:R-:W-:Y:S01]  /*3da0*/  SEL R25, R5, R16, !P0 ;  /* 0x0000001005197207 */ /* 0x002fe20004000000 */
        /* <DEDUP_REMOVED lines=76> */
[----:B------:R-:W-:-:S03]  /*4270*/  SHF.R.U32.HI R11, RZ, 0x2, R14 ;  /* 0x00000002ff0b7819 */ /* 0x000fc6000001160e */
[----:B------:R0:W-:Y:S01]  /*4280*/  STG.E.64 desc[UR12][R22.64+0x8], R12 ;  /* 0x0000080c16007986 */ /* 0x0001e2000c101b0c */
[----:B------:R-:W-:Y:S02]  /*4290*/  LOP3.LUT R11, R11, R14, RZ, 0x3c, !PT ;  /* 0x0000000e0b0b7212 */ /* 0x000fe400078e3cff */
[----:B------:R-:W-:-:S03]  /*42a0*/  SHF.L.U32 R14, R17, 0x4, RZ ;  /* 0x00000004110e7819 */ /* 0x000fc600000006ff */
[----:B------:R-:W-:-:S05]  /*42b0*/  IMAD.SHL.U32 R18, R11, 0x2, RZ ;  /* 0x000000020b127824 */ /* 0x000fca00078e00ff */
[----:B------:R-:W-:Y:S02]  /*42c0*/  LOP3.LUT R18, R11, R18, R14, 0x96, !PT ;  /* 0x000000120b127212 */ /* 0x000fe400078e960e */
[----:B------:R-:W-:Y:S02]  /*42d0*/  IADD3 R14, PT, PT, R10, 0xb0f8a, RZ ;  /* 0x000b0f8a0a0e7810 */ /* 0x000fe40007ffe0ff */
[-C--:B------:R-:W-:Y:S02]  /*42e0*/  LOP3.LUT R11, R18, R17.reuse, RZ, 0x3c, !PT ;  /* 0x00000011120b7212 */ /* 0x080fe400078e3cff */
[----:B0-----:R-:W-:Y:S01]  /*42f0*/  IADD3 R12, P1, PT, R28, 0x4, RZ ;  /* 0x000000041c0c7810 */ /* 0x001fe20007f3e0ff */
[----:B------:R-:W-:Y:S01]  /*4300*/  STG.E.64 desc[UR12][R22.64], R14 ;  /* 0x0000000e16007986 */ /* 0x000fe2000c101b0c */
[----:B------:R-:W-:-:S03]  /*4310*/  MOV R10, R17 ;  /* 0x00000011000a7202 */ /* 0x000fc60000000f00 */
[----:B------:R-:W-:Y:S02]  /*4320*/  IMAD.X R13, RZ, RZ, R29, P1 ;  /* 0x000000ffff0d7224 */ /* 0x000fe400008e061d */
[----:B------:R0:W-:Y:S01]  /*4330*/  STG.E.64 desc[UR12][R22.64+0x10], R10 ;  /* 0x0000100a16007986 */ /* 0x0001e2000c101b0c */
        /* <DEDUP_REMOVED lines=9> */
[----:B------:R-:W-:-:S05]  /*43d0*/  IADD3 R19, PT, PT, R11, R14, RZ ;  /* 0x0000000e0b137210 */ /* 0x000fca0007ffe0ff */
        /* <DEDUP_REMOVED lines=15> */
[----:B--2---:R-:W-:Y:S01]  /*44d0*/  SHF.R.U32.HI R26, RZ, 0x2, R13 ;  /* 0x00000002ff1a7819 */ /* 0x004fe2000001160d */
[----:B0-----:R-:W-:-:S03]  /*44e0*/  VIADD R10, R12, 0x587c5 ;  /* 0x000587c50c0a7836 */ /* 0x001fc60000000000 */
[----:B------:R-:W-:Y:S01]  /*44f0*/  LOP3.LUT R26, R26, R13, RZ, 0x3c, !PT ;  /* 0x0000000d1a1a7212 */ /* 0x000fe200078e3cff */
[----:B---3--:R-:W-:Y:S01]  /*4500*/  IMAD.SHL.U32 R13, R17, 0x10, RZ ;  /* 0x00000010110d7824 */ /* 0x008fe200078e00ff */
[----:B-1----:R-:W-:Y:S02]  /*4510*/  MOV R25, R16 ;  /* 0x0000001000197202 */ /* 0x002fe40000000f00 */
[----:B------:R-:W-:Y:S01]  /*4520*/  SHF.L.U32 R14, R26, 0x1, RZ ;  /* 0x000000011a0e7819 */ /* 0x000fe200000006ff */
[----:B----4-:R-:W-:-:S03]  /*4530*/  IMAD.MOV.U32 R24, RZ, RZ, R19 ;  /* 0x000000ffff187224 */ /* 0x010fc600078e0013 */
[----:B------:R-:W-:Y:S02]  /*4540*/  LOP3.LUT R14, R26, R14, R13, 0x96, !PT ;  /* 0x0000000e1a0e7212 */ /* 0x000fe400078e960d */
[----:B------:R-:W-:Y:S02]  /*4550*/  STG.E.64 desc[UR12][R22.64+0x8], R24 ;  /* 0x0000081816007986 */ /* 0x000fe4000c101b0c */
[----:B------:R-:W-:Y:S01]  /*4560*/  LOP3.LUT R15, R14, R17, RZ, 0x3c, !PT ;  /* 0x000000110e0f7212 */ /* 0x000fe200078e3cff */
[----:B------:R-:W-:-:S03]  /*4570*/  IMAD.MOV.U32 R14, RZ, RZ, R17 ;  /* 0x000000ffff0e7224 */ /* 0x000fc600078e0011 */
[----:B------:R-:W-:Y:S02]  /*4580*/  IADD3 R11, PT, PT, R15, R10, RZ ;  /* 0x0000000a0f0b7210 */ /* 0x000fe40007ffe0ff */
[----:B------:R-:W-:Y:S03]  /*4590*/  STG.E.64 desc[UR12][R22.64+0x10], R14 ;  /* 0x0000100e16007986 */ /* 0x000fe6000c101b0c */
[----:B------:R-:W-:-:S04]  /*45a0*/  IMAD.HI.U32 R4, R4, R11, RZ ;  /* 0x0000000b04047227 */ /* 0x000fc800078e00ff */
[----:B------:R-:W-:-:S04]  /*45b0*/  IMAD.MOV R4, RZ, RZ, -R4 ;  /* 0x000000ffff047224 */ /* 0x000fc800078e0a04 */
[----:B------:R-:W-:Y:S01]  /*45c0*/  IMAD R4, R3, R4, R11 ;  /* 0x0000000403047224 */ /* 0x000fe200078e020b */
[----:B------:R-:W-:-:S04]  /*45d0*/  MOV R11, R18 ;  /* 0x00000012000b7202 */ /* 0x000fc80000000f00 */
[----:B------:R-:W-:Y:S01]  /*45e0*/  ISETP.GE.U32.AND P1, PT, R4, R3, PT ;  /* 0x000000030400720c */ /* 0x000fe20003f26070 */
[----:B------:R0:W-:-:S12]  /*45f0*/  STG.E.64 desc[UR12][R22.64], R10 ;  /* 0x0000000a16007986 */ /* 0x0001d8000c101b0c */
[----:B------:R-:W-:-:S04]  /*4600*/  @P1 IADD3 R4, PT, PT, R4, -R3, RZ ;  /* 0x8000000304041210 */ /* 0x000fc80007ffe0ff */
[----:B------:R-:W-:-:S13]  /*4610*/  ISETP.GE.U32.AND P1, PT, R4, R3, PT ;  /* 0x000000030400720c */ /* 0x000fda0003f26070 */
[----:B------:R-:W-:-:S05]  /*4620*/  @P1 IMAD.IADD R4, R4, 0x1, -R3 ;  /* 0x0000000104041824 */ /* 0x000fca00078e0a03 */
[----:B------:R-:W-:-:S05]  /*4630*/  SEL R5, R5, R4, !P0 ;  /* 0x0000000405057207 */ /* 0x000fca0004000000 */
[----:B------:R-:W-:-:S05]  /*4640*/  IMAD.WIDE R8, R5, 0x10, R8 ;  /* 0x0000001005087825 */ /* 0x000fca00078e0208 */
[----:B------:R-:W2:Y:S04]  /*4650*/  LDG.E R3, desc[UR12][R8.64] ;  /* 0x0000000c08037981 */ /* 0x000ea8000c1e1900 */
[----:B------:R-:W3:Y:S01]  /*4660*/  LDG.E R5, desc[UR12][R8.64+0x4] ;  /* 0x0000040c08057981 */ /* 0x000ee2000c1e1900 */
[----:B--2---:R-:W-:-:S04]  /*4670*/  IMAD.WIDE R6, R3, 0x374, R6 ;  /* 0x0000037403067825 */ /* 0x004fc800078e0206 */
[----:B---3--:R-:W-:-:S05]  /*4680*/  IMAD.WIDE R6, R5, 0x2c, R6 ;  /* 0x0000002c05067825 */ /* 0x008fca00078e0206 */
[----:B------:R1:W2:Y:S01]  /*4690*/  LDG.E R3, desc[UR12][R6.64+0x4] ;  /* 0x0000040c06037981 */ /* 0x0002a2000c1e1900 */
[----:B------:R-:W-:Y:S01]  /*46a0*/  SHF.R.U32.HI R5, RZ, 0x2, R18 ;  /* 0x00000002ff057819 */ /* 0x000fe20000011612 */
[----:B------:R-:W-:Y:S02]  /*46b0*/  IMAD.SHL.U32 R4, R15, 0x10, RZ ;  /* 0x000000100f047824 */ /* 0x000fe400078e00ff */
[----:B------:R3:W-:Y:S01]  /*46c0*/  STG.E.64 desc[UR12][R22.64+0x8], R16 ;  /* 0x0000081016007986 */ /* 0x0007e2000c101b0c */
[----:B------:R-:W-:Y:S02]  /*46d0*/  LOP3.LUT R5, R5, R18, RZ, 0x3c, !PT ;  /* 0x0000001205057212 */ /* 0x000fe400078e3cff */
[----:B------:R-:W-:Y:S02]  /*46e0*/  IADD3 R18, PT, PT, R12, 0xb0f8a, RZ ;  /* 0x000b0f8a0c127810 */ /* 0x000fe40007ffe0ff */
[C---:B0-----:R-:W-:Y:S02]  /*46f0*/  SHF.L.U32 R10, R5.reuse, 0x1, RZ ;  /* 0x00000001050a7819 */ /* 0x041fe400000006ff */
[----:B-1----:R-:W-:Y:S01]  /*4700*/  IADD3 R6, P2, PT, R6, 0x4, RZ ;  /* 0x0000000406067810 */ /* 0x002fe20007f5e0ff */
[----:B------:R3:W-:Y:S01]  /*4710*/  STG.E.64 desc[UR12][R22.64], R18 ;  /* 0x0000001216007986 */ /* 0x0007e2000c101b0c */
[----:B------:R-:W-:Y:S01]  /*4720*/  LOP3.LUT R4, R5, R10, R4, 0x96, !PT ;  /* 0x0000000a05047212 */ /* 0x000fe200078e9604 */
[----:B------:R-:W-:Y:S01]  /*4730*/  IMAD.MOV.U32 R10, RZ, RZ, RZ ;  /* 0x000000ffff0a7224 */ /* 0x000fe200078e00ff */
[----:B------:R-:W-:-:S02]  /*4740*/  IADD3.X R7, PT, PT, RZ, R7, RZ, P2, !PT ;  /* 0x00000007ff077210 */ /* 0x000fc400017fe4ff */
[----:B------:R-:W-:-:S04]  /*4750*/  LOP3.LUT R5, R4, R15, RZ, 0x3c, !PT ;  /* 0x0000000f04057212 */ /* 0x000fc800078e3cff */
[----:B------:R-:W-:Y:S01]  /*4760*/  IADD3 R4, PT, PT, R5, R18, RZ ;  /* 0x0000001205047210 */ /* 0x000fe20007ffe0ff */
[----:B--2---:R-:W0:Y:S01]  /*4770*/  I2F.U32.RP R13, R3 ;  /* 0x00000003000d7306 */ /* 0x004e220000209000 */
[----:B------:R-:W-:Y:S01]  /*4780*/  IMAD.MOV R21, RZ, RZ, -R3 ;  /* 0x000000ffff157224 */ /* 0x000fe200078e0a03 */
[----:B------:R-:W-:-:S06]  /*4790*/  ISETP.NE.U32.AND P1, PT, R3, RZ, PT ;  /* 0x000000ff0300720c */ /* 0x000fcc0003f25070 */
[----:B0-----:R-:W0:Y:S02]  /*47a0*/  MUFU.RCP R13, R13 ;  /* 0x0000000d000d7308 */ /* 0x001e240000001000 */
[----:B0-----:R-:W-:-:S06]  /*47b0*/  IADD3 R20, PT, PT, R13, 0xffffffe, RZ ;  /* 0x0ffffffe0d147810 */ /* 0x001fcc0007ffe0ff */
[----:B------:R-:W0:Y:S02]  /*47c0*/  F2I.FTZ.U32.TRUNC.NTZ R11, R20 ;  /* 0x00000014000b7305 */ /* 0x000e24000021f000 */
[----:B0-----:R-:W-:-:S04]  /*47d0*/  IMAD R13, R21, R11, RZ ;  /* 0x0000000b150d7224 */ /* 0x001fc800078e02ff */
[----:B------:R-:W-:-:S06]  /*47e0*/  IMAD.HI.U32 R11, R11, R13, R10 ;  /* 0x0000000d0b0b7227 */ /* 0x000fcc00078e000a */
[----:B------:R-:W-:-:S04]  /*47f0*/  IMAD.HI.U32 R11, R11, R4, RZ ;  /* 0x000000040b0b7227 */ /* 0x000fc800078e00ff */
[----:B------:R-:W-:-:S04]  /*4800*/  IMAD.MOV R11, RZ, RZ, -R11 ;  /* 0x000000ffff0b7224 */ /* 0x000fc800078e0a0b */
[----:B------:R-:W-:Y:S02]  /*4810*/  IMAD R10, R3, R11, R4 ;  /* 0x0000000b030a7224 */ /* 0x000fe400078e0204 */
[----:B------:R-:W-:-:S03]  /*4820*/  IMAD.MOV.U32 R4, RZ, RZ, R15 ;  /* 0x000000ffff047224 */ /* 0x000fc600078e000f */
[----:B------:R-:W-:Y:S02]  /*4830*/  ISETP.GE.U32.AND P0, PT, R10, R3, PT ;  /* 0x000000030a00720c */ /* 0x000fe40003f06070 */
[----:B------:R3:W-:Y:S11]  /*4840*/  STG.E.64 desc[UR12][R22.64+0x10], R4 ;  /* 0x0000100416007986 */ /* 0x0007f6000c101b0c */
[----:B------:R-:W-:-:S04]  /*4850*/  @P0 IADD3 R10, PT, PT, -R3, R10, RZ ;  /* 0x0000000a030a0210 */ /* 0x000fc80007ffe1ff */
[----:B------:R-:W-:-:S13]  /*4860*/  ISETP.GE.U32.AND P0, PT, R10, R3, PT ;  /* 0x000000030a00720c */ /* 0x000fda0003f06070 */
[----:B------:R-:W-:Y:S01]  /*4870*/  @P0 IMAD.IADD R10, R10, 0x1, -R3 ;  /* 0x000000010a0a0824 */ /* 0x000fe200078e0a03 */
[----:B------:R-:W-:-:S05]  /*4880*/  @!P1 LOP3.LUT R10, RZ, R3, RZ, 0x33, !PT ;  /* 0x00000003ff0a9212 */ /* 0x000fca00078e33ff */
[----:B------:R-:W-:Y:S01]  /*4890*/  IMAD.WIDE R6, R10, 0x8, R6 ;  /* 0x000000080a067825 */ /* 0x000fe200078e0206 */
[----:B------:R3:W-:Y:S05]  /*48a0*/  STG.E desc[UR12][R8.64+0xc], R10 ;  /* 0x00000c0a08007986 */ /* 0x0007ea000c10190c */
[----:B------:R-:W2:Y:S04]  /*48b0*/  LDG.E R7, desc[UR12][R6.64+0x4] ;  /* 0x0000040c06077981 */ /* 0x000ea8000c1e1900 */
[----:B--2---:R3:W-:Y:S01]  /*48c0*/  STG.E desc[UR12][R8.64+0x8], R7 ;  /* 0x0000080708007986 */ /* 0x0047e2000c10190c */
[----:B------:R-:W-:Y:S05]  /*48d0*/  BRA `(.L_x_817) ;  /* 0x0000002400ec7947 */ /* 0x000fea0003800000 */
.L_x_834:
[----:B-12-4-:R-:W1:Y:S02]  /*48e0*/  LDC.64 R6, c[0x0][0x3a8] ;  /* 0x0000ea00ff067b82 */ /* 0x016e640000000a00 */
[----:B-1----:R-:W-:-:S05]  /*48f0*/  IMAD.WIDE R6, R0, 0x30, R6 ;  /* 0x0000003000067825 */ /* 0x002fca00078e0206 */
[----:B0-----:R-:W2:Y:S04]  /*4900*/  LDG.E.64 R14, desc[UR12][R6.64] ;  /* 0x0000000c060e7981 */ /* 0x001ea8000c1e1b00 */
[----:B------:R-:W3:Y:S04]  /*4910*/  LDG.E.64 R8, desc[UR12][R6.64+0x10] ;  /* 0x0000100c06087981 */ /* 0x000ee8000c1e1b00 */
[----:B------:R-:W4:Y:S01]  /*4920*/  LDG.E.64 R12, desc[UR12][R6.64+0x8] ;  /* 0x0000080c060c7981 */ /* 0x000f22000c1e1b00 */
[----:B------:R-:W0:Y:S08]  /*4930*/  I2F.U32.RP R11, UR14 ;  /* 0x0000000e000b7d06 */ /* 0x000e300008209000 */
[----:B0-----:R-:W0:Y:S02]  /*4940*/  MUFU.RCP R11, R11 ;  /* 0x0000000b000b7308 */ /* 0x001e240000001000 */
[----:B0-----:R-:W-:-:S06]  /*4950*/  IADD3 R20, PT, PT, R11, 0xffffffe, RZ ;  /* 0x0ffffffe0b147810 */ /* 0x001fcc0007ffe0ff */
[----:B------:R0:W1:Y:S02]  /*4960*/  F2I.FTZ.U32.TRUNC.NTZ R21, R20 ;  /* 0x0000001400157305 */ /* 0x000064000021f000 */
[----:B0-----:R-:W-:Y:S01]  /*4970*/  IMAD.MOV.U32 R20, RZ, RZ, RZ ;  /* 0x000000ffff147224 */ /* 0x001fe200078e00ff */
[----:B--2---:R-:W-:Y:S02]  /*4980*/  SHF.R.U32.HI R4, RZ, 0x2, R15 ;  /* 0x00000002ff047819 */ /* 0x004fe4000001160f */
[----:B------:R-:W-:Y:S02]  /*4990*/  IADD3 R14, PT, PT, R14, 0x587c5, RZ ;  /* 0x000587c50e0e7810 */ /* 0x000fe40007ffe0ff */
[----:B------:R-:W-:Y:S01]  /*49a0*/  LOP3.LUT R4, R4, R15, RZ, 0x3c, !PT ;  /* 0x0000000f04047212 */ /* 0x000fe200078e3cff */
[----:B------:R-:W-:Y:S01]  /*49b0*/  IMAD R15, RZ, RZ, -UR14 ;  /* 0x8000000eff0f7e24 */ /* 0x000fe2000f8e02ff */
[----:B---3--:R-:W-:Y:S01]  /*49c0*/  SHF.L.U32 R5, R9, 0x4, RZ ;  /* 0x0000000409057819 */ /* 0x008fe200000006ff */
[----:B------:R-:W-:Y:S01]  /*49d0*/  IMAD.MOV.U32 R19, RZ, RZ, R8 ;  /* 0x000000ffff137224 */ /* 0x000fe200078e0008 */
[----:B----4-:R-:W-:Y:S01]  /*49e0*/  MOV R18, R13 ;  /* 0x0000000d00127202 */ /* 0x010fe20000000f00 */
[----:B------:R-:W-:-:S02]  /*49f0*/  IMAD.SHL.U32 R10, R4, 0x2, RZ ;  /* 0x00000002040a7824 */ /* 0x000fc400078e00ff */
[----:B-1----:R-:W-:Y:S02]  /*4a00*/  IMAD R11, R15, R21, RZ ;  /* 0x000000150f0b7224 */ /* 0x002fe400078e02ff */
[----:B------:R-:W-:Y:S01]  /*4a10*/  IMAD R15, R0, R3, RZ ;  /* 0x00000003000f7224 */ /* 0x000fe200078e02ff */
[----:B------:R-:W-:Y:S01]  /*4a20*/  LOP3.LUT R10, R4, R10, R5, 0x96, !PT ;  /* 0x0000000a040a7212 */ /* 0x000fe200078e9605 */
[----:B------:R-:W-:Y:S01]  /*4a30*/  IMAD.HI.U32 R20, R21, R11, R20 ;  /* 0x0000000b15147227 */ /* 0x000fe200078e0014 */
[----:B------:R-:W-:Y:S01]  /*4a40*/  LOP3.LUT R3, RZ, UR14, RZ, 0x33, !PT ;  /* 0x0000000eff037c12 */ /* 0x000fe2000f8e33ff */
[----:B------:R0:W-:Y:S01]  /*4a50*/  STG.E.64 desc[UR12][R6.64+0x8], R18 ;  /* 0x0000081206007986 */ /* 0x0001e2000c101b0c */
[----:B------:R-:W-:-:S04]  /*4a60*/  LOP3.LUT R5, R10, R9, RZ, 0x3c, !PT ;  /* 0x000000090a057212 */ /* 0x000fc800078e3cff */
[----:B------:R-:W-:-:S05]  /*4a70*/  IADD3 R11, PT, PT, R5, R14, RZ ;  /* 0x0000000e050b7210 */ /* 0x000fca0007ffe0ff */
[----:B------:R-:W-:-:S04]  /*4a80*/  IMAD.HI.U32 R4, R20, R11, RZ ;  /* 0x0000000b14047227 */ /* 0x000fc800078e00ff */
[----:B------:R-:W-:-:S04]  /*4a90*/  IMAD.MOV R4, RZ, RZ, -R4 ;  /* 0x000000ffff047224 */ /* 0x000fc800078e0a04 */
[----:B------:R-:W-:Y:S01]  /*4aa0*/  IMAD R16, R4, UR14, R11 ;  /* 0x0000000e04107c24 */ /* 0x000fe2000f8e020b */
[----:B------:R-:W-:Y:S01]  /*4ab0*/  MOV R4, R9 ;  /* 0x0000000900047202 */ /* 0x000fe20000000f00 */
[----:B------:R-:W1:Y:S03]  /*4ac0*/  LDC.64 R10, c[0x0][0x390] ;  /* 0x0000e400ff0a7b82 */ /* 0x000e660000000a00 */
[----:B------:R-:W-:Y:S01]  /*4ad0*/  ISETP.GE.U32.AND P0, PT, R16, UR14, PT ;  /* 0x0000000e10007c0c */ /* 0x000fe2000bf06070 */
[----:B------:R0:W-:-:S12]  /*4ae0*/  STG.E.64 desc[UR12][R6.64+0x10], R4 ;  /* 0x0000100406007986 */ /* 0x0001d8000c101b0c */
[----:B------:R-:W-:Y:S02]  /*4af0*/  @P0 IADD3 R16, PT, PT, R16, -UR14, RZ ;  /* 0x8000000e10100c10 */ /* 0x000fe4000fffe0ff */
[----:B------:R-:W-:Y:S02]  /*4b00*/  ISETP.NE.U32.AND P0, PT, RZ, UR14, PT ;  /* 0x0000000eff007c0c */ /* 0x000fe4000bf05070 */
[----:B------:R-:W-:Y:S01]  /*4b10*/  ISETP.GE.U32.AND P1, PT, R16, UR14, PT ;  /* 0x0000000e10007c0c */ /* 0x000fe2000bf26070 */
[----:B-1----:R-:W-:-:S04]  /*4b20*/  IMAD.WIDE R10, R15, 0x10, R10 ;  /* 0x000000100f0a7825 */ /* 0x002fc800078e020a */
[----:B------:R-:W-:-:S08]  /*4b30*/  IMAD.MOV.U32 R15, RZ, RZ, R12 ;  /* 0x000000ffff0f7224 */ /* 0x000fd000078e000c */
[----:B------:R-:W-:Y:S01]  /*4b40*/  @P1 VIADD R16, R16, -UR14 ;  /* 0x8000000e10101c36 */ /* 0x000fe20008000000 */
[----:B------:R0:W-:Y:S04]  /*4b50*/  STG.E.64 desc[UR12][R6.64], R14 ;  /* 0x0000000e06007986 */ /* 0x0001e8000c101b0c */
[----:B------:R-:W-:-:S05]  /*4b60*/  SEL R17, R3, R16, !P0 ;  /* 0x0000001003117207 */ /* 0x000fca0004000000 */
[----:B------:R-:W-:-:S05]  /*4b70*/  IMAD.WIDE R16, R17, 0x10, R10 ;  /* 0x0000001011107825 */ /* 0x000fca00078e020a */
[----:B------:R-:W2:Y:S04]  /*4b80*/  LDG.E R29, desc[UR12][R16.64] ;  /* 0x0000000c101d7981 */ /* 0x000ea8000c1e1900 */
[----:B------:R-:W2:Y:S01]  /*4b90*/  LDG.E R22, desc[UR12][R16.64+0x10] ;  /* 0x0000100c10167981 */ /* 0x000ea2000c1e1900 */
[----:B------:R-:W-:Y:S01]  /*4ba0*/  BSSY.RECONVERGENT B1, `(.L_x_835) ;  /* 0x0000018000017945 */ /* 0x000fe20003800200 */
[----:B--2---:R-:W-:-:S13]  /*4bb0*/  ISETP.NE.AND P1, PT, R29, R22, PT ;  /* 0x000000161d00720c */ /* 0x004fda0003f25270 */
[----:B0-----:R-:W-:Y:S05]  /*4bc0*/  @!P1 BRA `(.L_x_836) ;  /* 0x0000000000549947 */ /* 0x001fea0003800000 */
[----:B------:R-:W2:Y:S04]  /*4bd0*/  LDG.E R23, desc[UR12][R16.64+0x14] ;  /* 0x0000140c10177981 */ /* 0x000ea8000c1e1900 */
[----:B------:R-:W3:Y:S04]  /*4be0*/  LDG.E R9, desc[UR12][R16.64+0x4] ;  /* 0x0000040c10097981 */ /* 0x000ee8000c1e1900 */
[----:B------:R-:W4:Y:S04]  /*4bf0*/  LDG.E R25, desc[UR12][R16.64+0x18] ;  /* 0x0000180c10197981 */ /* 0x000f28000c1e1900 */
[----:B------:R-:W5:Y:S04]  /*4c00*/  LDG.E R19, desc[UR12][R16.64+0x8] ;  /* 0x0000080c10137981 */ /* 0x000f68000c1e1900 */
[----:B------:R-:W5:Y:S04]  /*4c10*/  LDG.E R27, desc[UR12][R16.64+0x1c] ;  /* 0x00001c0c101b7981 */ /* 0x000f68000c1e1900 */
[----:B------:R-:W5:Y:S04]  /*4c20*/  LDG.E R21, desc[UR12][R16.64+0xc] ;  /* 0x00000c0c10157981 */ /* 0x000f68000c1e1900 */
[----:B------:R-:W-:Y:S04]  /*4c30*/  STG.E desc[UR12][R16.64], R22 ;  /* 0x0000001610007986 */ /* 0x000fe8000c10190c */
[----:B------:R-:W-:Y:S04]  /*4c40*/  STG.E desc[UR12][R16.64+0x10], R29 ;  /* 0x0000101d10007986 */ /* 0x000fe8000c10190c */
[----:B--2---:R-:W-:Y:S04]  /*4c50*/  STG.E desc[UR12][R16.64+0x4], R23 ;  /* 0x0000041710007986 */ /* 0x004fe8000c10190c */
[----:B---3--:R0:W-:Y:S04]  /*4c60*/  STG.E desc[UR12][R16.64+0x14], R9 ;  /* 0x0000140910007986 */ /* 0x0081e8000c10190c */
[----:B----4-:R1:W-:Y:S04]  /*4c70*/  STG.E desc[UR12][R16.64+0x8], R25 ;  /* 0x0000081910007986 */ /* 0x0103e8000c10190c */
[----:B-----5:R1:W-:Y:S04]  /*4c80*/  STG.E desc[UR12][R16.64+0x18], R19 ;  /* 0x0000181310007986 */ /* 0x0203e8000c10190c */
[----:B------:R1:W-:Y:S04]  /*4c90*/  STG.E desc[UR12][R16.64+0xc], R27 ;  /* 0x00000c1b10007986 */ /* 0x0003e8000c10190c */
[----:B------:R1:W-:Y:S04]  /*4ca0*/  STG.E desc[UR12][R16.64+0x1c], R21 ;  /* 0x00001c1510007986 */ /* 0x0003e8000c10190c */
[----:B------:R-:W2:Y:S04]  /*4cb0*/  LDG.E.64 R12, desc[UR12][R6.64+0x8] ;  /* 0x0000080c060c7981 */ /* 0x000ea8000c1e1b00 */
[----:B------:R-:W3:Y:S04]  /*4cc0*/  LDG.E.64 R14, desc[UR12][R6.64] ;  /* 0x0000000c060e7981 */ /* 0x000ee8000c1e1b00 */
[----:B------:R-:W0:Y:S01]  /*4cd0*/  LDG.E.64 R4, desc[UR12][R6.64+0x10] ;  /* 0x0000100c06047981 */ /* 0x000e22000c1e1b00 */
[----:B--2---:R-:W-:Y:S01]  /*4ce0*/  MOV R8, R13 ;  /* 0x0000000d00087202 */ /* 0x004fe20000000f00 */
[----:B------:R-:W-:Y:S01]  /*4cf0*/  IMAD.MOV.U32 R13, RZ, RZ, R12 ;  /* 0x000000ffff0d7224 */ /* 0x000fe200078e000c */
[----:B---3--:R-:W-:Y:S01]  /*4d00*/  MOV R12, R15 ;  /* 0x0000000f000c7202 */ /* 0x008fe20000000f00 */
[----:B01----:R-:W-:-:S07]  /*4d10*/  IMAD.MOV.U32 R9, RZ, RZ, R4 ;  /* 0x000000ffff097224 */ /* 0x003fce00078e0004 */
.L_x_836:
[----:B------:R-:W-:Y:S05]  /*4d20*/  BSYNC.RECONVERGENT B1 ;  /* 0x0000000000017941 */ /* 0x000fea0003800200 */
.L_x_835:
[----:B------:R-:W-:Y:S01]  /*4d30*/  SHF.R.U32.HI R15, RZ, 0x2, R12 ;  /* 0x00000002ff0f7819 */ /* 0x000fe2000001160c */
[----:B------:R-:W-:Y:S01]  /*4d40*/  IMAD.MOV.U32 R16, RZ, RZ, R5 ;  /* 0x000000ffff107224 */ /* 0x000fe200078e0005 */
[----:B------:R-:W-:Y:S01]  /*4d50*/  SHF.L.U32 R4, R5, 0x4, RZ ;  /* 0x0000000405047819 */ /* 0x000fe200000006ff */
[----:B------:R0:W-:Y:S01]  /*4d60*/  STG.E.64 desc[UR12][R6.64+0x8], R8 ;  /* 0x0000080806007986 */ /* 0x0001e2000c101b0c */
[----:B------:R-:W-:-:S05]  /*4d70*/  LOP3.LUT R15, R15, R12, RZ, 0x3c, !PT ;  /* 0x0000000c0f0f7212 */ /* 0x000fca00078e3cff */
[----:B------:R-:W-:-:S05]  /*4d80*/  IMAD.SHL.U32 R12, R15, 0x2, RZ ;  /* 0x000000020f0c7824 */ /* 0x000fca00078e00ff */
[----:B------:R-:W-:Y:S02]  /*4d90*/  LOP3.LUT R4, R15, R12, R4, 0x96, !PT ;  /* 0x0000000c0f047212 */ /* 0x000fe400078e9604 */
[----:B------:R-:W-:Y:S02]  /*4da0*/  IADD3 R12, PT, PT, R14, 0x587c5, RZ ;  /* 0x000587c50e0c7810 */ /* 0x000fe40007ffe0ff */
[----:B------:R-:W-:-:S03]  /*4db0*/  LOP3.LUT R17, R4, R5, RZ, 0x3c, !PT ;  /* 0x0000000504117212 */ /* 0x000fc600078e3cff */
[----:B------:R0:W-:Y:S02]  /*4dc0*/  STG.E.64 desc[UR12][R6.64], R12 ;  /* 0x0000000c06007986 */ /* 0x0001e4000c101b0c */
[----:B------:R-:W-:Y:S02]  /*4dd0*/  IMAD.IADD R15, R17, 0x1, R12 ;  /* 0x00000001110f7824 */ /* 0x000fe400078e020c */
[----:B------:R0:W-:Y:S02]  /*4de0*/  STG.E.64 desc[UR12][R6.64+0x10], R16 ;  /* 0x0000101006007986 */ /* 0x0001e4000c101b0c */
[----:B------:R-:W-:-:S05]  /*4df0*/  IMAD.HI.U32 R4, R20, R15, RZ ;  /* 0x0000000f14047227 */ /* 0x000fca00078e00ff */
[----:B------:R-:W-:-:S05]  /*4e00*/  IADD3 R4, PT, PT, -R4, RZ, RZ ;  /* 0x000000ff04047210 */ /* 0x000fca0007ffe1ff */
[----:B------:R-:W-:-:S05]  /*4e10*/  IMAD R4, R4, UR14, R15 ;  /* 0x0000000e04047c24 */ /* 0x000fca000f8e020f */
[----:B------:R-:W-:-:S13]  /*4e20*/  ISETP.GE.U32.AND P1, PT, R4, UR14, PT ;  /* 0x0000000e04007c0c */ /* 0x000fda000bf26070 */
[----:B------:R-:W-:-:S05]  /*4e30*/  @P1 VIADD R4, R4, -UR14 ;  /* 0x8000000e04041c36 */ /* 0x000fca0008000000 */
[----:B------:R-:W-:-:S13]  /*4e40*/  ISETP.GE.U32.AND P1, PT, R4, UR14, PT ;  /* 0x0000000e04007c0c */ /* 0x000fda000bf26070 */
[----:B------:R-:W-:-:S04]  /*4e50*/  @P1 IADD3 R4, PT, PT, R4, -UR14, RZ ;  /* 0x8000000e04041c10 */ /* 0x000fc8000fffe0ff */
        /* <DEDUP_REMOVED lines=10> */
[----:B------:R-:W4:Y:S04]  /*4f00*/  LDG.E R21, desc[UR12][R14.64+0x8] ;  /* 0x0000080c0e157981 */ /* 0x000f28000c1e1900 */
[----:B------:R-:W4:Y:S04]  /*4f10*/  LDG.E R29, desc[UR12][R14.64+0x1c] ;  /* 0x00001c0c0e1d7981 */ /* 0x000f28000c1e1900 */
[----:B------:R-:W4:Y:S04]  /*4f20*/  LDG.E R23, desc[UR12][R14.64+0xc] ;  /* 0x00000c0c0e177981 */ /* 0x000f28000c1e1900 */
[----:B------:R0:W-:Y:S04]  /*4f30*/  STG.E desc[UR12][R14.64], R18 ;  /* 0x000000120e007986 */ /* 0x0001e8000c10190c */
[----:B------:R0:W-:Y:S04]  /*4f40*/  STG.E desc[UR12][R14.64+0x10], R4 ;  /* 0x000010040e007986 */ /* 0x0001e8000c10190c */
[----:B--2---:R0:W-:Y:S04]  /*4f50*/  STG.E desc[UR12][R14.64+0x4], R25 ;  /* 0x000004190e007986 */ /* 0x0041e8000c10190c */
[----:B---3--:R0:W-:Y:S04]  /*4f60*/  STG.E desc[UR12][R14.64+0x14], R19 ;  /* 0x000014130e007986 */ /* 0x0081e8000c10190c */
[----:B----4-:R0:W-:Y:S04]  /*4f70*/  STG.E desc[UR12][R14.64+0x8], R27 ;  /* 0x0000081b0e007986 */ /* 0x0101e8000c10190c */
[----:B------:R0:W-:Y:S04]  /*4f80*/  STG.E desc[UR12][R14.64+0x18], R21 ;  /* 0x000018150e007986 */ /* 0x0001e8000c10190c */
[----:B------:R0:W-:Y:S04]  /*4f90*/  STG.E desc[UR12][R14.64+0xc], R29 ;  /* 0x00000c1d0e007986 */ /* 0x0001e8000c10190c */
[----:B------:R0:W-:Y:S04]  /*4fa0*/  STG.E desc[UR12][R14.64+0x1c], R23 ;  /* 0x00001c170e007986 */ /* 0x0001e8000c10190c */
[----:B------:R-:W2:Y:S04]  /*4fb0*/  LDG.E.64 R16, desc[UR12][R6.64+0x10] ;  /* 0x0000100c06107981 */ /* 0x000ea8000c1e1b00 */
[----:B------:R0:W5:Y:S04]  /*4fc0*/  LDG.E.64 R12, desc[UR12][R6.64] ;  /* 0x0000000c060c7981 */ /* 0x000168000c1e1b00 */
[----:B------:R0:W5:Y:S02]  /*4fd0*/  LDG.E.64 R8, desc[UR12][R6.64+0x8] ;  /* 0x0000080c06087981 */ /* 0x000164000c1e1b00 */
[----:B0-2---:R-:W-:-:S07]  /*4fe0*/  MOV R5, R16 ;  /* 0x0000001000057202 */ /* 0x005fce0000000f00 */
.L_x_838:
[----:B------:R-:W-:Y:S05]  /*4ff0*/  BSYNC.RECONVERGENT B1 ;  /* 0x0000000000017941 */ /* 0x000fea0003800200 */
.L_x_837:
[----:B-----5:R-:W-:Y:S01]  /*5000*/  SHF.R.U32.HI R4, RZ, 0x2, R13 ;  /* 0x00000002ff047819 */ /* 0x020fe2000001160d */
[----:B------:R-:W-:Y:S01]  /*5010*/  VIADD R18, R12, 0x587c5 ;  /* 0x000587c50c127836 */ /* 0x000fe20000000000 */
[----:B------:R-:W-:Y:S02]  /*5020*/  MOV R19, R8 ;  /* 0x0000000800137202 */ /* 0x000fe40000000f00 */
[----:B------:R-:W-:Y:S01]  /*5030*/  LOP3.LUT R4, R4, R13, RZ, 0x3c, !PT ;  /* 0x0000000d04047212 */ /* 0x000fe200078e3cff */
[----:B------:R-:W-:Y:S02]  /*5040*/  IMAD.SHL.U32 R13, R17, 0x10, RZ ;  /* 0x00000010110d7824 */ /* 0x000fe400078e00ff */
[----:B------:R0:W-:Y:S01]  /*5050*/  STG.E.64 desc[UR12][R6.64], R18 ;  /* 0x0000001206007986 */ /* 0x0001e2000c101b0c */
[----:B------:R-:W-:-:S04]  /*5060*/  SHF.L.U32 R14, R4, 0x1, RZ ;  /* 0x00000001040e7819 */ /* 0x000fc800000006ff */
[----:B------:R-:W-:-:S04]  /*5070*/  LOP3.LUT R14, R4, R14, R13, 0x96, !PT ;  /* 0x0000000e040e7212 */ /* 0x000fc800078e960d */
[----:B------:R-:W-:Y:S01]  /*5080*/  LOP3.LUT R15, R14, R17, RZ, 0x3c, !PT ;  /* 0x000000110e0f7212 */ /* 0x000fe200078e3cff */
[----:B------:R-:W-:-:S03]  /*5090*/  IMAD.MOV.U32 R14, RZ, RZ, R17 ;  /* 0x000000ffff0e7224 */ /* 0x000fc600078e0011 */
[----:B------:R-:W-:Y:S02]  /*50a0*/  IADD3 R13, PT, PT, R15, R18, RZ ;  /* 0x000000120f0d7210 */ /* 0x000fe40007ffe0ff */
[----:B------:R0:W-:Y:S03]  /*50b0*/  STG.E.64 desc[UR12][R6.64+0x10], R14 ;  /* 0x0000100e06007986 */ /* 0x0001e6000c101b0c */
[----:B------:R-:W-:-:S04]  /*50c0*/  IMAD.HI.U32 R4, R20, R13, RZ ;  /* 0x0000000d14047227 */ /* 0x000fc800078e00ff */
[----:B------:R-:W-:-:S04]  /*50d0*/  IMAD.MOV R4, RZ, RZ, -R4 ;  /* 0x000000ffff047224 */ /* 0x000fc800078e0a04 */
[----:B------:R-:W-:Y:S01]  /*50e0*/  IMAD R12, R4, UR14, R13 ;  /* 0x0000000e040c7c24 */ /* 0x000fe2000f8e020d */
[----:B------:R-:W-:-:S04]  /*50f0*/  MOV R4, R9 ;  /* 0x0000000900047202 */ /* 0x000fc80000000f00 */
[----:B------:R-:W-:Y:S01]  /*5100*/  ISETP.GE.U32.AND P1, PT, R12, UR14, PT ;  /* 0x0000000e0c007c0c */ /* 0x000fe2000bf26070 */
[----:B------:R0:W-:-:S12]  /*5110*/  STG.E.64 desc[UR12][R6.64+0x8], R4 ;  /* 0x0000080406007986 */ /* 0x0001d8000c101b0c */
[----:B------:R-:W-:-:S04]  /*5120*/  @P1 IADD3 R12, PT, PT, R12, -UR14, RZ ;  /* 0x8000000e0c0c1c10 */ /* 0x000fc8000fffe0ff */
[----:B------:R-:W-:-:S13]  /*5130*/  ISETP.GE.U32.AND P1, PT, R12, UR14, PT ;  /* 0x0000000e0c007c0c */ /* 0x000fda000bf26070 */
[----:B------:R-:W-:-:S05]  /*5140*/  @P1 VIADD R12, R12, -UR14 ;  /* 0x8000000e0c0c1c36 */ /* 0x000fca0008000000 */
        /* <DEDUP_REMOVED lines=24> */
[----:B--2---:R-:W-:Y:S01]  /*52d0*/  IMAD.MOV.U32 R9, RZ, RZ, R4 ;  /* 0x000000ffff097224 */ /* 0x004fe200078e0004 */
[----:B---3--:R-:W-:Y:S01]  /*52e0*/  MOV R8, R19 ;  /* 0x0000001300087202 */ /* 0x008fe20000000f00 */
[----:B01----:R-:W-:-:S07]  /*52f0*/  IMAD.MOV.U32 R17, RZ, RZ, R14 ;  /* 0x000000ffff117224 */ /* 0x003fce00078e000e */
.L_x_840:
[----:B------:R-:W-:Y:S05]  /*5300*/  BSYNC.RECONVERGENT B1 ;  /* 0x0000000000017941 */ /* 0x000fea0003800200 */
.L_x_839:
[----:B------:R-:W-:Y:S01]  /*5310*/  SHF.R.U32.HI R13, RZ, 0x2, R8 ;  /* 0x00000002ff0d7819 */ /* 0x000fe20000011608 */
[----:B------:R-:W-:Y:S01]  /*5320*/  IMAD.MOV.U32 R16, RZ, RZ, R5 ;  /* 0x000000ffff107224 */ /* 0x000fe200078e0005 */
[----:B------:R-:W-:Y:S02]  /*5330*/  SHF.L.U32 R4, R15, 0x4, RZ ;  /* 0x000000040f047819 */ /* 0x000fe400000006ff */
[----:B------:R-:W-:Y:S02]  /*5340*/  LOP3.LUT R13, R13, R8, RZ, 0x3c, !PT ;  /* 0x000000080d0d7212 */ /* 0x000fe400078e3cff */
[----:B------:R0:W-:Y:S03]  /*5350*/  STG.E.64 desc[UR12][R6.64+0x8], R16 ;  /* 0x0000081006007986 */ /* 0x0001e6000c101b0c */
[----:B------:R-:W-:-:S05]  /*5360*/  IMAD.SHL.U32 R8, R13, 0x2, RZ ;  /* 0x000000020d087824 */ /* 0x000fca00078e00ff */
[----:B------:R-:W-:Y:S02]  /*5370*/  LOP3.LUT R4, R13, R8, R4, 0x96, !PT ;  /* 0x000000080d047212 */ /* 0x000fe400078e9604 */
[----:B------:R-:W-:Y:S02]  /*5380*/  IADD3 R8, PT, PT, R18, 0x587c5, RZ ;  /* 0x000587c512087810 */ /* 0x000fe40007ffe0ff */
[-C--:B------:R-:W-:Y:S02]  /*5390*/  LOP3.LUT R19, R4, R15.reuse, RZ, 0x3c, !PT ;  /* 0x0000000f04137212 */ /* 0x080fe400078e3cff */
[----:B------:R-:W-:Y:S01]  /*53a0*/  MOV R18, R15 ;  /* 0x0000000f00127202 */ /* 0x000fe20000000f00 */
        /* <DEDUP_REMOVED lines=23> */
[----:B------:R-:W-:Y:S04]  /*5520*/  STG.E desc[UR12][R12.64], R14 ;  /* 0x0000000e0c007986 */ /* 0x000fe8000c10190c */
[----:B------:R-:W-:Y:S04]  /*5530*/  STG.E desc[UR12][R12.64+0x10], R4 ;  /* 0x000010040c007986 */ /* 0x000fe8000c10190c */
[----:B--2---:R-:W-:Y:S04]  /*5540*/  STG.E desc[UR12][R12.64+0x4], R25 ;  /* 0x000004190c007986 */ /* 0x004fe8000c10190c */
[----:B---3--:R0:W-:Y:S04]  /*5550*/  STG.E desc[UR12][R12.64+0x14], R15 ;  /* 0x0000140f0c007986 */ /* 0x0081e8000c10190c */
[----:B----4-:R1:W-:Y:S04]  /*5560*/  STG.E desc[UR12][R12.64+0x8], R27 ;  /* 0x0000081b0c007986 */ /* 0x0103e8000c10190c */
[----:B------:R1:W-:Y:S04]  /*5570*/  STG.E desc[UR12][R12.64+0x18], R21 ;  /* 0x000018150c007986 */ /* 0x0003e8000c10190c */
[----:B------:R1:W-:Y:S04]  /*5580*/  STG.E desc[UR12][R12.64+0xc], R29 ;  /* 0x00000c1d0c007986 */ /* 0x0003e8000c10190c */
[----:B------:R1:W-:Y:S04]  /*5590*/  STG.E desc[UR12][R12.64+0x1c], R23 ;  /* 0x00001c170c007986 */ /* 0x0003e8000c10190c */
[----:B------:R-:W2:Y:S04]  /*55a0*/  LDG.E.64 R16, desc[UR12][R6.64+0x8] ;  /* 0x0000080c06107981 */ /* 0x000ea8000c1e1b00 */
[----:B------:R-:W0:Y:S04]  /*55b0*/  LDG.E.64 R18, desc[UR12][R6.64+0x10] ;  /* 0x0000100c06127981 */ /* 0x000e28000c1e1b00 */
[----:B------:R1:W5:Y:S01]  /*55c0*/  LDG.E.64 R8, desc[UR12][R6.64] ;  /* 0x0000000c06087981 */ /* 0x000362000c1e1b00 */
[----:B--2---:R-:W-:Y:S01]  /*55d0*/  IMAD.MOV.U32 R5, RZ, RZ, R16 ;  /* 0x000000ffff057224 */ /* 0x004fe200078e0010 */
[----:B01----:R-:W-:-:S07]  /*55e0*/  MOV R15, R18 ;  /* 0x00000012000f7202 */ /* 0x003fce0000000f00 */
.L_x_842:
[----:B------:R-:W-:Y:S05]  /*55f0*/  BSYNC.RECONVERGENT B1 ;  /* 0x0000000000017941 */ /* 0x000fea0003800200 */
.L_x_841:
[----:B-----5:R-:W-:Y:S02]  /*5600*/  SHF.R.U32.HI R4, RZ, 0x2, R9 ;  /* 0x00000002ff047819 */ /* 0x020fe40000011609 */
[----:B------:R-:W-:Y:S02]  /*5610*/  MOV R14, R17 ;  /* 0x00000011000e7202 */ /* 0x000fe40000000f00 */
[----:B------:R-:W-:Y:S01]  /*5620*/  LOP3.LUT R4, R4, R9, RZ, 0x3c, !PT ;  /* 0x0000000904047212 */ /* 0x000fe200078e3cff */
[----:B------:R-:W-:Y:S02]  /*5630*/  IMAD.SHL.U32 R9, R19, 0x10, RZ ;  /* 0x0000001013097824 */ /* 0x000fe400078e00ff */
[----:B------:R0:W-:Y:S01]  /*5640*/  STG.E.64 desc[UR12][R6.64+0x8], R14 ;  /* 0x0000080e06007986 */ /* 0x0001e2000c101b0c */
[----:B------:R-:W-:-:S04]  /*5650*/  SHF.L.U32 R12, R4, 0x1, RZ ;  /* 0x00000001040c7819 */ /* 0x000fc800000006ff */
[----:B------:R-:W-:Y:S01]  /*5660*/  LOP3.LUT R12, R4, R12, R9, 0x96, !PT ;  /* 0x0000000c040c7212 */ /* 0x000fe200078e9609 */
[----:B------:R-:W-:-:S03]  /*5670*/  VIADD R4, R8, 0x587c5 ;  /* 0x000587c508047836 */ /* 0x000fc60000000000 */
[----:B------:R-:W-:Y:S02]  /*5680*/  LOP3.LUT R9, R12, R19, RZ, 0x3c, !PT ;  /* 0x000000130c097212 */ /* 0x000fe400078e3cff */
[----:B------:R0:W-:Y:S02]  /*5690*/  STG.E.64 desc[UR12][R6.64], R4 ;  /* 0x0000000406007986 */ /* 0x0001e4000c101b0c */
[----:B------:R-:W-:-:S05]  /*56a0*/  IADD3 R13, PT, PT, R9, R4, RZ ;  /* 0x00000004090d7210 */ /* 0x000fca0007ffe0ff */
[----:B------:R-:W-:-:S04]  /*56b0*/  IMAD.HI.U32 R20, R20, R13, RZ ;  /* 0x0000000d14147227 */ /* 0x000fc800078e00ff */
[----:B------:R-:W-:-:S04]  /*56c0*/  IMAD.MOV R20, RZ, RZ, -R20 ;  /* 0x000000ffff147224 */ /* 0x000fc800078e0a14 */
[----:B------:R-:W-:-:S05]  /*56d0*/  IMAD R8, R20, UR14, R13 ;  /* 0x0000000e14087c24 */ /* 0x000fca000f8e020d */
[----:B------:R-:W-:-:S13]  /*56e0*/  ISETP.GE.U32.AND P1, PT, R8, UR14, PT ;  /* 0x0000000e08007c0c */ /* 0x000fda000bf26070 */
[----:B------:R-:W-:-:S04]  /*56f0*/  @P1 IADD3 R8, PT, PT, R8, -UR14, RZ ;  /* 0x8000000e08081c10 */ /* 0x000fc8000fffe0ff */
[----:B------:R-:W-:-:S13]  /*5700*/  ISETP.GE.U32.AND P1, PT, R8, UR14, PT ;  /* 0x0000000e08007c0c */ /* 0x000fda000bf26070 */
[----:B------:R-:W-:-:S05]  /*5710*/  @P1 VIADD R8, R8, -UR14 ;  /* 0x8000000e08081c36 */ /* 0x000fca0008000000 */
[----:B------:R-:W-:Y:S01]  /*5720*/  SEL R3, R3, R8, !P0 ;  /* 0x0000000803037207 */ /* 0x000fe20004000000 */
[----:B------:R-:W-:-:S04]  /*5730*/  IMAD.MOV.U32 R8, RZ, RZ, R19 ;  /* 0x000000ffff087224 */ /* 0x000fc800078e0013 */
[----:B------:R-:W-:Y:S01]  /*5740*/  IMAD.WIDE R10, R3, 0x10, R10 ;  /* 0x00000010030a7825 */ /* 0x000fe200078e020a */
[----:B------:R0:W-:Y:S04]  /*5750*/  STG.E.64 desc[UR12][R6.64+0x10], R8 ;  /* 0x0000100806007986 */ /* 0x0001e8000c101b0c */
[----:B------:R-:W2:Y:S04]  /*5760*/  LDG.E R17, desc[UR12][R10.64] ;  /* 0x0000000c0a117981 */ /* 0x000ea8000c1e1900 */
[----:B------:R-:W2:Y:S02]  /*5770*/  LDG.E R12, desc[UR12][R10.64+0x10] ;  /* 0x0000100c0a0c7981 */ /* 0x000ea4000c1e1900 */
        /* <DEDUP_REMOVED lines=8> */
[----:B------:R0:W-:Y:S04]  /*5800*/  STG.E desc[UR12][R10.64], R12 ;  /* 0x0000000c0a007986 */ /* 0x0001e8000c10190c */
[----:B------:R0:W-:Y:S04]  /*5810*/  STG.E desc[UR12][R10.64+0x10], R17 ;  /* 0x000010110a007986 */ /* 0x0001e8000c10190c */
[----:B--2---:R0:W-:Y:S04]  /*5820*/  STG.E desc[UR12][R10.64+0x4], R9 ;  /* 0x000004090a007986 */ /* 0x0041e8000c10190c */
[----:B---3--:R0:W-:Y:S04]  /*5830*/  STG.E desc[UR12][R10.64+0x14], R3 ;  /* 0x000014030a007986 */ /* 0x0081e8000c10190c */
[----:B----4-:R0:W-:Y:S04]  /*5840*/  STG.E desc[UR12][R10.64+0x8], R13 ;  /* 0x0000080d0a007986 */ /* 0x0101e8000c10190c */
[----:B-----5:R0:W-:Y:S04]  /*5850*/  STG.E desc[UR12][R10.64+0x18], R5 ;  /* 0x000018050a007986 */ /* 0x0201e8000c10190c */
[----:B------:R0:W-:Y:S04]  /*5860*/  STG.E desc[UR12][R10.64+0xc], R15 ;  /* 0x00000c0f0a007986 */ /* 0x0001e8000c10190c */
[----:B------:R0:W-:Y:S01]  /*5870*/  STG.E desc[UR12][R10.64+0x1c], R7 ;  /* 0x00001c070a007986 */ /* 0x0001e2000c10190c */
[----:B------:R-:W-:Y:S05]  /*5880*/  BRA `(.L_x_817) ;  /* 0x0000001800007947 */ /* 0x000fea0003800000 */
.L_x_828:
[----:B------:R-:W1:Y:S08]  /*5890*/  LDC.64 R16, c[0x0][0x3a8] ;  /* 0x0000ea00ff107b82 */ /* 0x000e700000000a00 */
[----:B------:R-:W2:Y:S08]  /*58a0*/  LDC R22, c[0x0][0x39c] ;  /* 0x0000e700ff167b82 */ /* 0x000eb00000000800 */
[----:B------:R-:W3:Y:S01]  /*58b0*/  LDC.64 R4, c[0x0][0x380] ;  /* 0x0000e000ff047b82 */ /* 0x000ee20000000a00 */
[----:B-1----:R-:W-:-:S07]  /*58c0*/  IMAD.WIDE R16, R0, 0x30, R16 ;  /* 0x0000003000107825 */ /* 0x002fce00078e0210 */
[----:B------:R-:W1:Y:S01]  /*58d0*/  LDC.64 R14, c[0x0][0x390] ;  /* 0x0000e400ff0e7b82 */ /* 0x000e620000000a00 */
[----:B0-----:R-:W4:Y:S04]  /*58e0*/  LDG.E.64 R20, desc[UR12][R16.64] ;  /* 0x0000000c10147981 */ /* 0x001f28000c1e1b00 */
[----:B------:R-:W4:Y:S04]  /*58f0*/  LDG.E.64 R12, desc[UR12][R16.64+0x10] ;  /* 0x0000100c100c7981 */ /* 0x000f28000c1e1b00 */
[----:B------:R-:W4:Y:S01]  /*5900*/  LDG.E.64 R18, desc[UR12][R16.64+0x8] ;  /* 0x0000080c10127981 */ /* 0x000f22000c1e1b00 */
[----:B--2---:R-:W0:Y:S01]  /*5910*/  I2F.U32.RP R9, R22 ;  /* 0x0000001600097306 */ /* 0x004e220000209000 */
[----:B---3--:R-:W-:-:S05]  /*5920*/  IMAD.WIDE R6, R0, 0x4, R4 ;  /* 0x0000000400067825 */ /* 0x008fca00078e0204 */
[----:B------:R-:W5:Y:S04]  /*5930*/  LDG.E R23, desc[UR12][R6.64] ;  /* 0x0000000c06177981 */ /* 0x000f68000c1e1900 */
[----:B------:R2:W5:Y:S01]  /*5940*/  LDG.E R25, desc[UR12][R6.64+0x4] ;  /* 0x0000040c06197981 */ /* 0x000562000c1e1900 */
[----:B------:R-:W-:Y:S01]  /*5950*/  ISETP.NE.U32.AND P1, PT, R22, RZ, PT ;  /* 0x000000ff1600720c */ /* 0x000fe20003f25070 */
[----:B------:R-:W-:Y:S01]  /*5960*/  BSSY.RECONVERGENT B1, `(.L_x_843) ;  /* 0x000008f000017945 */ /* 0x000fe20003800200 */
[----:B0-----:R-:W0:Y:S01]  /*5970*/  MUFU.RCP R9, R9 ;  /* 0x0000000900097308 */ /* 0x001e220000001000 */
[----:B--2---:R-:W-:Y:S01]  /*5980*/  IMAD.MOV.U32 R6, RZ, RZ, -0x1 ;  /* 0xffffffffff067424 */ /* 0x004fe200078e00ff */
[----:B0-----:R-:W-:-:S06]  /*5990*/  IADD3 R5, PT, PT, R9, 0xffffffe, RZ ;  /* 0x0ffffffe09057810 */ /* 0x001fcc0007ffe0ff */
[----:B------:R-:W0:Y:S02]  /*59a0*/  F2I.FTZ.U32.TRUNC.NTZ R5, R5 ;  /* 0x0000000500057305 */ /* 0x000e24000021f000 */
[----:B0-----:R-:W-:-:S05]  /*59b0*/  IMAD.MOV R10, RZ, RZ, -R5 ;  /* 0x000000ffff0a7224 */ /* 0x001fca00078e0a05 */
[----:B------:R-:W-:Y:S02]  /*59c0*/  MOV R7, R10 ;  /* 0x0000000a00077202 */ /* 0x000fe40000000f00 */
[----:B----4-:R-:W-:Y:S01]  /*59d0*/  SHF.R.U32.HI R4, RZ, 0x2, R21 ;  /* 0x00000002ff047819 */ /* 0x010fe20000011615 */
[----:B------:R-:W-:-:S03]  /*59e0*/  VIADD R20, R20, 0x587c5 ;  /* 0x000587c514147836 */ /* 0x000fc60000000000 */
[----:B------:R-:W-:Y:S02]  /*59f0*/  LOP3.LUT R4, R4, R21, RZ, 0x3c, !PT ;  /* 0x0000001504047212 */ /* 0x000fe400078e3cff */
[----:B------:R-:W-:Y:S02]  /*5a00*/  SHF.L.U32 R3, R13, 0x4, RZ ;  /* 0x000000040d037819 */ /* 0x000fe400000006ff */
[----:B------:R-:W-:Y:S01]  /*5a10*/  MOV R11, R12 ;  /* 0x0000000c000b7202 */ /* 0x000fe20000000f00 */
[----:B------:R-:W-:Y:S01]  /*5a20*/  IMAD.SHL.U32 R8, R4, 0x2, RZ ;  /* 0x0000000204087824 */ /* 0x000fe200078e00ff */
[----:B------:R-:W-:Y:S01]  /*5a30*/  MOV R10, R19 ;  /* 0x00000013000a7202 */ /* 0x000fe20000000f00 */
[----:B------:R-:W-:Y:S02]  /*5a40*/  IMAD.MOV.U32 R21, RZ, RZ, R18 ;  /* 0x000000ffff157224 */ /* 0x000fe400078e0012 */
[----:B------:R-:W-:Y:S01]  /*5a50*/  IMAD R12, R0, R22, RZ ;  /* 0x00000016000c7224 */ /* 0x000fe200078e02ff */
[----:B------:R-:W-:Y:S01]  /*5a60*/  LOP3.LUT R8, R4, R8, R3, 0x96, !PT ;  /* 0x0000000804087212 */ /* 0x000fe200078e9603 */
[----:B------:R-:W-:-:S02]  /*5a70*/  HFMA2 R4, -RZ, RZ, 0, 0 ;  /* 0x00000000ff047431 */ /* 0x000fc400000001ff */
[----:B------:R-:W-:Y:S01]  /*5a80*/  IMAD R3, R7, R22, RZ ;  /* 0x0000001607037224 */ /* 0x000fe200078e02ff */
[----:B------:R-:W-:Y:S01]  /*5a90*/  MOV R7, 0xffffffff ;  /* 0xffffffff00077802 */ /* 0x000fe20000000f00 */
[----:B------:R0:W-:Y:S01]  /*5aa0*/  STG.E.64 desc[UR12][R16.64+0x8], R10 ;  /* 0x0000080a10007986 */ /* 0x0001e2000c101b0c */
[----:B------:R-:W-:Y:S01]  /*5ab0*/  LOP3.LUT R9, R8, R13, RZ, 0x3c, !PT ;  /* 0x0000000d08097212 */ /* 0x000fe200078e3cff */
[----:B------:R-:W-:Y:S02]  /*5ac0*/  IMAD.MOV.U32 R8, RZ, RZ, R13 ;  /* 0x000000ffff087224 */ /* 0x000fe400078e000d */
[----:B------:R0:W-:Y:S01]  /*5ad0*/  STG.E.64 desc[UR12][R16.64], R20 ;  /* 0x0000001410007986 */ /* 0x0001e2000c101b0c */
[----:B-1----:R-:W-:-:S03]  /*5ae0*/  IMAD.WIDE R12, R12, 0x10, R14 ;  /* 0x000000100c0c7825 */ /* 0x002fc600078e020e */
[----:B------:R0:W-:Y:S01]  /*5af0*/  STG.E.64 desc[UR12][R16.64+0x10], R8 ;  /* 0x0000100810007986 */ /* 0x0001e2000c101b0c */
[----:B------:R-:W-:Y:S01]  /*5b00*/  IMAD.HI.U32 R4, R5, R3, R4 ;  /* 0x0000000305047227 */ /* 0x000fe200078e0004 */
[----:B------:R-:W-:-:S03]  /*5b10*/  MOV R5, 0xffffffff ;  /* 0xffffffff00057802 */ /* 0x000fc60000000f00 */
[----:B------:R-:W-:-:S04]  /*5b20*/  IMAD.IADD R3, R9, 0x1, R20 ;  /* 0x0000000109037824 */ /* 0x000fc800078e0214 */
[----:B------:R-:W-:-:S05]  /*5b30*/  IMAD.HI.U32 R4, R4, R3, RZ ;  /* 0x0000000304047227 */ /* 0x000fca00078e00ff */
[----:B------:R-:W-:-:S05]  /*5b40*/  IADD3 R4, PT, PT, -R4, RZ, RZ ;  /* 0x000000ff04047210 */ /* 0x000fca0007ffe1ff */
[----:B------:R-:W-:Y:S02]  /*5b50*/  IMAD R3, R22, R4, R3 ;  /* 0x0000000416037224 */ /* 0x000fe400078e0203 */
[----:B------:R-:W-:-:S03]  /*5b60*/  IMAD.MOV.U32 R4, RZ, RZ, -0x1 ;  /* 0xffffffffff047424 */ /* 0x000fc600078e00ff */
[CC--:B------:R-:W-:Y:S02]  /*5b70*/  ISETP.GE.U32.AND P0, PT, R3.reuse, R22.reuse, PT ;  /* 0x000000160300720c */ /* 0x0c0fe40003f06070 */
[----:B------:R0:W-:Y:S04]  /*5b80*/  STL.128 [R1], R4 ;  /* 0x0000000401007387 */ /* 0x0001e80000100c00 */
[----:B------:R0:W-:Y:S04]  /*5b90*/  STL.128 [R1+0x10], R4 ;  /* 0x0000100401007387 */ /* 0x0001e80000100c00 */
[----:B------:R0:W-:Y:S03]  /*5ba0*/  STL.128 [R1+0x20], R4 ;  /* 0x0000200401007387 */ /* 0x0001e60000100c00 */
[----:B------:R-:W-:Y:S01]  /*5bb0*/  @P0 IMAD.IADD R3, R3, 0x1, -R22 ;  /* 0x0000000103030824 */ /* 0x000fe200078e0a16 */
[----:B------:R0:W-:Y:S04]  /*5bc0*/  STL.128 [R1+0x30], R4 ;  /* 0x0000300401007387 */ /* 0x0001e80000100c00 */
[----:B------:R-:W-:Y:S01]  /*5bd0*/  ISETP.GE.U32.AND P0, PT, R3, R22, PT ;  /* 0x000000160300720c */ /* 0x000fe20003f06070 */
[----:B------:R0:W-:-:S12]  /*5be0*/  STL.128 [R1+0x40], R4 ;  /* 0x0000400401007387 */ /* 0x0001d80000100c00 */
[-C--:B------:R-:W-:Y:S02]  /*5bf0*/  @P0 IADD3 R3, PT, PT, R3, -R22.reuse, RZ ;  /* 0x8000001603030210 */ /* 0x080fe40007ffe0ff */
[----:B------:R-:W-:-:S04]  /*5c00*/  @!P1 LOP3.LUT R3, RZ, R22, RZ, 0x33, !PT ;  /* 0x00000016ff039212 */ /* 0x000fc800078e33ff */
[----:B------:R-:W-:-:S13]  /*5c10*/  ISETP.GE.AND P0, PT, R3, 0x1, PT ;  /* 0x000000010300780c */ /* 0x000fda0003f06270 */
[----:B0-----:R-:W-:Y:S05]  /*5c20*/  @!P0 BRA `(.L_x_844) ;  /* 0x0000000400888947 */ /* 0x001fea0003800000 */
[----:B------:R-:W0:Y:S01]  /*5c30*/  LDCU.64 UR4, c[0x0][0x388] ;  /* 0x00007100ff0477ac */ /* 0x000e220008000a00 */
[----:B------:R-:W-:Y:S01]  /*5c40*/  ISETP.GE.U32.AND P0, PT, R3, 0x4, PT ;  /* 0x000000040300780c */ /* 0x000fe20003f06070 */
[----:B-----5:R-:W-:Y:S01]  /*5c50*/  IMAD R25, R25, R22, RZ ;  /* 0x0000001619197224 */ /* 0x020fe200078e02ff */
[----:B------:R-:W-:Y:S01]  /*5c60*/  BSSY.RECONVERGENT B2, `(.L_x_845) ;  /* 0x0000038000027945 */ /* 0x000fe20003800200 */
[----:B------:R-:W-:-:S03]  /*5c70*/  IMAD.MOV.U32 R7, RZ, RZ, RZ ;  /* 0x000000ffff077224 */ /* 0x000fc600078e00ff */
[----:B------:R-:W-:Y:S02]  /*5c80*/  SHF.R.S32.HI R6, RZ, 0x1f, R25 ;  /* 0x0000001fff067819 */ /* 0x000fe40000011419 */
[----:B0-----:R-:W-:-:S04]  /*5c90*/  LEA R4, P1, R25, UR4, 0x4 ;  /* 0x0000000419047c11 */ /* 0x001fc8000f8220ff */
[----:B------:R-:W-:Y:S01]  /*5ca0*/  LEA.HI.X R5, R25, UR5, R6, 0x4, P1 ;  /* 0x0000000519057c11 */ /* 0x000fe200088f2406 */
[----:B------:R-:W-:Y:S08]  /*5cb0*/  @!P0 BRA `(.L_x_846) ;  /* 0x0000000000c88947 */ /* 0x000ff00003800000 */
[----:B------:R-:W-:Y:S01]  /*5cc0*/  HFMA2 R11, -RZ, RZ, 0, 0 ;  /* 0x00000000ff0b7431 */ /* 0x000fe200000001ff */
[----:B------:R-:W-:Y:S06]  /*5cd0*/  BSSY.RECONVERGENT B3, `(.L_x_847) ;  /* 0x000002f000037945 */ /* 0x000fec0003800200 */
.L_x_848:
[----:B------:R-:W-:-:S05]  /*5ce0*/  IMAD.WIDE.U32 R8, R11, 0x10, R4 ;  /* 0x000000100b087825 */ /* 0x000fca00078e0004 */
[----:B0-----:R-:W2:Y:S04]  /*5cf0*/  LDG.E R19, desc[UR12][R8.64+0x8] ;  /* 0x0000080c08137981 */ /* 0x001ea8000c1e1900 */
[----:B------:R-:W3:Y:S04]  /*5d00*/  LDG.E R21, desc[UR12][R8.64+0xc] ;  /* 0x00000c0c08157981 */ /* 0x000ee8000c1e1900 */
[----:B------:R-:W4:Y:S04]  /*5d10*/  LDG.E R10, desc[UR12][R8.64] ;  /* 0x0000000c080a7981 */ /* 0x000f28000c1e1900 */
[----:B------:R-:W5:Y:S01]  /*5d20*/  LDG.E R15, desc[UR12][R8.64+0x4] ;  /* 0x0000040c080f7981 */ /* 0x000f62000c1e1900 */
[----:B------:R-:W-:-:S05]  /*5d30*/  IMAD.WIDE.U32 R6, R11, 0x10, R12 ;  /* 0x000000100b067825 */ /* 0x000fca00078e000c */
[----:B--2---:R-:W-:Y:S04]  /*5d40*/  STG.E desc[UR12][R6.64+0x8], R19 ;  /* 0x0000081306007986 */ /* 0x004fe8000c10190c */
[----:B---3--:R0:W-:Y:S04]  /*5d50*/  STG.E desc[UR12][R6.64+0xc], R21 ;  /* 0x00000c1506007986 */ /* 0x0081e8000c10190c */
[----:B----4-:R-:W-:Y:S04]  /*5d60*/  STG.E desc[UR12][R6.64], R10 ;  /* 0x0000000a06007986 */ /* 0x010fe8000c10190c */
[----:B-----5:R-:W-:Y:S04]  /*5d70*/  STG.E desc[UR12][R6.64+0x4], R15 ;  /* 0x0000040f06007986 */ /* 0x020fe8000c10190c */
[----:B------:R-:W2:Y:S04]  /*5d80*/  LDG.E R25, desc[UR12][R8.64+0x18] ;  /* 0x0000180c08197981 */ /* 0x000ea8000c1e1900 */
[----:B------:R-:W3:Y:S04]  /*5d90*/  LDG.E R27, desc[UR12][R8.64+0x1c] ;  /* 0x00001c0c081b7981 */ /* 0x000ee8000c1e1900 */
[----:B------:R-:W4:Y:S04]  /*5da0*/  LDG.E R14, desc[UR12][R8.64+0x10] ;  /* 0x0000100c080e7981 */ /* 0x000f28000c1e1900 */
[----:B------:R-:W5:Y:S04]  /*5db0*/  LDG.E R17, desc[UR12][R8.64+0x14] ;  /* 0x0000140c08117981 */ /* 0x000f68000c1e1900 */
[----:B--2---:R-:W-:Y:S04]  /*5dc0*/  STG.E desc[UR12][R6.64+0x18], R25 ;  /* 0x0000181906007986 */ /* 0x004fe8000c10190c */
[----:B---3--:R1:W-:Y:S04]  /*5dd0*/  STG.E desc[UR12][R6.64+0x1c], R27 ;  /* 0x00001c1b06007986 */ /* 0x0083e8000c10190c */
[----:B----4-:R2:W-:Y:S04]  /*5de0*/  STG.E desc[UR12][R6.64+0x10], R14 ;  /* 0x0000100e06007986 */ /* 0x0105e8000c10190c */
[----:B-----5:R3:W-:Y:S04]  /*5df0*/  STG.E desc[UR12][R6.64+0x14], R17 ;  /* 0x0000141106007986 */ /* 0x0207e8000c10190c */
[----:B0-----:R-:W4:Y:S04]  /*5e00*/  LDG.E R21, desc[UR12][R8.64+0x28] ;  /* 0x0000280c08157981 */ /* 0x001f28000c1e1900 */
[----:B------:R-:W5:Y:S04]  /*5e10*/  LDG.E R29, desc[UR12][R8.64+0x2c] ;  /* 0x00002c0c081d7981 */ /* 0x000f68000c1e1900 */
[----:B------:R-:W2:Y:S04]  /*5e20*/  LDG.E R16, desc[UR12][R8.64+0x20] ;  /* 0x0000200c08107981 */ /* 0x000ea8000c1e1900 */
[----:B------:R-:W3:Y:S04]  /*5e30*/  LDG.E R19, desc[UR12][R8.64+0x24] ;  /* 0x0000240c08137981 */ /* 0x000ee8000c1e1900 */
[----:B----4-:R0:W-:Y:S04]  /*5e40*/  STG.E desc[UR12][R6.64+0x28], R21 ;  /* 0x0000281506007986 */ /* 0x0101e8000c10190c */
[----:B-----5:R0:W-:Y:S04]  /*5e50*/  STG.E desc[UR12][R6.64+0x2c], R29 ;  /* 0x00002c1d06007986 */ /* 0x0201e8000c10190c */
[----:B--2---:R0:W-:Y:S04]  /*5e60*/  STG.E desc[UR12][R6.64+0x20], R16 ;  /* 0x0000201006007986 */ /* 0x0041e8000c10190c */
[----:B---3--:R0:W-:Y:S04]  /*5e70*/  STG.E desc[UR12][R6.64+0x24], R19 ;  /* 0x0000241306007986 */ /* 0x0081e8000c10190c */
[----:B------:R-:W2:Y:S04]  /*5e80*/  LDG.E R20, desc[UR12][R8.64+0x30] ;  /* 0x0000300c08147981 */ /* 0x000ea8000c1e1900 */
[----:B-1----:R-:W3:Y:S04]  /*5e90*/  LDG.E R27, desc[UR12][R8.64+0x38] ;  /* 0x0000380c081b7981 */ /* 0x002ee8000c1e1900 */
[----:B------:R-:W4:Y:S04]  /*5ea0*/  LDG.E R25, desc[UR12][R8.64+0x34] ;  /* 0x0000340c08197981 */ /* 0x000f28000c1e1900 */
[----:B------:R1:W5:Y:S01]  /*5eb0*/  LDG.E R24, desc[UR12][R8.64+0x3c] ;  /* 0x00003c0c08187981 */ /* 0x000362000c1e1900 */
[--C-:B------:R-:W-:Y:S01]  /*5ec0*/  IMAD R10, R10, 0x4, R1.reuse ;  /* 0x000000040a0a7824 */ /* 0x100fe200078e0201 */
[----:B------:R-:W-:Y:S01]  /*5ed0*/  LEA R14, R14, R1, 0x2 ;  /* 0x000000010e0e7211 */ /* 0x000fe200078e10ff */
[----:B------:R-:W-:-:S02]  /*5ee0*/  IMAD R18, R16, 0x4, R1 ;  /* 0x0000000410127824 */ /* 0x000fc400078e0201 */
[----:B------:R-:W-:Y:S01]  /*5ef0*/  VIADD R11, R11, 0x4 ;  /* 0x000000040b0b7836 */ /* 0x000fe20000000000 */
[----:B------:R0:W-:Y:S04]  /*5f00*/  STL [R10], R15 ;  /* 0x0000000f0a007387 */ /* 0x0001e80000100800 */
[----:B------:R0:W-:Y:S01]  /*5f10*/  STL [R14], R17 ;  /* 0x000000110e007387 */ /* 0x0001e20000100800 */
[----:B-1----:R-:W-:-:S03]  /*5f20*/  LOP3.LUT R8, R3, 0x7ffffffc, RZ, 0xc0, !PT ;  /* 0x7ffffffc03087812 */ /* 0x002fc600078ec0ff */
[----:B------:R0:W-:Y:S01]  /*5f30*/  STL [R18], R19 ;  /* 0x0000001312007387 */ /* 0x0001e20000100800 */
[----:B------:R-:W-:Y:S02]  /*5f40*/  ISETP.NE.AND P0, PT, R11, R8, PT ;  /* 0x000000080b00720c */ /* 0x000fe40003f05270 */
[----:B--2---:R-:W-:Y:S01]  /*5f50*/  LEA R26, R20, R1, 0x2 ;  /* 0x00000001141a7211 */ /* 0x004fe200078e10ff */
[----:B------:R0:W-:Y:S04]  /*5f60*/  STG.E desc[UR12][R6.64+0x30], R20 ;  /* 0x0000301406007986 */ /* 0x0001e8000c10190c */
[----:B---3--:R0:W-:Y:S04]  /*5f70*/  STG.E desc[UR12][R6.64+0x38], R27 ;  /* 0x0000381b06007986 */ /* 0x0081e8000c10190c */
[----:B----4-:R0:W-:Y:S04]  /*5f80*/  STL [R26], R25 ;  /* 0x000000191a007387 */ /* 0x0101e80000100800 */
[----:B------:R0:W-:Y:S04]  /*5f90*/  STG.E desc[UR12][R6.64+0x34], R25 ;  /* 0x0000341906007986 */ /* 0x0001e8000c10190c */
[----:B-----5:R0:W-:Y:S01]  /*5fa0*/  STG.E desc[UR12][R6.64+0x3c], R24 ;  /* 0x00003c1806007986 */ /* 0x0201e2000c10190c */
[----:B------:R-:W-:Y:S05]  /*5fb0*/  @P0 BRA `(.L_x_848) ;  /* 0xfffffffc00480947 */ /* 0x000fea000383ffff */
[----:B------:R-:W-:Y:S05]  /*5fc0*/  BSYNC.RECONVERGENT B3 ;  /* 0x0000000000037941 */ /* 0x000fea0003800200 */
.L_x_847:
[----:B0-----:R-:W-:-:S07]  /*5fd0*/  MOV R7, R8 ;  /* 0x0000000800077202 */ /* 0x001fce0000000f00 */
.L_x_846:
[----:B------:R-:W-:Y:S05]  /*5fe0*/  BSYNC.RECONVERGENT B2 ;  /* 0x0000000000027941 */ /* 0x000fea0003800200 */
.L_x_845:
[----:B------:R-:W-:-:S13]  /*5ff0*/  LOP3.LUT P0, R14, R3, 0x3, RZ, 0xc0, !PT ;  /* 0x00000003030e7812 */ /* 0x000fda000780c0ff */
[----:B------:R-:W-:Y:S05]  /*6000*/  @!P0 BRA `(.L_x_844) ;  /* 0x0000000000908947 */ /* 0x000fea0003800000 */
[----:B------:R-:W-:-:S05]  /*6010*/  IMAD.WIDE.U32 R4, R7, 0x10, R4 ;  /* 0x0000001007047825 */ /* 0x000fca00078e0004 */
[----:B------:R-:W2:Y:S04]  /*6020*/  LDG.E R8, desc[UR12][R4.64] ;  /* 0x0000000c04087981 */ /* 0x000ea8000c1e1900 */
[----:B------:R-:W3:Y:S04]  /*6030*/  LDG.E R11, desc[UR12][R4.64+0x8] ;  /* 0x0000080c040b7981 */ /* 0x000ee8000c1e1900 */
[----:B------:R-:W4:Y:S04]  /*6040*/  LDG.E R9, desc[UR12][R4.64+0x4] ;  /* 0x0000040c04097981 */ /* 0x000f28000c1e1900 */
[----:B------:R-:W5:Y:S01]  /*6050*/  LDG.E R15, desc[UR12][R4.64+0xc] ;  /* 0x00000c0c040f7981 */ /* 0x000f62000c1e1900 */
[----:B------:R-:W-:Y:S01]  /*6060*/  IMAD.WIDE.U32 R6, R7, 0x10, R12 ;  /* 0x0000001007067825 */ /* 0x000fe200078e000c */
[----:B------:R-:W-:-:S03]  /*6070*/  ISETP.NE.AND P0, PT, R14, 0x1, PT ;  /* 0x000000010e00780c */ /* 0x000fc60003f05270 */
[----:B--2---:R-:W-:Y:S01]  /*6080*/  IMAD R10, R8, 0x4, R1 ;  /* 0x00000004080a7824 */ /* 0x004fe200078e0201 */
[----:B------:R0:W-:Y:S04]  /*6090*/  STG.E desc[UR12][R6.64], R8 ;  /* 0x0000000806007986 */ /* 0x0001e8000c10190c */
[----:B---3--:R0:W-:Y:S04]  /*60a0*/  STG.E desc[UR12][R6.64+0x8], R11 ;  /* 0x0000080b06007986 */ /* 0x0081e8000c10190c */
[----:B----4-:R0:W-:Y:S04]  /*60b0*/  STL [R10], R9 ;  /* 0x000000090a007387 */ /* 0x0101e80000100800 */
[----:B------:R0:W-:Y:S04]  /*60c0*/  STG.E desc[UR12][R6.64+0x4], R9 ;  /* 0x0000040906007986 */ /* 0x0001e8000c10190c */
[----:B-----5:R0:W-:Y:S01]  /*60d0*/  STG.E desc[UR12][R6.64+0xc], R15 ;  /* 0x00000c0f06007986 */ /* 0x0201e2000c10190c */
[----:B------:R-:W-:Y:S05]  /*60e0*/  @!P0 BRA `(.L_x_844) ;  /* 0x0000000000588947 */ /* 0x000fea0003800000 */
[----:B0-----:R-:W2:Y:S04]  /*60f0*/  LDG.E R8, desc[UR12][R4.64+0x10] ;  /* 0x0000100c04087981 */ /* 0x001ea8000c1e1900 */
[----:B------:R-:W3:Y:S04]  /*6100*/  LDG.E R11, desc[UR12][R4.64+0x18] ;  /* 0x0000180c040b7981 */ /* 0x000ee8000c1e1900 */
[----:B------:R-:W4:Y:S04]  /*6110*/  LDG.E R9, desc[UR12][R4.64+0x14] ;  /* 0x0000140c04097981 */ /* 0x000f28000c1e1900 */
[----:B------:R-:W5:Y:S01]  /*6120*/  LDG.E R15, desc[UR12][R4.64+0x1c] ;  /* 0x00001c0c040f7981 */ /* 0x000f62000c1e1900 */
[----:B------:R-:W-:-:S02]  /*6130*/  ISETP.NE.AND P0, PT, R14, 0x2, PT ;  /* 0x000000020e00780c */ /* 0x000fc40003f05270 */
[----:B--2---:R-:W-:Y:S01]  /*6140*/  LEA R10, R8, R1, 0x2 ;  /* 0x00000001080a7211 */ /* 0x004fe200078e10ff */
[----:B------:R1:W-:Y:S04]  /*6150*/  STG.E desc[UR12][R6.64+0x10], R8 ;  /* 0x0000100806007986 */ /* 0x0003e8000c10190c */
[----:B---3--:R1:W-:Y:S04]  /*6160*/  STG.E desc[UR12][R6.64+0x18], R11 ;  /* 0x0000180b06007986 */ /* 0x0083e8000c10190c */
[----:B----4-:R1:W-:Y:S04]  /*6170*/  STL [R10], R9 ;  /* 0x000000090a007387 */ /* 0x0103e80000100800 */
[----:B------:R1:W-:Y:S04]  /*6180*/  STG.E desc[UR12][R6.64+0x14], R9 ;  /* 0x0000140906007986 */ /* 0x0003e8000c10190c */
[----:B-----5:R1:W-:Y:S01]  /*6190*/  STG.E desc[UR12][R6.64+0x1c], R15 ;  /* 0x00001c0f06007986 */ /* 0x0203e2000c10190c */
[----:B------:R-:W-:Y:S05]  /*61a0*/  @!P0 BRA `(.L_x_844) ;  /* 0x0000000000288947 */ /* 0x000fea0003800000 */
[----:B-1----:R-:W2:Y:S04]  /*61b0*/  LDG.E R8, desc[UR12][R4.64+0x20] ;  /* 0x0000200c04087981 */ /* 0x002ea8000c1e1900 */
[----:B------:R-:W3:Y:S04]  /*61c0*/  LDG.E R9, desc[UR12][R4.64+0x24] ;  /* 0x0000240c04097981 */ /* 0x000ee8000c1e1900 */
[----:B------:R-:W4:Y:S04]  /*61d0*/  LDG.E R11, desc[UR12][R4.64+0x28] ;  /* 0x0000280c040b7981 */ /* 0x000f28000c1e1900 */
[----:B------:R-:W5:Y:S01]  /*61e0*/  LDG.E R15, desc[UR12][R4.64+0x2c] ;  /* 0x00002c0c040f7981 */ /* 0x000f62000c1e1900 */
[----:B--2---:R-:W-:-:S03]  /*61f0*/  IMAD R10, R8, 0x4, R1 ;  /* 0x00000004080a7824 */ /* 0x004fc600078e0201 */
[----:B------:R2:W-:Y:S04]  /*6200*/  STG.E desc[UR12][R6.64+0x20], R8 ;  /* 0x0000200806007986 */ /* 0x0005e8000c10190c */
[----:B---3--:R2:W-:Y:S04]  /*6210*/  STG.E desc[UR12][R6.64+0x24], R9 ;  /* 0x0000240906007986 */ /* 0x0085e8000c10190c */
[----:B------:R2:W-:Y:S04]  /*6220*/  STL [R10], R9 ;  /* 0x000000090a007387 */ /* 0x0005e80000100800 */
[----:B----4-:R2:W-:Y:S04]  /*6230*/  STG.E desc[UR12][R6.64+0x28], R11 ;  /* 0x0000280b06007986 */ /* 0x0105e8000c10190c */
[----:B-----5:R2:W-:Y:S02]  /*6240*/  STG.E desc[UR12][R6.64+0x2c], R15 ;  /* 0x00002c0f06007986 */ /* 0x0205e4000c10190c */
.L_x_844:
[----:B------:R-:W-:Y:S05]  /*6250*/  BSYNC.RECONVERGENT B1 ;  /* 0x0000000000017941 */ /* 0x000fea0003800200 */
.L_x_843:
[----:B------:R-:W-:-:S13]  /*6260*/  ISETP.GE.AND P0, PT, R22, 0x1, PT ;  /* 0x000000011600780c */ /* 0x000fda0003f06270 */
[----:B------:R-:W-:Y:S05]  /*6270*/  @!P0 BRA `(.L_x_817) ;  /* 0x0000000c00848947 */ /* 0x000fea0003800000 */
[----:B------:R-:W3:Y:S01]  /*6280*/  LDC.64 R4, c[0x0][0x388] ;  /* 0x0000e200ff047b82 */ /* 0x000ee20000000a00 */
[----:B------:R-:W-:Y:S01]  /*6290*/  UISETP.GE.U32.AND UP0, UPT, UR14, 0x7, UPT ;  /* 0x000000070e00788c */ /* 0x000fe2000bf06070 */
[----:B-----5:R-:W-:Y:S02]  /*62a0*/  IMAD R23, R23, R22, RZ ;  /* 0x0000001617177224 */ /* 0x020fe400078e02ff */
[----:B012---:R-:W-:Y:S02]  /*62b0*/  HFMA2 R7, -RZ, RZ, 0, 0 ;  /* 0x00000000ff077431 */ /* 0x007fe400000001ff */
[----:B---3--:R-:W-:-:S04]  /*62c0*/  IMAD.WIDE R4, R23, 0x10, R4 ;  /* 0x0000001017047825 */ /* 0x008fc800078e0204 */
[----:B------:R-:W-:Y:S05]  /*62d0*/  BRA.U !UP0, `(.L_x_849) ;  /* 0x0000000508c07547 */ /* 0x000fea000b800000 */
[----:B------:R-:W-:Y:S01]  /*62e0*/  BSSY.RECONVERGENT B1, `(.L_x_850) ;  /* 0x000006e000017945 */ /* 0x000fe20003800200 */
[----:B------:R-:W-:-:S07]  /*62f0*/  IMAD.MOV.U32 R9, RZ, RZ, RZ ;  /* 0x000000ffff097224 */ /* 0x000fce00078e00ff */
.L_x_851:
[----:B------:R-:W-:-:S05]  /*6300*/  IMAD.WIDE.U32 R6, R9, 0x10, R4 ;  /* 0x0000001009067825 */ /* 0x000fca00078e0004 */
[----:B-1----:R-:W2:Y:S04]  /*6310*/  LDG.E R14, desc[UR12][R6.64] ;  /* 0x0000000c060e7981 */ /* 0x002ea8000c1e1900 */
[----:B------:R-:W3:Y:S01]  /*6320*/  LDG.E R15, desc[UR12][R6.64+0x4] ;  /* 0x0000040c060f7981 */ /* 0x000ee2000c1e1900 */
[----:B--2---:R-:W-:-:S06]  /*6330*/  LEA R8, R14, R1, 0x2 ;  /* 0x000000010e087211 */ /* 0x004fcc00078e10ff */
[----:B------:R-:W3:Y:S02]  /*6340*/  LDL R8, [R8] ;  /* 0x0000000008087983 */ /* 0x000ee40000100800 */
[----:B---3--:R-:W-:-:S13]  /*6350*/  ISETP.GE.AND P0, PT, R8, R15, PT ;  /* 0x0000000f0800720c */ /* 0x008fda0003f06270 */
[----:B------:R-:W2:Y:S04]  /*6360*/  @!P0 LDG.E R17, desc[UR12][R6.64+0x8] ;  /* 0x0000080c06118981 */ /* 0x000ea8000c1e1900 */
[----:B------:R-:W3:Y:S01]  /*6370*/  @!P0 LDG.E R19, desc[UR12][R6.64+0xc] ;  /* 0x00000c0c06138981 */ /* 0x000ee2000c1e1900 */
[----:B------:R-:W-:-:S05]  /*6380*/  @!P0 IMAD.WIDE R10, R3, 0x10, R12 ;  /* 0x00000010030a8825 */ /* 0x000fca00078e020c */
[----:B------:R-:W-:Y:S04]  /*6390*/  @!P0 STG.E desc[UR12][R10.64], R14 ;  /* 0x0000000e0a008986 */ /* 0x000fe8000c10190c */
[----:B------:R0:W-:Y:S04]  /*63a0*/  @!P0 STG.E desc[UR12][R10.64+0x4], R15 ;  /* 0x0000040f0a008986 */ /* 0x0001e8000c10190c */
[----:B--2---:R1:W-:Y:S04]  /*63b0*/  @!P0 STG.E desc[UR12][R10.64+0x8], R17 ;  /* 0x000008110a008986 */ /* 0x0043e8000c10190c */
[----:B---3--:R2:W-:Y:S04]  /*63c0*/  @!P0 STG.E desc[UR12][R10.64+0xc], R19 ;  /* 0x00000c130a008986 */ /* 0x0085e8000c10190c */
[----:B------:R-:W3:Y:S04]  /*63d0*/  LDG.E R18, desc[UR12][R6.64+0x10] ;  /* 0x0000100c06127981 */ /* 0x000ee8000c1e1900 */
[----:B------:R-:W4:Y:S01]  /*63e0*/  LDG.E R25, desc[UR12][R6.64+0x14] ;  /* 0x0000140c06197981 */ /* 0x000f22000c1e1900 */
[----:B---3--:R-:W-:-:S06]  /*63f0*/  IMAD R16, R18, 0x4, R1 ;  /* 0x0000000412107824 */ /* 0x008fcc00078e0201 */
[----:B------:R-:W4:Y:S02]  /*6400*/  LDL R16, [R16] ;  /* 0x0000000010107983 */ /* 0x000f240000100800 */
[----:B----4-:R-:W-:-:S13]  /*6410*/  ISETP.GE.AND P1, PT, R16, R25, PT ;  /* 0x000000191000720c */ /* 0x010fda0003f26270 */
[----:B------:R-:W3:Y:S04]  /*6420*/  @!P1 LDG.E R21, desc[UR12][R6.64+0x18] ;  /* 0x0000180c06159981 */ /* 0x000ee8000c1e1900 */
[----:B------:R-:W4:Y:S01]  /*6430*/  @!P1 LDG.E R23, desc[UR12][R6.64+0x1c] ;  /* 0x00001c0c06179981 */ /* 0x000f22000c1e1900 */
[----:B------:R-:W-:-:S05]  /*6440*/  @!P0 IADD3 R3, PT, PT, R3, 0x1, RZ ;  /* 0x0000000103038810 */ /* 0x000fca0007ffe0ff */
[----:B0-----:R-:W-:-:S05]  /*6450*/  @!P1 IMAD.WIDE R14, R3, 0x10, R12 ;  /* 0x00000010030e9825 */ /* 0x001fca00078e020c */
[----:B------:R-:W-:Y:S04]  /*6460*/  @!P1 STG.E desc[UR12][R14.64], R18 ;  /* 0x000000120e009986 */ /* 0x000fe8000c10190c */
[----:B------:R0:W-:Y:S04]  /*6470*/  @!P1 STG.E desc[UR12][R14.64+0x4], R25 ;  /* 0x000004190e009986 */ /* 0x0001e8000c10190c */
[----:B---3--:R3:W-:Y:S04]  /*6480*/  @!P1 STG.E desc[UR12][R14.64+0x8], R21 ;  /* 0x000008150e009986 */ /* 0x0087e8000c10190c */
[----:B----4-:R4:W-:Y:S04]  /*6490*/  @!P1 STG.E desc[UR12][R14.64+0xc], R23 ;  /* 0x00000c170e009986 */ /* 0x0109e8000c10190c */
[----:B------:R-:W5:Y:S04]  /*64a0*/  LDG.E R20, desc[UR12][R6.64+0x20] ;  /* 0x0000200c06147981 */ /* 0x000f68000c1e1900 */
[----:B------:R-:W2:Y:S01]  /*64b0*/  LDG.E R27, desc[UR12][R6.64+0x24] ;  /* 0x0000240c061b7981 */ /* 0x000ea2000c1e1900 */
[----:B-----5:R-:W-:-:S06]  /*64c0*/  IMAD R8, R20, 0x4, R1 ;  /* 0x0000000414087824 */ /* 0x020fcc00078e0201 */
[----:B------:R-:W2:Y:S02]  /*64d0*/  LDL R8, [R8] ;  /* 0x0000000008087983 */ /* 0x000ea40000100800 */
[----:B--2---:R-:W-:-:S13]  /*64e0*/  ISETP.GE.AND P0, PT, R8, R27, PT ;  /* 0x0000001b0800720c */ /* 0x004fda0003f06270 */
[----:B-1----:R-:W2:Y:S04]  /*64f0*/  @!P0 LDG.E R17, desc[UR12][R6.64+0x28] ;  /* 0x0000280c06118981 */ /* 0x002ea8000c1e1900 */
[----:B------:R-:W5:Y:S01]  /*6500*/  @!P0 LDG.E R19, desc[UR12][R6.64+0x2c] ;  /* 0x00002c0c06138981 */ /* 0x000f62000c1e1900 */
[----:B------:R-:W-:-:S05]  /*6510*/  @!P1 IADD3 R3, PT, PT, R3, 0x1, RZ ;  /* 0x0000000103039810 */ /* 0x000fca0007ffe0ff */
[----:B------:R-:W-:-:S05]  /*6520*/  @!P0 IMAD.WIDE R10, R3, 0x10, R12 ;  /* 0x00000010030a8825 */ /* 0x000fca00078e020c */
[----:B------:R-:W-:Y:S04]  /*6530*/  @!P0 STG.E desc[UR12][R10.64], R20 ;  /* 0x000000140a008986 */ /* 0x000fe8000c10190c */
[----:B------:R1:W-:Y:S04]  /*6540*/  @!P0 STG.E desc[UR12][R10.64+0x4], R27 ;  /* 0x0000041b0a008986 */ /* 0x0003e8000c10190c */
[----:B--2---:R2:W-:Y:S04]  /*6550*/  @!P0 STG.E desc[UR12][R10.64+0x8], R17 ;  /* 0x000008110a008986 */ /* 0x0045e8000c10190c */
[----:B-----5:R5:W-:Y:S04]  /*6560*/  @!P0 STG.E desc[UR12][R10.64+0xc], R19 ;  /* 0x00000c130a008986 */ /* 0x020be8000c10190c */
[----:B------:R-:W3:Y:S04]  /*6570*/  LDG.E R16, desc[UR12][R6.64+0x30] ;  /* 0x0000300c06107981 */ /* 0x000ee8000c1e1900 */
[----:B0-----:R-:W4:Y:S01]  /*6580*/  LDG.E R25, desc[UR12][R6.64+0x34] ;  /* 0x0000340c06197981 */ /* 0x001f22000c1e1900 */
[----:B---3--:R-:W-:-:S06]  /*6590*/  IMAD R8, R16, 0x4, R1 ;  /* 0x0000000410087824 */ /* 0x008fcc00078e0201 */
[----:B------:R-:W4:Y:S02]  /*65a0*/  LDL R8, [R8] ;  /* 0x0000000008087983 */ /* 0x000f240000100800 */
[----:B----4-:R-:W-:-:S13]  /*65b0*/  ISETP.GE.AND P1, PT, R8, R25, PT ;  /* 0x000000190800720c */ /* 0x010fda0003f26270 */
[----:B------:R-:W3:Y:S04]  /*65c0*/  @!P1 LDG.E R21, desc[UR12][R6.64+0x38] ;  /* 0x0000380c06159981 */ /* 0x000ee8000c1e1900 */
[----:B------:R-:W4:Y:S01]  /*65d0*/  @!P1 LDG.E R23, desc[UR12][R6.64+0x3c] ;  /* 0x00003c0c06179981 */ /* 0x000f22000c1e1900 */
[----:B------:R-:W-:-:S05]  /*65e0*/  @!P0 IADD3 R3, PT, PT, R3, 0x1, RZ ;  /* 0x0000000103038810 */ /* 0x000fca0007ffe0ff */
[----:B------:R-:W-:-:S05]  /*65f0*/  @!P1 IMAD.WIDE R14, R3, 0x10, R12 ;  /* 0x00000010030e9825 */ /* 0x000fca00078e020c */
[----:B------:R0:W-:Y:S04]  /*6600*/  @!P1 STG.E desc[UR12][R14.64], R16 ;  /* 0x000000100e009986 */ /* 0x0001e8000c10190c */
[----:B------:R0:W-:Y:S04]  /*6610*/  @!P1 STG.E desc[UR12][R14.64+0x4], R25 ;  /* 0x000004190e009986 */ /* 0x0001e8000c10190c */
[----:B---3--:R3:W-:Y:S04]  /*6620*/  @!P1 STG.E desc[UR12][R14.64+0x8], R21 ;  /* 0x000008150e009986 */ /* 0x0087e8000c10190c */
[----:B----4-:R4:W-:Y:S04]  /*6630*/  @!P1 STG.E desc[UR12][R14.64+0xc], R23 ;  /* 0x00000c170e009986 */ /* 0x0109e8000c10190c */
[----:B------:R-:W2:Y:S04]  /*6640*/  LDG.E R18, desc[UR12][R6.64+0x40] ;  /* 0x0000400c06127981 */ /* 0x000ea8000c1e1900 */
[----:B-1----:R-:W5:Y:S01]  /*6650*/  LDG.E R27, desc[UR12][R6.64+0x44] ;  /* 0x0000440c061b7981 */ /* 0x002f62000c1e1900 */
[----:B--2---:R-:W-:-:S06]  /*6660*/  IMAD R8, R18, 0x4, R1 ;  /* 0x0000000412087824 */ /* 0x004fcc00078e0201 */
[----:B------:R-:W5:Y:S02]  /*6670*/  LDL R8, [R8] ;  /* 0x0000000008087983 */ /* 0x000f640000100800 */
[----:B-----5:R-:W-:-:S13]  /*6680*/  ISETP.GE.AND P0, PT, R8, R27, PT ;  /* 0x0000001b0800720c */ /* 0x020fda0003f06270 */
[----:B------:R-:W2:Y:S04]  /*6690*/  @!P0 LDG.E R17, desc[UR12][R6.64+0x48] ;  /* 0x0000480c06118981 */ /* 0x000ea8000c1e1900 */
[----:B------:R-:W5:Y:S01]  /*66a0*/  @!P0 LDG.E R19, desc[UR12][R6.64+0x4c] ;  /* 0x00004c0c06138981 */ /* 0x000f62000c1e1900 */
[----:B------:R-:W-:-:S05]  /*66b0*/  @!P1 IADD3 R3, PT, PT, R3, 0x1, RZ ;  /* 0x0000000103039810 */ /* 0x000fca0007ffe0ff */
[----:B------:R-:W-:-:S05]  /*66c0*/  @!P0 IMAD.WIDE R10, R3, 0x10, R12 ;  /* 0x00000010030a8825 */ /* 0x000fca00078e020c */
[----:B------:R1:W-:Y:S04]  /*66d0*/  @!P0 STG.E desc[UR12][R10.64], R18 ;  /* 0x000000120a008986 */ /* 0x0003e8000c10190c */
[----:B------:R1:W-:Y:S04]  /*66e0*/  @!P0 STG.E desc[UR12][R10.64+0x4], R27 ;  /* 0x0000041b0a008986 */ /* 0x0003e8000c10190c */
[----:B--2---:R2:W-:Y:S04]  /*66f0*/  @!P0 STG.E desc[UR12][R10.64+0x8], R17 ;  /* 0x000008110a008986 */ /* 0x0045e8000c10190c */
[----:B-----5:R5:W-:Y:S04]  /*6700*/  @!P0 STG.E desc[UR12][R10.64+0xc], R19 ;  /* 0x00000c130a008986 */ /* 0x020be8000c10190c */
[----:B0-----:R-:W3:Y:S04]  /*6710*/  LDG.E R16, desc[UR12][R6.64+0x50] ;  /* 0x0000500c06107981 */ /* 0x001ee8000c1e1900 */
[----:B------:R-:W4:Y:S01]  /*6720*/  LDG.E R25, desc[UR12][R6.64+0x54] ;  /* 0x0000540c06197981 */ /* 0x000f22000c1e1900 */
        /* <DEDUP_REMOVED lines=11> */
[----:B-1----:R-:W2:Y:S04]  /*67e0*/  LDG.E R18, desc[UR12][R6.64+0x60] ;  /* 0x0000600c06127981 */ /* 0x002ea8000c1e1900 */
[----:B------:R-:W5:Y:S01]  /*67f0*/  LDG.E R27, desc[UR12][R6.64+0x64] ;  /* 0x0000640c061b7981 */ /* 0x000f62000c1e1900 */
        /* <DEDUP_REMOVED lines=11> */
[----:B0-----:R-:W2:Y:S04]  /*68b0*/  LDG.E R16, desc[UR12][R6.64+0x70] ;  /* 0x0000700c06107981 */ /* 0x001ea8000c1e1900 */
[----:B------:R-:W5:Y:S01]  /*68c0*/  LDG.E R25, desc[UR12][R6.64+0x74] ;  /* 0x0000740c06197981 */ /* 0x000f62000c1e1900 */
[----:B--2---:R-:W-:-:S06]  /*68d0*/  IMAD R8, R16, 0x4, R1 ;  /* 0x0000000410087824 */ /* 0x004fcc00078e0201 */
[----:B------:R-:W5:Y:S02]  /*68e0*/  LDL R8, [R8] ;  /* 0x0000000008087983 */ /* 0x000f640000100800 */
[----:B-----5:R-:W-:-:S13]  /*68f0*/  ISETP.GE.AND P1, PT, R8, R25, PT ;  /* 0x000000190800720c */ /* 0x020fda0003f26270 */
[----:B---3--:R-:W2:Y:S04]  /*6900*/  @!P1 LDG.E R21, desc[UR12][R6.64+0x78] ;  /* 0x0000780c06159981 */ /* 0x008ea8000c1e1900 */
[----:B----4-:R-:W3:Y:S01]  /*6910*/  @!P1 LDG.E R23, desc[UR12][R6.64+0x7c] ;  /* 0x00007c0c06179981 */ /* 0x010ee2000c1e1900 */
[----:B------:R-:W-:-:S05]  /*6920*/  @!P0 IADD3 R3, PT, PT, R3, 0x1, RZ ;  /* 0x0000000103038810 */ /* 0x000fca0007ffe0ff */
[----:B------:R-:W-:-:S04]  /*6930*/  @!P1 IMAD.WIDE R14, R3, 0x10, R12 ;  /* 0x00000010030e9825 */ /* 0x000fc800078e020c */
[----:B------:R-:W-:Y:S01]  /*6940*/  VIADD R9, R9, 0x8 ;  /* 0x0000000809097836 */ /* 0x000fe20000000000 */
[----:B------:R1:W-:Y:S04]  /*6950*/  @!P1 STG.E desc[UR12][R14.64], R16 ;  /* 0x000000100e009986 */ /* 0x0003e8000c10190c */
[----:B------:R1:W-:Y:S01]  /*6960*/  @!P1 STG.E desc[UR12][R14.64+0x4], R25 ;  /* 0x000004190e009986 */ /* 0x0003e2000c10190c */
[----:B------:R-:W-:Y:S02]  /*6970*/  ISETP.NE.AND P0, PT, R9, R2, PT ;  /* 0x000000020900720c */ /* 0x000fe40003f05270 */
[----:B------:R-:W-:Y:S01]  /*6980*/  @!P1 IADD3 R3, PT, PT, R3, 0x1, RZ ;  /* 0x0000000103039810 */ /* 0x000fe20007ffe0ff */
[----:B--2---:R1:W-:Y:S04]  /*6990*/  @!P1 STG.E desc[UR12][R14.64+0x8], R21 ;  /* 0x000008150e009986 */ /* 0x0043e8000c10190c */
[----:B---3--:R1:W-:Y:S06]  /*69a0*/  @!P1 STG.E desc[UR12][R14.64+0xc], R23 ;  /* 0x00000c170e009986 */ /* 0x0083ec000c10190c */
[----:B------:R-:W-:Y:S05]  /*69b0*/  @P0 BRA `(.L_x_851) ;  /* 0xfffffff800500947 */ /* 0x000fea000383ffff */
[----:B------:R-:W-:Y:S05]  /*69c0*/  BSYNC.RECONVERGENT B1 ;  /* 0x0000000000017941 */ /* 0x000fea0003800200 */
.L_x_850:
[----:B------:R-:W-:-:S07]  /*69d0*/  IMAD.MOV.U32 R7, RZ, RZ, R2 ;  /* 0x000000ffff077224 */ /* 0x000fce00078e0002 */
.L_x_849:
[----:B------:R-:W-:-:S09]  /*69e0*/  UISETP.NE.AND UP0, UPT, UR15, URZ, UPT ;  /* 0x000000ff0f00728c */ /* 0x000fd2000bf05270 */
[----:B------:R-:W-:Y:S05]  /*69f0*/  BRA.U !UP0, `(.L_x_817) ;  /* 0x0000000508a47547 */ /* 0x000fea000b800000 */
[----:B------:R-:W-:Y:S02]  /*6a00*/  UIADD3 UR4, UPT, UPT, UR15, -0x1, URZ ;  /* 0xffffffff0f047890 */ /* 0x000fe4000fffe0ff */
[----:B------:R-:W-:Y:S02]  /*6a10*/  UISETP.NE.AND UP1, UPT, UR16, URZ, UPT ;  /* 0x000000ff1000728c */ /* 0x000fe4000bf25270 */
[----:B------:R-:W-:-:S09]  /*6a20*/  UISETP.GE.U32.AND UP0, UPT, UR4, 0x3, UPT ;  /* 0x000000030400788c */ /* 0x000fd2000bf06070 */
[----:B------:R-:W-:Y:S05]  /*6a30*/  BRA.U !UP0, `(.L_x_852) ;  /* 0x0000000108d87547 */ /* 0x000fea000b800000 */
        /* <DEDUP_REMOVED lines=35> */
[----:B------:R1:W-:Y:S04]  /*6c70*/  @!P0 STG.E desc[UR12][R10.64], R20 ;  /* 0x000000140a008986 */ /* 0x0003e8000c10190c */
[----:B------:R1:W-:Y:S04]  /*6c80*/  @!P0 STG.E desc[UR12][R10.64+0x4], R27 ;  /* 0x0000041b0a008986 */ /* 0x0003e8000c10190c */
[----:B--2---:R1:W-:Y:S04]  /*6c90*/  @!P0 STG.E desc[UR12][R10.64+0x8], R17 ;  /* 0x000008110a008986 */ /* 0x0043e8000c10190c */
[----:B-----5:R1:W-:Y:S04]  /*6ca0*/  @!P0 STG.E desc[UR12][R10.64+0xc], R19 ;  /* 0x00000c130a008986 */ /* 0x0203e8000c10190c */
[----:B------:R-:W2:Y:S04]  /*6cb0*/  LDG.E R16, desc[UR12][R8.64+0x30] ;  /* 0x0000300c08107981 */ /* 0x000ea8000c1e1900 */
[----:B0-----:R-:W5:Y:S01]  /*6cc0*/  LDG.E R25, desc[UR12][R8.64+0x34] ;  /* 0x0000340c08197981 */ /* 0x001f62000c1e1900 */
[----:B--2---:R-:W-:-:S06]  /*6cd0*/  IMAD R6, R16, 0x4, R1 ;  /* 0x0000000410067824 */ /* 0x004fcc00078e0201 */
[----:B------:R-:W5:Y:S02]  /*6ce0*/  LDL R6, [R6] ;  /* 0x0000000006067983 */ /* 0x000f640000100800 */
[----:B-----5:R-:W-:-:S13]  /*6cf0*/  ISETP.GE.AND P1, PT, R6, R25, PT ;  /* 0x000000190600720c */ /* 0x020fda0003f26270 */
[----:B---3--:R-:W2:Y:S04]  /*6d00*/  @!P1 LDG.E R21, desc[UR12][R8.64+0x38] ;  /* 0x0000380c08159981 */ /* 0x008ea8000c1e1900 */
[----:B----4-:R-:W3:Y:S01]  /*6d10*/  @!P1 LDG.E R23, desc[UR12][R8.64+0x3c] ;  /* 0x00003c0c08179981 */ /* 0x010ee2000c1e1900 */
[----:B------:R-:W-:-:S05]  /*6d20*/  @!P0 IADD3 R3, PT, PT, R3, 0x1, RZ ;  /* 0x0000000103038810 */ /* 0x000fca0007ffe0ff */
[----:B------:R-:W-:-:S05]  /*6d30*/  @!P1 IMAD.WIDE R14, R3, 0x10, R12 ;  /* 0x00000010030e9825 */ /* 0x000fca00078e020c */
[----:B------:R1:W-:Y:S04]  /*6d40*/  @!P1 STG.E desc[UR12][R14.64], R16 ;  /* 0x000000100e009986 */ /* 0x0003e8000c10190c */
[----:B------:R1:W-:Y:S01]  /*6d50*/  @!P1 STG.E desc[UR12][R14.64+0x4], R25 ;  /* 0x000004190e009986 */ /* 0x0003e2000c10190c */
[----:B------:R-:W-:Y:S01]  /*6d60*/  VIADD R7, R7, 0x4 ;  /* 0x0000000407077836 */ /* 0x000fe20000000000 */
[----:B------:R-:W-:Y:S02]  /*6d70*/  @!P1 IADD3 R3, PT, PT, R3, 0x1, RZ ;  /* 0x0000000103039810 */ /* 0x000fe40007ffe0ff */
[----:B--2---:R1:W-:Y:S04]  /*6d80*/  @!P1 STG.E desc[UR12][R14.64+0x8], R21 ;  /* 0x000008150e009986 */ /* 0x0043e8000c10190c */
[----:B---3--:R1:W-:Y:S02]  /*6d90*/  @!P1 STG.E desc[UR12][R14.64+0xc], R23 ;  /* 0x00000c170e009986 */ /* 0x0083e4000c10190c */
.L_x_852:
[----:B------:R-:W-:Y:S05]  /*6da0*/  BRA.U !UP1, `(.L_x_817) ;  /* 0x0000000109b87547 */ /* 0x000fea000b800000 */
[----:B------:R-:W-:Y:S02]  /*6db0*/  UISETP.NE.AND UP0, UPT, UR16, 0x1, UPT ;  /* 0x000000011000788c */ /* 0x000fe4000bf05270 */
[----:B------:R-:W-:-:S07]  /*6dc0*/  UISETP.NE.AND UP1, UPT, UR11, URZ, UPT ;  /* 0x000000ff0b00728c */ /* 0x000fce000bf25270 */
[----:B------:R-:W-:Y:S05]  /*6dd0*/  BRA.U !UP0, `(.L_x_853) ;  /* 0x0000000108707547 */ /* 0x000fea000b800000 */
[----:B------:R-:W-:-:S05]  /*6de0*/  IMAD.WIDE.U32 R8, R7, 0x10, R4 ;  /* 0x0000001007087825 */ /* 0x000fca00078e0004 */
[----:B-1----:R-:W2:Y:S04]  /*6df0*/  LDG.E R14, desc[UR12][R8.64] ;  /* 0x0000000c080e7981 */ /* 0x002ea8000c1e1900 */
[----:B------:R-:W3:Y:S01]  /*6e00*/  LDG.E R15, desc[UR12][R8.64+0x4] ;  /* 0x0000040c080f7981 */ /* 0x000ee2000c1e1900 */
[----:B--2---:R-:W-:-:S06]  /*6e10*/  IMAD R6, R14, 0x4, R1 ;  /* 0x000000040e067824 */ /* 0x004fcc00078e0201 */
        /* <DEDUP_REMOVED lines=11> */
[----:B---3--:R-:W-:-:S06]  /*6ed0*/  LEA R16, R18, R1, 0x2 ;  /* 0x0000000112107211 */ /* 0x008fcc00078e10ff */
[----:B------:R-:W4:Y:S02]  /*6ee0*/  LDL R16, [R16] ;  /* 0x0000000010107983 */ /* 0x000f240000100800 */
[----:B----4-:R-:W-:-:S13]  /*6ef0*/  ISETP.GE.AND P1, PT, R16, R25, PT ;  /* 0x000000191000720c */ /* 0x010fda0003f26270 */
[----:B------:R-:W3:Y:S04]  /*6f00*/  @!P1 LDG.E R21, desc[UR12][R8.64+0x18] ;  /* 0x0000180c08159981 */ /* 0x000ee8000c1e1900 */
[----:B------:R-:W4:Y:S01]  /*6f10*/  @!P1 LDG.E R23, desc[UR12][R8.64+0x1c] ;  /* 0x00001c0c08179981 */ /* 0x000f22000c1e1900 */
[----:B------:R-:W-:-:S04]  /*6f20*/  @!P0 VIADD R3, R3, 0x1 ;  /* 0x0000000103038836 */ /* 0x000fc80000000000 */
[----:B0-----:R-:W-:-:S05]  /*6f30*/  @!P1 IMAD.WIDE R14, R3, 0x10, R12 ;  /* 0x00000010030e9825 */ /* 0x001fca00078e020c */
[----:B------:R2:W-:Y:S04]  /*6f40*/  @!P1 STG.E desc[UR12][R14.64], R18 ;  /* 0x000000120e009986 */ /* 0x0005e8000c10190c */
[----:B------:R2:W-:Y:S01]  /*6f50*/  @!P1 STG.E desc[UR12][R14.64+0x4], R25 ;  /* 0x000004190e009986 */ /* 0x0005e2000c10190c */
[----:B------:R-:W-:Y:S01]  /*6f60*/  IADD3 R7, PT, PT, R7, 0x2, RZ ;  /* 0x0000000207077810 */ /* 0x000fe20007ffe0ff */
[----:B------:R-:W-:Y:S02]  /*6f70*/  @!P1 VIADD R3, R3, 0x1 ;  /* 0x0000000103039836 */ /* 0x000fe40000000000 */
[----:B---3--:R2:W-:Y:S04]  /*6f80*/  @!P1 STG.E desc[UR12][R14.64+0x8], R21 ;  /* 0x000008150e009986 */ /* 0x0085e8000c10190c */
[----:B----4-:R2:W-:Y:S02]  /*6f90*/  @!P1 STG.E desc[UR12][R14.64+0xc], R23 ;  /* 0x00000c170e009986 */ /* 0x0105e4000c10190c */
.L_x_853:
[----:B------:R-:W-:Y:S05]  /*6fa0*/  BRA.U !UP1, `(.L_x_817) ;  /* 0x0000000109387547 */ /* 0x000fea000b800000 */
[----:B------:R-:W-:-:S05]  /*6fb0*/  IMAD.WIDE.U32 R4, R7, 0x10, R4 ;  /* 0x0000001007047825 */ /* 0x000fca00078e0004 */
[----:B------:R-:W3:Y:S04]  /*6fc0*/  LDG.E R8, desc[UR12][R4.64] ;  /* 0x0000000c04087981 */ /* 0x000ee8000c1e1900 */
[----:B-12---:R-:W2:Y:S01]  /*6fd0*/  LDG.E R11, desc[UR12][R4.64+0x4] ;  /* 0x0000040c040b7981 */ /* 0x006ea2000c1e1900 */
[----:B---3--:R-:W-:-:S06]  /*6fe0*/  LEA R6, R8, R1, 0x2 ;  /* 0x0000000108067211 */ /* 0x008fcc00078e10ff */
[----:B------:R-:W2:Y:S02]  /*6ff0*/  LDL R6, [R6] ;  /* 0x0000000006067983 */ /* 0x000ea40000100800 */
[----:B--2---:R-:W-:-:S13]  /*7000*/  ISETP.GE.AND P0, PT, R6, R11, PT ;  /* 0x0000000b0600720c */ /* 0x004fda0003f06270 */
[----:B------:R-:W-:Y:S05]  /*7010*/  @P0 BRA `(.L_x_817) ;  /* 0x00000000001c0947 */ /* 0x000fea0003800000 */
[----:B------:R-:W2:Y:S04]  /*7020*/  LDG.E R7, desc[UR12][R4.64+0x8] ;  /* 0x0000080c04077981 */ /* 0x000ea8000c1e1900 */
[----:B------:R-:W3:Y:S01]  /*7030*/  LDG.E R9, desc[UR12][R4.64+0xc] ;  /* 0x00000c0c04097981 */ /* 0x000ee2000c1e1900 */
[----:B------:R-:W-:-:S05]  /*7040*/  IMAD.WIDE R12, R3, 0x10, R12 ;  /* 0x00000010030c7825 */ /* 0x000fca00078e020c */
[----:B------:R0:W-:Y:S04]  /*7050*/  STG.E desc[UR12][R12.64], R8 ;  /* 0x000000080c007986 */ /* 0x0001e8000c10190c */
[----:B------:R0:W-:Y:S04]  /*7060*/  STG.E desc[UR12][R12.64+0x4], R11 ;  /* 0x0000040b0c007986 */ /* 0x0001e8000c10190c */
[----:B--2---:R0:W-:Y:S04]  /*7070*/  STG.E desc[UR12][R12.64+0x8], R7 ;  /* 0x000008070c007986 */ /* 0x0041e8000c10190c */
[----:B---3--:R0:W-:Y:S02]  /*7080*/  STG.E desc[UR12][R12.64+0xc], R9 ;  /* 0x00000c090c007986 */ /* 0x0081e4000c10190c */
.L_x_817:
[----:B0-----:R-:W-:Y:S05]  /*7090*/  BSYNC.RECONVERGENT B0 ;  /* 0x0000000000007941 */ /* 0x001fea0003800200 */
.L_x_815:
[----:B------:R-:W0:Y:S01]  /*70a0*/  LDCU UR4, c[0x0][0x360] ;  /* 0x00006c00ff0477ac */ /* 0x000e220008000800 */
[----:B----4-:R-:W0:Y:S01]  /*70b0*/  LDC R3, c[0x0][0x370] ;  /* 0x0000dc00ff037b82 */ /* 0x010e220000000800 */
[----:B------:R-:W4:Y:S01]  /*70c0*/  LDCU UR5, c[0x0][0x398] ;  /* 0x00007300ff0577ac */ /* 0x000f220008000800 */
[----:B0-----:R-:W-:-:S05]  /*70d0*/  IMAD R0, R3, UR4, R0 ;  /* 0x0000000403007c24 */ /* 0x001fca000f8e0200 */
[----:B----4-:R-:W-:-:S13]  /*70e0*/  ISETP.GE.AND P0, PT, R0, UR5, PT ;  /* 0x0000000500007c0c */ /* 0x010fda000bf06270 */
[----:B------:R-:W-:Y:S05]  /*70f0*/  @!P0 BRA `(.L_x_854) ;  /* 0xffffff9000388947 */ /* 0x000fea000383ffff */
[----:B------:R-:W-:Y:S05]  /*7100*/  EXIT ;  /* 0x000000000000794d */ /* 0x000fea0003800000 */
.L_x_855:
        /* <DEDUP_REMOVED lines=15> */
.L_x_932:


//--------------------- .text._Z20stage_1_breed_kernelPiP4GeneS1_iiP3JobP17curandStateXORWOW --------------------------
	.section	.text._Z20stage_1_breed_kernelPiP4GeneS1_iiP3JobP17curandStateXORWOW,"ax",@progbits
	.align	128
        .global         _Z20stage_1_breed_kernelPiP4GeneS1_iiP3JobP17curandStateXORWOW
        .type           _Z20stage_1_breed_kernelPiP4GeneS1_iiP3JobP17curandStateXORWOW,@function
        .size           _Z20stage_1_breed_kernelPiP4GeneS1_iiP3JobP17curandStateXORWOW,(.L_x_933 - _Z20stage_1_breed_kernelPiP4GeneS1_iiP3JobP17curandStateXORWOW)
        .other          _Z20stage_1_breed_kernelPiP4GeneS1_iiP3JobP17curandStateXORWOW,@"STO_CUDA_ENTRY STV_DEFAULT"
_Z20stage_1_breed_kernelPiP4GeneS1_iiP3JobP17curandStateXORWOW:
.text._Z20stage_1_breed_kernelPiP4GeneS1_iiP3JobP17curandStateXORWOW:
[----:B------:R-:W-:Y:S01]  /*0000*/  LDC R1, c[0x0][0x37c] ;  /* 0x0000df00ff017b82 */ /* 0x000fe20000000800 */
[----:B------:R-:W0:Y:S01]  /*0010*/  S2R R0, SR_TID.X ;  /* 0x0000000000007919 */ /* 0x000e220000002100 */
[----:B------:R-:W1:Y:S06]  /*0020*/  LDCU UR6, c[0x0][0x360] ;  /* 0x00006c00ff0677ac */ /* 0x000e6c0008000800 */
[----:B------:R-:W0:Y:S01]  /*0030*/  S2UR UR7, SR_CTAID.X ;  /* 0x00000000000779c3 */ /* 0x000e220000002500 */
[----:B------:R-:W2:Y:S07]  /*0040*/  LDCU UR5, c[0x0][0x398] ;  /* 0x00007300ff0577ac */ /* 0x000eae0008000800 */
[----:B------:R-:W0:Y:S01]  /*0050*/  LDC R3, c[0x0][0x360] ;  /* 0x0000d800ff037b82 */ /* 0x000e220000000800 */
[----:B------:R-:W1:Y:S02]  /*0060*/  LDCU UR4, c[0x0][0x370] ;  /* 0x00006e00ff0477ac */ /* 0x000e640008000800 */
[----:B-1----:R-:W-:Y:S01]  /*0070*/  UIMAD UR6, UR6, UR4, URZ ;  /* 0x00000004060672a4 */ /* 0x002fe2000f8e02ff */
[----:B0-----:R-:W-:-:S05]  /*0080*/  IMAD R0, R3, UR7, R0 ;  /* 0x0000000703007c24 */ /* 0x001fca000f8e0200 */
[----:B--2---:R-:W-:-:S13]  /*0090*/  ISETP.GE.AND P0, PT, R0, UR5, PT ;  /* 0x0000000500007c0c */ /* 0x004fda000bf06270 */
[----:B------:R-:W-:Y:S05]  /*00a0*/  @P0 EXIT ;  /* 0x000000000000094d */ /* 0x000fea0003800000 */
[----:B------:R-:W0:Y:S01]  /*00b0*/  LDCU UR7, c[0x0][0x39c] ;  /* 0x00007380ff0777ac */ /* 0x000e220008000800 */
[----:B------:R-:W-:Y:S01]  /*00c0*/  USHF.L.U32 UR4, UR5, 0x3, URZ ;  /* 0x0000000305047899 */ /* 0x000fe200080006ff */
[----:B------:R-:W1:Y:S03]  /*00d0*/  LDCU.64 UR10, c[0x0][0x358] ;  /* 0x00006b00ff0a77ac */ /* 0x000e660008000a00 */
[----:B------:R-:W-:Y:S01]  /*00e0*/  UIMAD.WIDE UR4, UR4, 0x66666667, URZ ;  /* 0x66666667040478a5 */ /* 0x000fe2000f8e02ff */
[----:B------:R-:W2:Y:S03]  /*00f0*/  LDCU.64 UR14, c[0x0][0x390] ;  /* 0x00007200ff0e77ac */ /* 0x000ea60008000a00 */
[----:B------:R-:W-:Y:S02]  /*0100*/  USHF.R.U32.HI UR4, URZ, 0x1f, UR5 ;  /* 0x0000001fff047899 */ /* 0x000fe40008011605 */
[----:B0-----:R-:W-:-:S02]  /*0110*/  UISETP.GT.AND UP0, UPT, UR7, URZ, UPT ;  /* 0x000000ff0700728c */ /* 0x001fc4000bf04270 */
[----:B------:R-:W-:Y:S02]  /*0120*/  UIADD3 UR8, UPT, UPT, UR7, -0x1, URZ ;  /* 0xffffffff07087890 */ /* 0x000fe4000fffe0ff */
[----:B------:R-:W-:-:S05]  /*0130*/  ULEA.HI.SX32 UR4, UR5, UR4, 0x1e ;  /* 0x0000000405047291 */ /* 0x000fca000f8ff2ff */
[----:B-12---:R-:W-:Y:S07]  /*0140*/  BRA.U UP0, `(.L_x_856) ;  /* 0x0000001900407547 */ /* 0x006fee000b800000 */
.L_x_871:
[----:B------:R-:W-:Y:S01]  /*0150*/  ISETP.GE.AND P0, PT, R0, UR4, PT ;  /* 0x0000000400007c0c */ /* 0x000fe2000bf06270 */
[----:B------:R-:W-:-:S12]  /*0160*/  BSSY.RECONVERGENT B0, `(.L_x_857) ;  /* 0x0000189000007945 */ /* 0x000fd80003800200 */
[----:B012---:R-:W-:Y:S05]  /*0170*/  @P0 BRA `(.L_x_858) ;  /* 0x00000008001c0947 */ /* 0x007fea0003800000 */
[----:B------:R-:W0:Y:S08]  /*0180*/  LDC.64 R2, c[0x0][0x3a8] ;  /* 0x0000ea00ff027b82 */ /* 0x000e300000000a00 */
[----:B------:R-:W1:Y:S08]  /*0190*/  LDC.64 R8, c[0x0][0x380] ;  /* 0x0000e000ff087b82 */ /* 0x000e700000000a00 */
[----:B------:R-:W2:Y:S01]  /*01a0*/  LDC R18, c[0x0][0x39c] ;  /* 0x0000e700ff127b82 */ /* 0x000ea20000000800 */
[----:B0-----:R-:W-:-:S05]  /*01b0*/  IMAD.WIDE R2, R0, 0x30, R2 ;  /* 0x0000003000027825 */ /* 0x001fca00078e0202 */
[----:B------:R-:W3:Y:S04]  /*01c0*/  LDG.E.64 R12, desc[UR10][R2.64] ;  /* 0x0000000a020c7981 */ /* 0x000ee8000c1e1b00 */
[----:B------:R-:W4:Y:S04]  /*01d0*/  LDG.E.64 R4, desc[UR10][R2.64+0x10] ;  /* 0x0000100a02047981 */ /* 0x000f28000c1e1b00 */
[----:B------:R-:W5:Y:S01]  /*01e0*/  LDG.E.64 R6, desc[UR10][R2.64+0x8] ;  /* 0x0000080a02067981 */ /* 0x000f62000c1e1b00 */
[----:B-1----:R-:W-:-:S06]  /*01f0*/  IMAD.WIDE R8, R0, 0x4, R8 ;  /* 0x0000000400087825 */ /* 0x002fcc00078e0208 */
[----:B------:R0:W5:Y:S01]  /*0200*/  LDG.E R8, desc[UR10][R8.64+0x4] ;  /* 0x0000040a08087981 */ /* 0x000162000c1e1900 */
[----:B--2---:R-:W1:Y:S01]  /*0210*/  I2F.U32.RP R15, R18 ;  /* 0x00000012000f7306 */ /* 0x004e620000209000 */
[----:B------:R-:W-:-:S07]  /*0220*/  ISETP.NE.U32.AND P1, PT, R18, RZ, PT ;  /* 0x000000ff1200720c */ /* 0x000fce0003f25070 */
[----:B-1----:R-:W1:Y:S02]  /*0230*/  MUFU.RCP R15, R15 ;  /* 0x0000000f000f7308 */ /* 0x002e640000001000 */
[----:B-1----:R-:W-:-:S06]  /*0240*/  VIADD R11, R15, 0xffffffe ;  /* 0x0ffffffe0f0b7836 */ /* 0x002fcc0000000000 */
[----:B------:R-:W0:Y:S02]  /*0250*/  F2I.FTZ.U32.TRUNC.NTZ R11, R11 ;  /* 0x0000000b000b7305 */ /* 0x000e24000021f000 */
[----:B0-----:R-:W-:-:S04]  /*0260*/  IMAD.MOV R9, RZ, RZ, -R11 ;  /* 0x000000ffff097224 */ /* 0x001fc800078e0a0b */
[----:B------:R-:W-:Y:S01]  /*0270*/  IMAD R9, R9, R18, RZ ;  /* 0x0000001209097224 */ /* 0x000fe200078e02ff */
[----:B---3--:R-:W-:Y:S01]  /*0280*/  SHF.R.U32.HI R10, RZ, 0x2, R13 ;  /* 0x00000002ff0a7819 */ /* 0x008fe2000001160d */
[----:B------:R-:W-:-:S03]  /*0290*/  VIADD R12, R12, 0x587c5 ;  /* 0x000587c50c0c7836 */ /* 0x000fc60000000000 */
[----:B------:R-:W-:Y:S01]  /*02a0*/  LOP3.LUT R10, R10, R13, RZ, 0x3c, !PT ;  /* 0x0000000d0a0a7212 */ /* 0x000fe200078e3cff */
[----:B----4-:R-:W-:-:S04]  /*02b0*/  IMAD.SHL.U32 R13, R5, 0x10, RZ ;  /* 0x00000010050d7824 */ /* 0x010fc800078e00ff */
[----:B------:R-:W-:-:S05]  /*02c0*/  IMAD.SHL.U32 R14, R10, 0x2, RZ ;  /* 0x000000020a0e7824 */ /* 0x000fca00078e00ff */
[----:B------:R-:W-:Y:S01]  /*02d0*/  LOP3.LUT R14, R10, R14, R13, 0x96, !PT ;  /* 0x0000000e0a0e7212 */ /* 0x000fe200078e960d */
[----:B------:R-:W-:Y:S02]  /*02e0*/  IMAD.MOV.U32 R10, RZ, RZ, RZ ;  /* 0x000000ffff0a7224 */ /* 0x000fe400078e00ff */
[----:B-----5:R-:W-:Y:S01]  /*02f0*/  IMAD.MOV.U32 R13, RZ, RZ, R6 ;  /* 0x000000ffff0d7224 */ /* 0x020fe200078e0006 */
[----:B------:R-:W-:Y:S01]  /*0300*/  LOP3.LUT R15, R14, R5, RZ, 0x3c, !PT ;  /* 0x000000050e0f7212 */ /* 0x000fe200078e3cff */
[----:B------:R-:W-:Y:S01]  /*0310*/  IMAD.HI.U32 R10, R11, R9, R10 ;  /* 0x000000090b0a7227 */ /* 0x000fe200078e000a */
[----:B------:R-:W-:Y:S02]  /*0320*/  MOV R11, R4 ;  /* 0x00000004000b7202 */ /* 0x000fe40000000f00 */
[----:B------:R0:W-:Y:S01]  /*0330*/  STG.E.64 desc[UR10][R2.64], R12 ;  /* 0x0000000c02007986 */ /* 0x0001e2000c101b0a */
[----:B------:R-:W-:Y:S02]  /*0340*/  IMAD.IADD R9, R15, 0x1, R12 ;  /* 0x000000010f097824 */ /* 0x000fe400078e020c */
[----:B------:R-:W-:-:S02]  /*0350*/  IMAD.MOV.U32 R14, RZ, RZ, R5 ;  /* 0x000000ffff0e7224 */ /* 0x000fc400078e0005 */
[----:B------:R-:W-:-:S03]  /*0360*/  IMAD.HI.U32 R10, R10, R9, RZ ;  /* 0x000000090a0a7227 */ /* 0x000fc600078e00ff */
[----:B------:R0:W-:Y:S01]  /*0370*/  STG.E.64 desc[UR10][R2.64+0x10], R14 ;  /* 0x0000100e02007986 */ /* 0x0001e2000c101b0a */
[----:B------:R-:W-:Y:S02]  /*0380*/  IMAD.MOV R10, RZ, RZ, -R10 ;  /* 0x000000ffff0a7224 */ /* 0x000fe400078e0a0a */
[----:B------:R-:W-:Y:S02]  /*0390*/  IMAD R8, R8, R18, RZ ;  /* 0x0000001208087224 */ /* 0x000fe400078e02ff */
[----:B------:R-:W-:Y:S02]  /*03a0*/  IMAD R9, R18, R10, R9 ;  /* 0x0000000a12097224 */ /* 0x000fe400078e0209 */
[----:B------:R-:W-:-:S03]  /*03b0*/  IMAD.MOV.U32 R10, RZ, RZ, R7 ;  /* 0x000000ffff0a7224 */ /* 0x000fc600078e0007 */
[C---:B------:R-:W-:Y:S02]  /*03c0*/  ISETP.GE.U32.AND P0, PT, R9.reuse, R18, PT ;  /* 0x000000120900720c */ /* 0x040fe40003f06070 */
[----:B------:R0:W-:Y:S11]  /*03d0*/  STG.E.64 desc[UR10][R2.64+0x8], R10 ;  /* 0x0000080a02007986 */ /* 0x0001f6000c101b0a */
[----:B------:R-:W-:-:S05]  /*03e0*/  @P0 IMAD.IADD R9, R9, 0x1, -R18 ;  /* 0x0000000109090824 */ /* 0x000fca00078e0a12 */
[----:B------:R-:W-:-:S13]  /*03f0*/  ISETP.GE.U32.AND P0, PT, R9, R18, PT ;  /* 0x000000120900720c */ /* 0x000fda0003f06070 */
[----:B------:R-:W-:Y:S01]  /*0400*/  @P0 IMAD.IADD R9, R9, 0x1, -R18 ;  /* 0x0000000109090824 */ /* 0x000fe200078e0a12 */
[----:B------:R-:W-:-:S04]  /*0410*/  @!P1 LOP3.LUT R9, RZ, R18, RZ, 0x33, !PT ;  /* 0x00000012ff099212 */ /* 0x000fc800078e33ff */
[----:B------:R-:W-:-:S13]  /*0420*/  ISETP.GE.AND P0, PT, R9, 0x1, PT ;  /* 0x000000010900780c */ /* 0x000fda0003f06270 */
[----:B0-----:R-:W-:Y:S05]  /*0430*/  @!P0 BRA `(.L_x_859) ;  /* 0x00000014006c8947 */ /* 0x001fea0003800000 */
[----:B------:R-:W0:Y:S01]  /*0440*/  LDCU.64 UR12, c[0x0][0x388] ;  /* 0x00007100ff0c77ac */ /* 0x000e220008000a00 */
[C---:B------:R-:W-:Y:S01]  /*0450*/  ISETP.GE.U32.AND P0, PT, R9.reuse, 0x4, PT ;  /* 0x000000040900780c */ /* 0x040fe20003f06070 */
[----:B------:R-:W-:Y:S01]  /*0460*/  IMAD R12, R0, R18, RZ ;  /* 0x00000012000c7224 */ /* 0x000fe200078e02ff */
[----:B------:R-:W-:Y:S01]  /*0470*/  SHF.R.S32.HI R3, RZ, 0x1f, R8 ;  /* 0x0000001fff037819 */ /* 0x000fe20000011408 */
[----:B------:R-:W-:Y:S01]  /*0480*/  BSSY.RECONVERGENT B1, `(.L_x_860) ;  /* 0x0000032000017945 */ /* 0x000fe20003800200 */
[----:B------:R-:W-:Y:S01]  /*0490*/  LOP3.LUT R16, R9, 0x3, RZ, 0xc0, !PT ;  /* 0x0000000309107812 */ /* 0x000fe200078ec0ff */
[----:B------:R-:W-:Y:S01]  /*04a0*/  IMAD.MOV.U32 R11, RZ, RZ, RZ ;  /* 0x000000ffff0b7224 */ /* 0x000fe200078e00ff */
[----:B------:R-:W-:Y:S02]  /*04b0*/  SHF.R.S32.HI R14, RZ, 0x1f, R12 ;  /* 0x0000001fff0e7819 */ /* 0x000fe4000001140c */
[----:B------:R-:W-:Y:S02]  /*04c0*/  ISETP.NE.AND P1, PT, R16, RZ, PT ;  /* 0x000000ff1000720c */ /* 0x000fe40003f25270 */
[----:B0-----:R-:W-:-:S04]  /*04d0*/  LEA R2, P2, R8, UR12, 0x4 ;  /* 0x0000000c08027c11 */ /* 0x001fc8000f8420ff */
[----:B------:R-:W-:Y:S01]  /*04e0*/  LEA.HI.X R3, R8, UR13, R3, 0x4, P2 ;  /* 0x0000000d08037c11 */ /* 0x000fe200090f2403 */
[----:B------:R-:W-:Y:S08]  /*04f0*/  @!P0 BRA `(.L_x_861) ;  /* 0x0000000000a88947 */ /* 0x000ff00003800000 */
[----:B------:R-:W-:Y:S01]  /*0500*/  LOP3.LUT R11, R9, 0x7ffffffc, RZ, 0xc0, !PT ;  /* 0x7ffffffc090b7812 */ /* 0x000fe200078ec0ff */
[----:B------:R-:W-:-:S07]  /*0510*/  IMAD.MOV.U32 R8, RZ, RZ, RZ ;  /* 0x000000ffff087224 */ /* 0x000fce00078e00ff */
.L_x_862:
[----:B------:R-:W-:-:S05]  /*0520*/  IMAD.WIDE.U32 R6, R8, 0x10, R2 ;  /* 0x0000001008067825 */ /* 0x000fca00078e0002 */
[----:B0-----:R-:W2:Y:S04]  /*0530*/  LDG.E R9, desc[UR10][R6.64] ;  /* 0x0000000a06097981 */ /* 0x001ea8000c1e1900 */
[----:B------:R-:W3:Y:S04]  /*0540*/  LDG.E R13, desc[UR10][R6.64+0x4] ;  /* 0x0000040a060d7981 */ /* 0x000ee8000c1e1900 */
[----:B------:R-:W4:Y:S04]  /*0550*/  LDG.E R15, desc[UR10][R6.64+0x8] ;  /* 0x0000080a060f7981 */ /* 0x000f28000c1e1900 */
[----:B------:R-:W5:Y:S01]  /*0560*/  LDG.E R17, desc[UR10][R6.64+0xc] ;  /* 0x00000c0a06117981 */ /* 0x000f62000c1e1900 */
[----:B------:R-:W-:-:S05]  /*0570*/  IADD3 R5, P0, PT, R12, R8, RZ ;  /* 0x000000080c057210 */ /* 0x000fca0007f1e0ff */
[----:B------:R-:W-:Y:S01]  /*0580*/  IMAD.X R10, RZ, RZ, R14, P0 ;  /* 0x000000ffff0a7224 */ /* 0x000fe200000e060e */
[----:B------:R-:W-:-:S04]  /*0590*/  LEA R4, P0, R5, UR14, 0x4 ;  /* 0x0000000e05047c11 */ /* 0x000fc8000f8020ff */
[----:B------:R-:W-:-:S05]  /*05a0*/  LEA.HI.X R5, R5, UR15, R10, 0x4, P0 ;  /* 0x0000000f05057c11 */ /* 0x000fca00080f240a */
[----:B--2---:R0:W-:Y:S04]  /*05b0*/  STG.E desc[UR10][R4.64], R9 ;  /* 0x0000000904007986 */ /* 0x0041e8000c10190a */
[----:B---3--:R1:W-:Y:S04]  /*05c0*/  STG.E desc[UR10][R4.64+0x4], R13 ;  /* 0x0000040d04007986 */ /* 0x0083e8000c10190a */
[----:B----4-:R2:W-:Y:S04]  /*05d0*/  STG.E desc[UR10][R4.64+0x8], R15 ;  /* 0x0000080f04007986 */ /* 0x0105e8000c10190a */
[----:B-----5:R3:W-:Y:S04]  /*05e0*/  STG.E desc[UR10][R4.64+0xc], R17 ;  /* 0x00000c1104007986 */ /* 0x0207e8000c10190a */
[----:B------:R-:W4:Y:S04]  /*05f0*/  LDG.E R19, desc[UR10][R6.64+0x10] ;  /* 0x0000100a06137981 */ /* 0x000f28000c1e1900 */
[----:B------:R-:W5:Y:S04]  /*0600*/  LDG.E R21, desc[UR10][R6.64+0x14] ;  /* 0x0000140a06157981 */ /* 0x000f68000c1e1900 */
[----:B------:R-:W2:Y:S04]  /*0610*/  LDG.E R23, desc[UR10][R6.64+0x18] ;  /* 0x0000180a06177981 */ /* 0x000ea8000c1e1900 */
[----:B------:R-:W3:Y:S04]  /*0620*/  LDG.E R25, desc[UR10][R6.64+0x1c] ;  /* 0x00001c0a06197981 */ /* 0x000ee8000c1e1900 */
[----:B----4-:R4:W-:Y:S04]  /*0630*/  STG.E desc[UR10][R4.64+0x10], R19 ;  /* 0x0000101304007986 */ /* 0x0109e8000c10190a */
[----:B-----5:R5:W-:Y:S04]  /*0640*/  STG.E desc[UR10][R4.64+0x14], R21 ;  /* 0x0000141504007986 */ /* 0x020be8000c10190a */
[----:B--2---:R2:W-:Y:S04]  /*0650*/  STG.E desc[UR10][R4.64+0x18], R23 ;  /* 0x0000181704007986 */ /* 0x0045e8000c10190a */
[----:B---3--:R3:W-:Y:S04]  /*0660*/  STG.E desc[UR10][R4.64+0x1c], R25 ;  /* 0x00001c1904007986 */ /* 0x0087e8000c10190a */
[----:B0-----:R-:W4:Y:S04]  /*0670*/  LDG.E R9, desc[UR10][R6.64+0x20] ;  /* 0x0000200a06097981 */ /* 0x001f28000c1e1900 */
[----:B-1----:R-:W5:Y:S04]  /*0680*/  LDG.E R13, desc[UR10][R6.64+0x24] ;  /* 0x0000240a060d7981 */ /* 0x002f68000c1e1900 */
[----:B------:R-:W2:Y:S04]  /*0690*/  LDG.E R15, desc[UR10][R6.64+0x28] ;  /* 0x0000280a060f7981 */ /* 0x000ea8000c1e1900 */
[----:B------:R-:W3:Y:S04]  /*06a0*/  LDG.E R17, desc[UR10][R6.64+0x2c] ;  /* 0x00002c0a06117981 */ /* 0x000ee8000c1e1900 */
[----:B----4-:R0:W-:Y:S04]  /*06b0*/  STG.E desc[UR10][R4.64+0x20], R9 ;  /* 0x0000200904007986 */ /* 0x0101e8000c10190a */
[----:B-----5:R0:W-:Y:S04]  /*06c0*/  STG.E desc[UR10][R4.64+0x24], R13 ;  /* 0x0000240d04007986 */ /* 0x0201e8000c10190a */
[----:B--2---:R0:W-:Y:S04]  /*06d0*/  STG.E desc[UR10][R4.64+0x28], R15 ;  /* 0x0000280f04007986 */ /* 0x0041e8000c10190a */
[----:B---3--:R0:W-:Y:S04]  /*06e0*/  STG.E desc[UR10][R4.64+0x2c], R17 ;  /* 0x00002c1104007986 */ /* 0x0081e8000c10190a */
[----:B------:R-:W2:Y:S04]  /*06f0*/  LDG.E R19, desc[UR10][R6.64+0x30] ;  /* 0x0000300a06137981 */ /* 0x000ea8000c1e1900 */
[----:B------:R-:W3:Y:S04]  /*0700*/  LDG.E R21, desc[UR10][R6.64+0x34] ;  /* 0x0000340a06157981 */ /* 0x000ee8000c1e1900 */
[----:B------:R-:W4:Y:S04]  /*0710*/  LDG.E R23, desc[UR10][R6.64+0x38] ;  /* 0x0000380a06177981 */ /* 0x000f28000c1e1900 */
[----:B------:R-:W5:Y:S01]  /*0720*/  LDG.E R25, desc[UR10][R6.64+0x3c] ;  /* 0x00003c0a06197981 */ /* 0x000f62000c1e1900 */
[----:B------:R-:W-:-:S05]  /*0730*/  VIADD R8, R8, 0x4 ;  /* 0x0000000408087836 */ /* 0x000fca0000000000 */
[----:B------:R-:W-:Y:S01]  /*0740*/  ISETP.NE.AND P0, PT, R8, R11, PT ;  /* 0x0000000b0800720c */ /* 0x000fe20003f05270 */
[----:B--2---:R0:W-:Y:S04]  /*0750*/  STG.E desc[UR10][R4.64+0x30], R19 ;  /* 0x0000301304007986 */ /* 0x0041e8000c10190a */
[----:B---3--:R0:W-:Y:S04]  /*0760*/  STG.E desc[UR10][R4.64+0x34], R21 ;  /* 0x0000341504007986 */ /* 0x0081e8000c10190a */
[----:B----4-:R0:W-:Y:S04]  /*0770*/  STG.E desc[UR10][R4.64+0x38], R23 ;  /* 0x0000381704007986 */ /* 0x0101e8000c10190a */
[----:B-----5:R0:W-:Y:S01]  /*0780*/  STG.E desc[UR10][R4.64+0x3c], R25 ;  /* 0x00003c1904007986 */ /* 0x0201e2000c10190a */
[----:B------:R-:W-:Y:S05]  /*0790*/  @P0 BRA `(.L_x_862) ;  /* 0xfffffffc00600947 */ /* 0x000fea000383ffff */
.L_x_861:
[----:B------:R-:W-:Y:S05]  /*07a0*/  BSYNC.RECONVERGENT B1 ;  /* 0x0000000000017941 */ /* 0x000fea0003800200 */
.L_x_860:
[----:B------:R-:W-:Y:S05]  /*07b0*/  @!P1 BRA `(.L_x_859) ;  /* 0x00000010008c9947 */ /* 0x000fea0003800000 */
[----:B------:R-:W-:Y:S01]  /*07c0*/  IMAD.WIDE.U32 R2, R11, 0x10, R2 ;  /* 0x000000100b027825 */ /* 0x000fe200078e0002 */
[----:B------:R-:W1:Y:S04]  /*07d0*/  LDCU.64 UR12, c[0x0][0x390] ;  /* 0x00007200ff0c77ac */ /* 0x000e680008000a00 */
[----:B------:R-:W2:Y:S04]  /*07e0*/  LDG.E R7, desc[UR10][R2.64] ;  /* 0x0000000a02077981 */ /* 0x000ea8000c1e1900 */
[----:B0-----:R-:W3:Y:S04]  /*07f0*/  LDG.E R9, desc[UR10][R2.64+0x4] ;  /* 0x0000040a02097981 */ /* 0x001ee8000c1e1900 */
[----:B------:R-:W4:Y:S04]  /*0800*/  LDG.E R13, desc[UR10][R2.64+0x8] ;  /* 0x0000080a020d7981 */ /* 0x000f28000c1e1900 */
[----:B------:R-:W5:Y:S01]  /*0810*/  LDG.E R15, desc[UR10][R2.64+0xc] ;  /* 0x00000c0a020f7981 */ /* 0x000f62000c1e1900 */
[----:B------:R-:W-:-:S05]  /*0820*/  IADD3 R11, P0, PT, R12, R11, RZ ;  /* 0x0000000b0c0b7210 */ /* 0x000fca0007f1e0ff */
[----:B------:R-:W-:Y:S01]  /*0830*/  IMAD.X R6, RZ, RZ, R14, P0 ;  /* 0x000000ffff067224 */ /* 0x000fe200000e060e */
[----:B-1----:R-:W-:-:S04]  /*0840*/  LEA R4, P0, R11, UR12, 0x4 ;  /* 0x0000000c0b047c11 */ /* 0x002fc8000f8020ff */
[----:B------:R-:W-:Y:S02]  /*0850*/  LEA.HI.X R5, R11, UR13, R6, 0x4, P0 ;  /* 0x0000000d0b057c11 */ /* 0x000fe400080f2406 */
[----:B------:R-:W-:-:S03]  /*0860*/  ISETP.NE.AND P0, PT, R16, 0x1, PT ;  /* 0x000000011000780c */ /* 0x000fc60003f05270 */
[----:B--2---:R1:W-:Y:S04]  /*0870*/  STG.E desc[UR10][R4.64], R7 ;  /* 0x0000000704007986 */ /* 0x0043e8000c10190a */
[----:B---3--:R1:W-:Y:S04]  /*0880*/  STG.E desc[UR10][R4.64+0x4], R9 ;  /* 0x0000040904007986 */ /* 0x0083e8000c10190a */
[----:B----4-:R1:W-:Y:S04]  /*0890*/  STG.E desc[UR10][R4.64+0x8], R13 ;  /* 0x0000080d04007986 */ /* 0x0103e8000c10190a */
[----:B-----5:R1:W-:Y:S01]  /*08a0*/  STG.E desc[UR10][R4.64+0xc], R15 ;  /* 0x00000c0f04007986 */ /* 0x0203e2000c10190a */
[----:B------:R-:W-:Y:S05]  /*08b0*/  @!P0 BRA `(.L_x_859) ;  /* 0x00000010004c8947 */ /* 0x000fea0003800000 */
[----:B-1----:R-:W2:Y:S04]  /*08c0*/  LDG.E R7, desc[UR10][R2.64+0x10] ;  /* 0x0000100a02077981 */ /* 0x002ea8000c1e1900 */
[----:B------:R-:W3:Y:S04]  /*08d0*/  LDG.E R9, desc[UR10][R2.64+0x14] ;  /* 0x0000140a02097981 */ /* 0x000ee8000c1e1900 */
[----:B------:R-:W4:Y:S04]  /*08e0*/  LDG.E R11, desc[UR10][R2.64+0x18] ;  /* 0x0000180a020b7981 */ /* 0x000f28000c1e1900 */
[----:B------:R-:W5:Y:S01]  /*08f0*/  LDG.E R13, desc[UR10][R2.64+0x1c] ;  /* 0x00001c0a020d7981 */ /* 0x000f62000c1e1900 */
[----:B------:R-:W-:-:S03]  /*0900*/  ISETP.NE.AND P0, PT, R16, 0x2, PT ;  /* 0x000000021000780c */ /* 0x000fc60003f05270 */
[----:B--2---:R2:W-:Y:S04]  /*0910*/  STG.E desc[UR10][R4.64+0x10], R7 ;  /* 0x0000100704007986 */ /* 0x0045e8000c10190a */
[----:B---3--:R2:W-:Y:S04]  /*0920*/  STG.E desc[UR10][R4.64+0x14], R9 ;  /* 0x0000140904007986 */ /* 0x0085e8000c10190a */
[----:B----4-:R2:W-:Y:S04]  /*0930*/  STG.E desc[UR10][R4.64+0x18], R11 ;  /* 0x0000180b04007986 */ /* 0x0105e8000c10190a */
[----:B-----5:R2:W-:Y:S01]  /*0940*/  STG.E desc[UR10][R4.64+0x1c], R13 ;  /* 0x00001c0d04007986 */ /* 0x0205e2000c10190a */
[----:B------:R-:W-:Y:S05]  /*0950*/  @!P0 BRA `(.L_x_859) ;  /* 0x0000001000248947 */ /* 0x000fea0003800000 */
[----:B--2---:R-:W2:Y:S04]  /*0960*/  LDG.E R7, desc[UR10][R2.64+0x20] ;  /* 0x0000200a02077981 */ /* 0x004ea8000c1e1900 */
[----:B------:R-:W3:Y:S04]  /*0970*/  LDG.E R9, desc[UR10][R2.64+0x24] ;  /* 0x0000240a02097981 */ /* 0x000ee8000c1e1900 */
[----:B------:R-:W4:Y:S04]  /*0980*/  LDG.E R11, desc[UR10][R2.64+0x28] ;  /* 0x0000280a020b7981 */ /* 0x000f28000c1e1900 */
[----:B------:R-:W5:Y:S04]  /*0990*/  LDG.E R13, desc[UR10][R2.64+0x2c] ;  /* 0x00002c0a020d7981 */ /* 0x000f68000c1e1900 */
[----:B--2---:R0:W-:Y:S04]  /*09a0*/  STG.E desc[UR10][R4.64+0x20], R7 ;  /* 0x0000200704007986 */ /* 0x0041e8000c10190a */
[----:B---3--:R0:W-:Y:S04]  /*09b0*/  STG.E desc[UR10][R4.64+0x24], R9 ;  /* 0x0000240904007986 */ /* 0x0081e8000c10190a */
[----:B----4-:R0:W-:Y:S04]  /*09c0*/  STG.E desc[UR10][R4.64+0x28], R11 ;  /* 0x0000280b04007986 */ /* 0x0101e8000c10190a */
[----:B-----5:R0:W-:Y:S01]  /*09d0*/  STG.E desc[UR10][R4.64+0x2c], R13 ;  /* 0x00002c0d04007986 */ /* 0x0201e2000c10190a */
[----:B------:R-:W-:Y:S05]  /*09e0*/  BRA `(.L_x_859) ;  /* 0x0000001000007947 */ /* 0x000fea0003800000 */
.L_x_858:
[----:B------:R-:W0:Y:S01]  /*09f0*/  LDC.64 R2, c[0x0][0x3a8] ;  /* 0x0000ea00ff027b82 */ /* 0x000e220000000a00 */
[----:B------:R-:W1:Y:S01]  /*0a00*/  I2F.U32.RP R11, UR8 ;  /* 0x00000008000b7d06 */ /* 0x000e620008209000 */
[----:B------:R-:W2:Y:S01]  /*0a10*/  LDCU UR5, c[0x0][0x39c] ;  /* 0x00007380ff0577ac */ /* 0x000ea20008000800 */
[----:B0-----:R-:W-:-:S05]  /*0a20*/  IMAD.WIDE R2, R0, 0x30, R2 ;  /* 0x0000003000027825 */ /* 0x001fca00078e0202 */
[----:B------:R-:W3:Y:S04]  /*0a30*/  LDG.E.64 R14, desc[UR10][R2.64] ;  /* 0x0000000a020e7981 */ /* 0x000ee8000c1e1b00 */
[----:B------:R-:W4:Y:S04]  /*0a40*/  LDG.E.64 R4, desc[UR10][R2.64+0x10] ;  /* 0x0000100a02047981 */ /* 0x000f28000c1e1b00 */
[----:B------:R-:W5:Y:S01]  /*0a50*/  LDG.E.64 R6, desc[UR10][R2.64+0x8] ;  /* 0x0000080a02067981 */ /* 0x000f62000c1e1b00 */
[----:B-1----:R-:W0:Y:S02]  /*0a60*/  MUFU.RCP R11, R11 ;  /* 0x0000000b000b7308 */ /* 0x002e240000001000 */
[----:B0-----:R-:W-:-:S06]  /*0a70*/  IADD3 R12, PT, PT, R11, 0xffffffe, RZ ;  /* 0x0ffffffe0b0c7810 */ /* 0x001fcc0007ffe0ff */
[----:B------:R0:W1:Y:S02]  /*0a80*/  F2I.FTZ.U32.TRUNC.NTZ R13, R12 ;  /* 0x0000000c000d7305 */ /* 0x000064000021f000 */
[----:B0-----:R-:W-:Y:S01]  /*0a90*/  IMAD.MOV.U32 R12, RZ, RZ, RZ ;  /* 0x000000ffff0c7224 */ /* 0x001fe200078e00ff */
[----:B---3--:R-:W-:Y:S01]  /*0aa0*/  SHF.R.U32.HI R8, RZ, 0x2, R15 ;  /* 0x00000002ff087819 */ /* 0x008fe2000001160f */
[----:B------:R-:W-:-:S03]  /*0ab0*/  VIADD R14, R14, 0x587c5 ;  /* 0x000587c50e0e7836 */ /* 0x000fc60000000000 */
[----:B------:R-:W-:Y:S01]  /*0ac0*/  LOP3.LUT R8, R8, R15, RZ, 0x3c, !PT ;  /* 0x0000000f08087212 */ /* 0x000fe200078e3cff */
[----:B----4-:R-:W-:Y:S01]  /*0ad0*/  IMAD.SHL.U32 R9, R5, 0x10, RZ ;  /* 0x0000001005097824 */ /* 0x010fe200078e00ff */
[----:B------:R-:W-:Y:S01]  /*0ae0*/  MOV R22, R5 ;  /* 0x0000000500167202 */ /* 0x000fe20000000f00 */
[----:B------:R-:W-:Y:S02]  /*0af0*/  IMAD R15, RZ, RZ, -UR8 ;  /* 0x80000008ff0f7e24 */ /* 0x000fe4000f8e02ff */
[----:B------:R-:W-:Y:S02]  /*0b00*/  IMAD.SHL.U32 R10, R8, 0x2, RZ ;  /* 0x00000002080a7824 */ /* 0x000fe400078e00ff */
[----:B-1----:R-:W-:Y:S02]  /*0b10*/  IMAD R11, R15, R13, RZ ;  /* 0x0000000d0f0b7224 */ /* 0x002fe400078e02ff */
[----:B--2---:R-:W-:Y:S01]  /*0b20*/  IMAD R15, R0, UR5, RZ ;  /* 0x00000005000f7c24 */ /* 0x004fe2000f8e02ff */
[----:B------:R-:W-:Y:S01]  /*0b30*/  LOP3.LUT R10, R8, R10, R9, 0x96, !PT ;  /* 0x0000000a080a7212 */ /* 0x000fe200078e9609 */
[----:B------:R-:W-:Y:S01]  /*0b40*/  IMAD.HI.U32 R12, R13, R11, R12 ;  /* 0x0000000b0d0c7227 */ /* 0x000fe200078e000c */
[----:B------:R-:W-:-:S02]  /*0b50*/  LOP3.LUT R13, RZ, UR8, RZ, 0x33, !PT ;  /* 0x00000008ff0d7c12 */ /* 0x000fc4000f8e33ff */
[----:B------:R-:W-:Y:S01]  /*0b60*/  LOP3.LUT R9, R10, R5, RZ, 0x3c, !PT ;  /* 0x000000050a097212 */ /* 0x000fe200078e3cff */
[----:B------:R-:W-:Y:S02]  /*0b70*/  IMAD.MOV.U32 R21, RZ, RZ, R4 ;  /* 0x000000ffff157224 */ /* 0x000fe400078e0004 */
[----:B-----5:R-:W-:Y:S02]  /*0b80*/  IMAD.MOV.U32 R20, RZ, RZ, R7 ;  /* 0x000000ffff147224 */ /* 0x020fe400078e0007 */
[----:B------:R-:W-:Y:S02]  /*0b90*/  IMAD.IADD R11, R9, 0x1, R14 ;  /* 0x00000001090b7824 */ /* 0x000fe400078e020e */
[----:B------:R-:W-:Y:S01]  /*0ba0*/  IMAD.MOV.U32 R23, RZ, RZ, R9 ;  /* 0x000000ffff177224 */ /* 0x000fe200078e0009 */
[----:B------:R0:W-:Y:S01]  /*0bb0*/  STG.E.64 desc[UR10][R2.64+0x8], R20 ;  /* 0x0000081402007986 */ /* 0x0001e2000c101b0a */
[----:B------:R-:W-:-:S03]  /*0bc0*/  IMAD.HI.U32 R8, R12, R11, RZ ;  /* 0x0000000b0c087227 */ /* 0x000fc600078e00ff */
[----:B------:R0:W-:Y:S01]  /*0bd0*/  STG.E.64 desc[UR10][R2.64+0x10], R22 ;  /* 0x0000101602007986 */ /* 0x0001e2000c101b0a */
[----:B------:R-:W-:-:S04]  /*0be0*/  IMAD.MOV R8, RZ, RZ, -R8 ;  /* 0x000000ffff087224 */ /* 0x000fc800078e0a08 */
[----:B------:R-:W-:Y:S02]  /*0bf0*/  IMAD R8, R8, UR8, R11 ;  /* 0x0000000808087c24 */ /* 0x000fe4000f8e020b */
[----:B------:R-:W1:Y:S03]  /*0c00*/  LDC.64 R10, c[0x0][0x390] ;  /* 0x0000e400ff0a7b82 */ /* 0x000e660000000a00 */
[----:B------:R-:W-:-:S13]  /*0c10*/  ISETP.GE.U32.AND P0, PT, R8, UR8, PT ;  /* 0x0000000808007c0c */ /* 0x000fda000bf06070 */
[----:B------:R-:W-:Y:S01]  /*0c20*/  @P0 VIADD R8, R8, -UR8 ;  /* 0x8000000808080c36 */ /* 0x000fe20008000000 */
[----:B------:R-:W-:-:S04]  /*0c30*/  ISETP.NE.U32.AND P0, PT, RZ, UR8, PT ;  /* 0x00000008ff007c0c */ /* 0x000fc8000bf05070 */
[----:B------:R-:W-:Y:S01]  /*0c40*/  ISETP.GE.U32.AND P1, PT, R8, UR8, PT ;  /* 0x0000000808007c0c */ /* 0x000fe2000bf26070 */
[----:B-1----:R-:W-:-:S04]  /*0c50*/  IMAD.WIDE R10, R15, 0x10, R10 ;  /* 0x000000100f0a7825 */ /* 0x002fc800078e020a */
[----:B------:R-:W-:-:S05]  /*0c60*/  IMAD.MOV.U32 R15, RZ, RZ, R6 ;  /* 0x000000ffff0f7224 */ /* 0x000fca00078e0006 */
[----:B------:R0:W-:Y:S03]  /*0c70*/  STG.E.64 desc[UR10][R2.64], R14 ;  /* 0x0000000e02007986 */ /* 0x0001e6000c101b0a */
        /* <DEDUP_REMOVED lines=25> */
[----:B--2---:R-:W-:-:S02]  /*0e10*/  IMAD.MOV.U32 R4, RZ, RZ, R7 ;  /* 0x000000ffff047224 */ /* 0x004fc400078e0007 */
[----:B------:R-:W-:Y:S02]  /*0e20*/  IMAD.MOV.U32 R7, RZ, RZ, R6 ;  /* 0x000000ffff077224 */ /* 0x000fe400078e0006 */
[----:B---3--:R-:W-:Y:S02]  /*0e30*/  IMAD.MOV.U32 R6, RZ, RZ, R15 ;  /* 0x000000ffff067224 */ /* 0x008fe400078e000f */
[----:B01----:R-:W-:-:S07]  /*0e40*/  IMAD.MOV.U32 R5, RZ, RZ, R8 ;  /* 0x000000ffff057224 */ /* 0x003fce00078e0008 */
.L_x_864:
[----:B------:R-:W-:Y:S05]  /*0e50*/  BSYNC.RECONVERGENT B1 ;  /* 0x0000000000017941 */ /* 0x000fea0003800200 */
.L_x_863:
[----:B------:R-:W-:Y:S01]  /*0e60*/  SHF.R.U32.HI R15, RZ, 0x2, R6 ;  /* 0x00000002ff0f7819 */ /* 0x000fe20000011606 */
[----:B------:R0:W-:Y:S03]  /*0e70*/  STG.E.64 desc[UR10][R2.64+0x8], R4 ;  /* 0x0000080402007986 */ /* 0x0001e6000c101b0a */
[----:B------:R-:W-:Y:S01]  /*0e80*/  LOP3.LUT R15, R15, R6, RZ, 0x3c, !PT ;  /* 0x000000060f0f7212 */ /* 0x000fe200078e3cff */
[----:B------:R-:W-:-:S03]  /*0e90*/  IMAD.SHL.U32 R6, R9, 0x10, RZ ;  /* 0x0000001009067824 */ /* 0x000fc600078e00ff */
[----:B------:R-:W-:-:S04]  /*0ea0*/  SHF.L.U32 R8, R15, 0x1, RZ ;  /* 0x000000010f087819 */ /* 0x000fc800000006ff */
[----:B------:R-:W-:Y:S01]  /*0eb0*/  LOP3.LUT R8, R15, R8, R6, 0x96, !PT ;  /* 0x000000080f087212 */ /* 0x000fe200078e9606 */
[----:B------:R-:W-:Y:S02]  /*0ec0*/  VIADD R6, R14, 0x587c5 ;  /* 0x000587c50e067836 */ /* 0x000fe40000000000 */
[----:B------:R-:W-:Y:S01]  /*0ed0*/  IMAD.MOV.U32 R14, RZ, RZ, R9 ;  /* 0x000000ffff0e7224 */ /* 0x000fe200078e0009 */
[----:B------:R-:W-:Y:S02]  /*0ee0*/  LOP3.LUT R15, R8, R9, RZ, 0x3c, !PT ;  /* 0x00000009080f7212 */ /* 0x000fe400078e3cff */
[----:B------:R0:W-:Y:S03]  /*0ef0*/  STG.E.64 desc[UR10][R2.64], R6 ;  /* 0x0000000602007986 */ /* 0x0001e6000c101b0a */
[----:B------:R-:W-:Y:S01]  /*0f00*/  IMAD.IADD R17, R15, 0x1, R6 ;  /* 0x000000010f117824 */ /* 0x000fe200078e0206 */
[----:B------:R0:W-:Y:S03]  /*0f10*/  STG.E.64 desc[UR10][R2.64+0x10], R14 ;  /* 0x0000100e02007986 */ /* 0x0001e6000c101b0a */
[----:B------:R-:W-:-:S04]  /*0f20*/  IMAD.HI.U32 R8, R12, R17, RZ ;  /* 0x000000110c087227 */ /* 0x000fc800078e00ff */
[----:B------:R-:W-:-:S04]  /*0f30*/  IMAD.MOV R8, RZ, RZ, -R8 ;  /* 0x000000ffff087224 */ /* 0x000fc800078e0a08 */
[----:B------:R-:W-:-:S05]  /*0f40*/  IMAD R8, R8, UR8, R17 ;  /* 0x0000000808087c24 */ /* 0x000fca000f8e0211 */
[----:B------:R-:W-:-:S13]  /*0f50*/  ISETP.GE.U32.AND P1, PT, R8, UR8, PT ;  /* 0x0000000808007c0c */ /* 0x000fda000bf26070 */
[----:B------:R-:W-:-:S05]  /*0f60*/  @P1 VIADD R8, R8, -UR8 ;  /* 0x8000000808081c36 */ /* 0x000fca0008000000 */
        /* <DEDUP_REMOVED lines=26> */
[----:B0-2---:R-:W-:-:S07]  /*1110*/  IMAD.MOV.U32 R9, RZ, RZ, R14 ;  /* 0x000000ffff097224 */ /* 0x005fce00078e000e */
.L_x_866:
[----:B------:R-:W-:Y:S05]  /*1120*/  BSYNC.RECONVERGENT B1 ;  /* 0x0000000000017941 */ /* 0x000fea0003800200 */
.L_x_865:
[----:B-----5:R-:W-:Y:S01]  /*1130*/  SHF.R.U32.HI R8, RZ, 0x2, R7 ;  /* 0x00000002ff087819 */ /* 0x020fe20000011607 */
[----:B------:R-:W-:Y:S02]  /*1140*/  IMAD.MOV.U32 R18, RZ, RZ, R5 ;  /* 0x000000ffff127224 */ /* 0x000fe400078e0005 */
[----:B------:R-:W-:Y:S01]  /*1150*/  IMAD.MOV.U32 R19, RZ, RZ, R9 ;  /* 0x000000ffff137224 */ /* 0x000fe200078e0009 */
[----:B------:R-:W-:Y:S01]  /*1160*/  LOP3.LUT R8, R8, R7, RZ, 0x3c, !PT ;  /* 0x0000000708087212 */ /* 0x000fe200078e3cff */
[----:B------:R-:W-:Y:S02]  /*1170*/  IMAD.SHL.U32 R7, R15, 0x10, RZ ;  /* 0x000000100f077824 */ /* 0x000fe400078e00ff */
[----:B------:R-:W-:Y:S01]  /*1180*/  IMAD.MOV.U32 R21, RZ, RZ, R4 ;  /* 0x000000ffff157224 */ /* 0x000fe200078e0004 */
[----:B------:R0:W-:Y:S01]  /*1190*/  STG.E.64 desc[UR10][R2.64+0x8], R18 ;  /* 0x0000081202007986 */ /* 0x0001e2000c101b0a */
[----:B------:R-:W-:-:S05]  /*11a0*/  IMAD.SHL.U32 R14, R8, 0x2, RZ ;  /* 0x00000002080e7824 */ /* 0x000fca00078e00ff */
[----:B------:R-:W-:Y:S02]  /*11b0*/  LOP3.LUT R8, R8, R14, R7, 0x96, !PT ;  /* 0x0000000e08087212 */ /* 0x000fe400078e9607 */
[----:B------:R-:W-:Y:S02]  /*11c0*/  IADD3 R14, PT, PT, R6, 0x587c5, RZ ;  /* 0x000587c5060e7810 */ /* 0x000fe40007ffe0ff */
[----:B------:R-:W-:-:S03]  /*11d0*/  LOP3.LUT R7, R8, R15, RZ, 0x3c, !PT ;  /* 0x0000000f08077212 */ /* 0x000fc600078e3cff */
[--C-:B------:R-:W-:Y:S02]  /*11e0*/  IMAD.MOV.U32 R20, RZ, RZ, R14.reuse ;  /* 0x000000ffff147224 */ /* 0x100fe400078e000e */
[----:B------:R-:W-:-:S03]  /*11f0*/  IMAD.IADD R17, R7, 0x1, R14 ;  /* 0x0000000107117824 */ /* 0x000fc600078e020e */
[----:B------:R0:W-:Y:S01]  /*1200*/  STG.E.64 desc[UR10][R2.64], R20 ;  /* 0x0000001402007986 */ /* 0x0001e2000c101b0a */
[----:B------:R-:W-:-:S04]  /*1210*/  IMAD.HI.U32 R6, R12, R17, RZ ;  /* 0x000000110c067227 */ /* 0x000fc800078e00ff */
[----:B------:R-:W-:-:S04]  /*1220*/  IMAD.MOV R6, RZ, RZ, -R6 ;  /* 0x000000ffff067224 */ /* 0x000fc800078e0a06 */
[----:B------:R-:W-:-:S05]  /*1230*/  IMAD R6, R6, UR8, R17 ;  /* 0x0000000806067c24 */ /* 0x000fca000f8e0211 */
[----:B------:R-:W-:-:S13]  /*1240*/  ISETP.GE.U32.AND P1, PT, R6, UR8, PT ;  /* 0x0000000806007c0c */ /* 0x000fda000bf26070 */
[----:B------:R-:W-:-:S05]  /*1250*/  @P1 VIADD R6, R6, -UR8 ;  /* 0x8000000806061c36 */ /* 0x000fca0008000000 */
[----:B------:R-:W-:-:S13]  /*1260*/  ISETP.GE.U32.AND P1, PT, R6, UR8, PT ;  /* 0x0000000806007c0c */ /* 0x000fda000bf26070 */
[----:B------:R-:W-:-:S05]  /*1270*/  @P1 VIADD R6, R6, -UR8 ;  /* 0x8000000806061c36 */ /* 0x000fca0008000000 */
[----:B------:R-:W-:Y:S01]  /*1280*/  SEL R17, R13, R6, !P0 ;  /* 0x000000060d117207 */ /* 0x000fe20004000000 */
[----:B------:R-:W-:-:S04]  /*1290*/  IMAD.MOV.U32 R6, RZ, RZ, R15 ;  /* 0x000000ffff067224 */ /* 0x000fc800078e000f */
[----:B------:R-:W-:Y:S01]  /*12a0*/  IMAD.WIDE R16, R17, 0x10, R10 ;  /* 0x0000001011107825 */ /* 0x000fe200078e020a */
[----:B------:R0:W-:Y:S04]  /*12b0*/  STG.E.64 desc[UR10][R2.64+0x10], R6 ;  /* 0x0000100602007986 */ /* 0x0001e8000c101b0a */
        /* <DEDUP_REMOVED lines=18> */
[----:B------:R1:W-:Y:S04]  /*13e0*/  STG.E desc[UR10][R16.64+0x1c], R23 ;  /* 0x00001c1710007986 */ /* 0x0003e8000c10190a */
[----:B------:R-:W2:Y:S04]  /*13f0*/  LDG.E.64 R14, desc[UR10][R2.64] ;  /* 0x0000000a020e7981 */ /* 0x000ea8000c1e1b00 */
[----:B0-----:R-:W3:Y:S04]  /*1400*/  LDG.E.64 R8, desc[UR10][R2.64+0x8] ;  /* 0x0000080a02087981 */ /* 0x001ee8000c1e1b00 */
[----:B------:R-:W4:Y:S01]  /*1410*/  LDG.E.64 R6, desc[UR10][R2.64+0x10] ;  /* 0x0000100a02067981 */ /* 0x000f22000c1e1b00 */
[----:B--2---:R-:W-:Y:S01]  /*1420*/  IMAD.MOV.U32 R4, RZ, RZ, R15 ;  /* 0x000000ffff047224 */ /* 0x004fe200078e000f */
[----:B---3--:R-:W-:Y:S01]  /*1430*/  MOV R5, R8 ;  /* 0x0000000800057202 */ /* 0x008fe20000000f00 */
[----:B-1--4-:R-:W-:-:S07]  /*1440*/  IMAD.MOV.U32 R15, RZ, RZ, R6 ;  /* 0x000000ffff0f7224 */ /* 0x012fce00078e0006 */
.L_x_868:
[----:B------:R-:W-:Y:S05]  /*1450*/  BSYNC.RECONVERGENT B1 ;  /* 0x0000000000017941 */ /* 0x000fea0003800200 */
.L_x_867:
[----:B------:R-:W-:Y:S01]  /*1460*/  SHF.R.U32.HI R17, RZ, 0x2, R4 ;  /* 0x00000002ff117819 */ /* 0x000fe20000011604 */
[----:B------:R-:W-:-:S03]  /*1470*/  IMAD.MOV.U32 R16, RZ, RZ, R7 ;  /* 0x000000ffff107224 */ /* 0x000fc600078e0007 */
[----:B------:R-:W-:Y:S01]  /*1480*/  LOP3.LUT R17, R17, R4, RZ, 0x3c, !PT ;  /* 0x0000000411117212 */ /* 0x000fe200078e3cff */
[----:B------:R-:W-:-:S04]  /*1490*/  IMAD.SHL.U32 R4, R7, 0x10, RZ ;  /* 0x0000001007047824 */ /* 0x000fc800078e00ff */
[----:B------:R-:W-:-:S05]  /*14a0*/  IMAD.SHL.U32 R6, R17, 0x2, RZ ;  /* 0x0000000211067824 */ /* 0x000fca00078e00ff */
[----:B------:R-:W-:Y:S01]  /*14b0*/  LOP3.LUT R6, R17, R6, R4, 0x96, !PT ;  /* 0x0000000611067212 */ /* 0x000fe200078e9604 */
[----:B------:R-:W-:Y:S01]  /*14c0*/  VIADD R4, R14, 0x587c5 ;  /* 0x000587c50e047836 */ /* 0x000fe20000000000 */
[----:B------:R-:W-:Y:S02]  /*14d0*/  MOV R14, R9 ;  /* 0x00000009000e7202 */ /* 0x000fe40000000f00 */
[----:B------:R-:W-:Y:S02]  /*14e0*/  LOP3.LUT R17, R6, R7, RZ, 0x3c, !PT ;  /* 0x0000000706117212 */ /* 0x000fe400078e3cff */
[----:B------:R0:W-:Y:S03]  /*14f0*/  STG.E.64 desc[UR10][R2.64], R4 ;  /* 0x0000000402007986 */ /* 0x0001e6000c101b0a */
[----:B------:R-:W-:Y:S01]  /*1500*/  IMAD.IADD R19, R17, 0x1, R4 ;  /* 0x0000000111137824 */ /* 0x000fe200078e0204 */
[----:B------:R0:W-:Y:S03]  /*1510*/  STG.E.64 desc[UR10][R2.64+0x8], R14 ;  /* 0x0000080e02007986 */ /* 0x0001e6000c101b0a */
[----:B------:R-:W-:Y:S01]  /*1520*/  IMAD.HI.U32 R6, R12, R19, RZ ;  /* 0x000000130c067227 */ /* 0x000fe200078e00ff */
[----:B------:R0:W-:Y:S03]  /*1530*/  STG.E.64 desc[UR10][R2.64+0x10], R16 ;  /* 0x0000101002007986 */ /* 0x0001e6000c101b0a */
        /* <DEDUP_REMOVED lines=30> */
[----:B--2---:R-:W-:-:S02]  /*1720*/  IMAD.MOV.U32 R9, RZ, RZ, R14 ;  /* 0x000000ffff097224 */ /* 0x004fc400078e000e */
[----:B01----:R-:W-:-:S07]  /*1730*/  IMAD.MOV.U32 R7, RZ, RZ, R16 ;  /* 0x000000ffff077224 */ /* 0x003fce00078e0010 */
.L_x_870:
[----:B------:R-:W-:Y:S05]  /*1740*/  BSYNC.RECONVERGENT B1 ;  /* 0x0000000000017941 */ /* 0x000fea0003800200 */
.L_x_869:
[----:B-----5:R-:W-:Y:S01]  /*1750*/  SHF.R.U32.HI R6, RZ, 0x2, R5 ;  /* 0x00000002ff067819 */ /* 0x020fe20000011605 */
[----:B------:R-:W-:Y:S02]  /*1760*/  VIADD R4, R4, 0x587c5 ;  /* 0x000587c504047836 */ /* 0x000fe40000000000 */
[----:B------:R-:W-:Y:S01]  /*1770*/  IMAD.MOV.U32 R14, RZ, RZ, R15 ;  /* 0x000000ffff0e7224 */ /* 0x000fe200078e000f */
[----:B------:R-:W-:Y:S01]  /*1780*/  LOP3.LUT R6, R6, R5, RZ, 0x3c, !PT ;  /* 0x0000000506067212 */ /* 0x000fe200078e3cff */
[----:B------:R-:W-:Y:S02]  /*1790*/  IMAD.SHL.U32 R5, R17, 0x10, RZ ;  /* 0x0000001011057824 */ /* 0x000fe400078e00ff */
[----:B------:R-:W-:Y:S02]  /*17a0*/  IMAD.MOV.U32 R15, RZ, RZ, R7 ;  /* 0x000000ffff0f7224 */ /* 0x000fe400078e0007 */
[C---:B------:R-:W-:Y:S02]  /*17b0*/  IMAD.SHL.U32 R8, R6.reuse, 0x2, RZ ;  /* 0x0000000206087824 */ /* 0x040fe400078e00ff */
[----:B------:R-:W-:Y:S01]  /*17c0*/  IMAD.MOV.U32 R18, RZ, RZ, R17 ;  /* 0x000000ffff127224 */ /* 0x000fe200078e0011 */
[----:B------:R3:W-:Y:S02]  /*17d0*/  STG.E.64 desc[UR10][R2.64+0x8], R14 ;  /* 0x0000080e02007986 */ /* 0x0007e4000c101b0a */
[----:B------:R-:W-:-:S04]  /*17e0*/  LOP3.LUT R8, R6, R8, R5, 0x96, !PT ;  /* 0x0000000806087212 */ /* 0x000fc800078e9605 */
[----:B------:R-:W-:-:S05]  /*17f0*/  LOP3.LUT R19, R8, R17, RZ, 0x3c, !PT ;  /* 0x0000001108137212 */ /* 0x000fca00078e3cff */
[----:B------:R-:W-:Y:S01]  /*1800*/  IMAD.IADD R5, R19, 0x1, R4 ;  /* 0x0000000113057824 */ /* 0x000fe200078e0204 */
[----:B------:R3:W-:Y:S03]  /*1810*/  STG.E.64 desc[UR10][R2.64+0x10], R18 ;  /* 0x0000101202007986 */ /* 0x0007e6000c101b0a */
[----:B------:R-:W-:-:S04]  /*1820*/  IMAD.HI.U32 R12, R12, R5, RZ ;  /* 0x000000050c0c7227 */ /* 0x000fc800078e00ff */
[----:B------:R-:W-:-:S04]  /*1830*/  IMAD.MOV R12, RZ, RZ, -R12 ;  /* 0x000000ffff0c7224 */ /* 0x000fc800078e0a0c */
[----:B------:R-:W-:Y:S02]  /*1840*/  IMAD R6, R12, UR8, R5 ;  /* 0x000000080c067c24 */ /* 0x000fe4000f8e0205 */
[----:B------:R-:W-:-:S03]  /*1850*/  IMAD.MOV.U32 R5, RZ, RZ, R9 ;  /* 0x000000ffff057224 */ /* 0x000fc600078e0009 */
[C---:B------:R-:W-:Y:S02]  /*1860*/  ISETP.GE.U32.AND P1, PT, R6.reuse, UR8, PT ;  /* 0x0000000806007c0c */ /* 0x040fe4000bf26070 */
[----:B------:R3:W-:Y:S11]  /*1870*/  STG.E.64 desc[UR10][R2.64], R4 ;  /* 0x0000000402007986 */ /* 0x0007f6000c101b0a */
[----:B------:R-:W-:-:S05]  /*1880*/  @P1 VIADD R6, R6, -UR8 ;  /* 0x8000000806061c36 */ /* 0x000fca0008000000 */
[----:B------:R-:W-:-:S13]  /*1890*/  ISETP.GE.U32.AND P1, PT, R6, UR8, PT ;  /* 0x0000000806007c0c */ /* 0x000fda000bf26070 */
[----:B------:R-:W-:-:S04]  /*18a0*/  @P1 IADD3 R6, PT, PT, R6, -UR8, RZ ;  /* 0x8000000806061c10 */ /* 0x000fc8000fffe0ff */
[----:B------:R-:W-:-:S05]  /*18b0*/  SEL R13, R13, R6, !P0 ;  /* 0x000000060d0d7207 */ /* 0x000fca0004000000 */
[----:B------:R-:W-:-:S05]  /*18c0*/  IMAD.WIDE R10, R13, 0x10, R10 ;  /* 0x000000100d0a7825 */ /* 0x000fca00078e020a */
[----:B------:R-:W2:Y:S04]  /*18d0*/  LDG.E R17, desc[UR10][R10.64] ;  /* 0x0000000a0a117981 */ /* 0x000ea8000c1e1900 */
[----:B------:R-:W2:Y:S02]  /*18e0*/  LDG.E R6, desc[UR10][R10.64+0x10] ;  /* 0x0000100a0a067981 */ /* 0x000ea4000c1e1900 */
[----:B--2---:R-:W-:-:S13]  /*18f0*/  ISETP.NE.AND P0, PT, R17, R6, PT ;  /* 0x000000061100720c */ /* 0x004fda0003f05270 */
[----:B---3--:R-:W-:Y:S05]  /*1900*/  @!P0 BRA `(.L_x_859) ;  /* 0x0000000000388947 */ /* 0x008fea0003800000 */
        /* <DEDUP_REMOVED lines=13> */
[----:B------:R0:W-:Y:S02]  /*19e0*/  STG.E desc[UR10][R10.64+0x1c], R7 ;  /* 0x00001c070a007986 */ /* 0x0001e4000c10190a */
.L_x_859:
[----:B------:R-:W-:Y:S05]  /*19f0*/  BSYNC.RECONVERGENT B0 ;  /* 0x0000000000007941 */ /* 0x000fea0003800200 */
.L_x_857:
[----:B------:R-:W3:Y:S01]  /*1a00*/  LDCU UR5, c[0x0][0x398] ;  /* 0x00007300ff0577ac */ /* 0x000ee20008000800 */
[----:B------:R-:W-:-:S05]  /*1a10*/  VIADD R0, R0, UR6 ;  /* 0x0000000600007c36 */ /* 0x000fca0008000000 */
[----:B---3--:R-:W-:-:S13]  /*1a20*/  ISETP.GE.AND P0, PT, R0, UR5, PT ;  /* 0x0000000500007c0c */ /* 0x008fda000bf06270 */
[----:B------:R-:W-:Y:S05]  /*1a30*/  @!P0 BRA `(.L_x_871) ;  /* 0xffffffe400c48947 */ /* 0x000fea000383ffff */
[----:B------:R-:W-:Y:S05]  /*1a40*/  EXIT ;  /* 0x000000000000794d */ /* 0x000fea0003800000 */
.L_x_856:
[----:B------:R-:W-:-:S12]  /*1a50*/  ULOP3.LUT UR7, UR7, 0x7ffffff8, URZ, 0xc0, !UPT ;  /* 0x7ffffff807077892 */ /* 0x000fd8000f8ec0ff */
.L_x_897:
[----:B0-----:R-:W0:Y:S01]  /*1a60*/  LDCU UR4, c[0x0][0x398] ;  /* 0x00007300ff0477ac */ /* 0x001e220008000800 */
[----:B------:R-:W-:Y:S01]  /*1a70*/  BSSY.RECONVERGENT B0, `(.L_x_872) ;  /* 0x00006ec000007945 */ /* 0x000fe20003800200 */
[----:B0-----:R-:W-:-:S04]  /*1a80*/  USHF.L.U32 UR4, UR4, 0x3, URZ ;  /* 0x0000000304047899 */ /* 0x001fc800080006ff */
[----:B------:R-:W-:-:S04]  /*1a90*/  UIMAD.WIDE UR4, UR4, 0x66666667, URZ ;  /* 0x66666667040478a5 */ /* 0x000fc8000f8e02ff */
[----:B------:R-:W-:-:S04]  /*1aa0*/  USHF.R.U32.HI UR4, URZ, 0x1f, UR5 ;  /* 0x0000001fff047899 */ /* 0x000fc80008011605 */
[----:B------:R-:W-:-:S06]  /*1ab0*/  ULEA.HI.SX32 UR4, UR5, UR4, 0x1e ;  /* 0x0000000405047291 */ /* 0x000fcc000f8ff2ff */
[----:B------:R-:W-:-:S13]  /*1ac0*/  ISETP.GE.AND P0, PT, R0, UR4, PT ;  /* 0x0000000400007c0c */ /* 0x000fda000bf06270 */
[----:B-1--4-:R-:W-:Y:S05]  /*1ad0*/  @!P0 BRA `(.L_x_873) ;  /* 0x0000001c00f08947 */ /* 0x012fea0003800000 */
[----:B------:R-:W0:Y:S01]  /*1ae0*/  LDC R6, c[0x0][0x39c] ;  /* 0x0000e700ff067b82 */ /* 0x000e220000000800 */
[----:B------:R-:W1:Y:S01]  /*1af0*/  LDCU UR9, c[0x0][0x39c] ;  /* 0x00007380ff0977ac */ /* 0x000e620008000800 */
[----:B------:R-:W-:-:S06]  /*1b00*/  IMAD.MOV.U32 R8, RZ, RZ, RZ ;  /* 0x000000ffff087224 */ /* 0x000fcc00078e00ff */
[----:B------:R-:W2:Y:S01]  /*1b10*/  LDC.64 R4, c[0x0][0x380] ;  /* 0x0000e000ff047b82 */ /* 0x000ea20000000a00 */
[----:B-1----:R-:W-:Y:S02]  /*1b20*/  IMAD R3, R0, UR9, RZ ;  /* 0x0000000900037c24 */ /* 0x002fe4000f8e02ff */
[----:B0-----:R-:W-:-:S05]  /*1b30*/  VIADD R2, R6, 0xffffffff ;  /* 0xffffffff06027836 */ /* 0x001fca0000000000 */
[----:B------:R-:W-:Y:S01]  /*1b40*/  ISETP.GE.U32.AND P0, PT, R2, 0x7, PT ;  /* 0x000000070200780c */ /* 0x000fe20003f06070 */
[----:B--2---:R-:W-:-:S12]  /*1b50*/  IMAD.WIDE R4, R0, 0x4, R4 ;  /* 0x0000000400047825 */ /* 0x004fd800078e0204 */
[----:B------:R-:W-:Y:S05]  /*1b60*/  @!P0 BRA `(.L_x_874) ;  /* 0x0000000400f88947 */ /* 0x000fea0003800000 */
[----:B------:R-:W-:Y:S01]  /*1b70*/  CS2R R10, SRZ ;  /* 0x00000000000a7805 */ /* 0x000fe2000001ff00 */
[----:B------:R-:W-:Y:S01]  /*1b80*/  IMAD.MOV.U32 R7, RZ, RZ, R3 ;  /* 0x000000ffff077224 */ /* 0x000fe200078e0003 */
[----:B------:R-:W0:Y:S01]  /*1b90*/  LDCU.64 UR12, c[0x0][0x388] ;  /* 0x00007100ff0c77ac */ /* 0x000e220008000a00 */
[----:B------:R-:W-:-:S12]  /*1ba0*/  UIADD3 UR4, UPT, UPT, -UR7, URZ, URZ ;  /* 0x000000ff07047290 */ /* 0x000fd8000fffe1ff */
.L_x_875:
[----:B-1----:R-:W2:Y:S01]  /*1bb0*/  LDG.E R8, desc[UR10][R4.64] ;  /* 0x0000000a04087981 */ /* 0x002ea2000c1e1900 */
[----:B0-----:R-:W-:-:S04]  /*1bc0*/  UIADD3 UR5, UP0, UPT, UR12, 0x7c, URZ ;  /* 0x0000007c0c057890 */ /* 0x001fc8000ff1e0ff */
[----:B------:R-:W-:Y:S02]  /*1bd0*/  UIADD3.X UR8, UPT, UPT, URZ, UR13, URZ, UP0, !UPT ;  /* 0x0000000dff087290 */ /* 0x000fe400087fe4ff */
[----:B------:R-:W-:-:S04]  /*1be0*/  IMAD.U32 R12, RZ, RZ, UR5 ;  /* 0x00000005ff0c7e24 */ /* 0x000fc8000f8e00ff */
[----:B------:R-:W-:Y:S01]  /*1bf0*/  MOV R13, UR8 ;  /* 0x00000008000d7c02 */ /* 0x000fe20008000f00 */
[----:B--2---:R-:W-:-:S04]  /*1c00*/  IMAD R9, R8, UR9, R11 ;  /* 0x0000000908097c24 */ /* 0x004fc8000f8e020b */
[----:B------:R-:W-:Y:S02]  /*1c10*/  IMAD.WIDE R12, R9, 0x10, R12 ;  /* 0x00000010090c7825 */ /* 0x000fe400078e020c */
[----:B------:R-:W0:Y:S03]  /*1c20*/  LDC.64 R8, c[0x0][0x390] ;  /* 0x0000e400ff087b82 */ /* 0x000e260000000a00 */
[----:B------:R-:W2:Y:S04]  /*1c30*/  LDG.E R15, desc[UR10][R12.64+-0x7c] ;  /* 0xffff840a0c0f7981 */ /* 0x000ea8000c1e1900 */
[----:B------:R-:W3:Y:S04]  /*1c40*/  LDG.E R17, desc[UR10][R12.64+-0x78] ;  /* 0xffff880a0c117981 */ /* 0x000ee8000c1e1900 */
[----:B------:R-:W4:Y:S04]  /*1c50*/  LDG.E R19, desc[UR10][R12.64+-0x74] ;  /* 0xffff8c0a0c137981 */ /* 0x000f28000c1e1900 */
[----:B------:R-:W5:Y:S01]  /*1c60*/  LDG.E R21, desc[UR10][R12.64+-0x70] ;  /* 0xffff900a0c157981 */ /* 0x000f62000c1e1900 */
[----:B0-----:R-:W-:-:S05]  /*1c70*/  IMAD.WIDE R8, R7, 0x10, R8 ;  /* 0x0000001007087825 */ /* 0x001fca00078e0208 */
[----:B--2---:R-:W-:Y:S04]  /*1c80*/  STG.E desc[UR10][R8.64], R15 ;  /* 0x0000000f08007986 */ /* 0x004fe8000c10190a */
[----:B---3--:R0:W-:Y:S04]  /*1c90*/  STG.E desc[UR10][R8.64+0x4], R17 ;  /* 0x0000041108007986 */ /* 0x0081e8000c10190a */
[----:B----4-:R1:W-:Y:S04]  /*1ca0*/  STG.E desc[UR10][R8.64+0x8], R19 ;  /* 0x0000081308007986 */ /* 0x0103e8000c10190a */
[----:B-----5:R2:W-:Y:S04]  /*1cb0*/  STG.E desc[UR10][R8.64+0xc], R21 ;  /* 0x00000c1508007986 */ /* 0x0205e8000c10190a */
[----:B------:R-:W3:Y:S02]  /*1cc0*/  LDG.E R14, desc[UR10][R4.64] ;  /* 0x0000000a040e7981 */ /* 0x000ee4000c1e1900 */
[----:B---3--:R-:W-:-:S05]  /*1cd0*/  IMAD R14, R14, UR9, RZ ;  /* 0x000000090e0e7c24 */ /* 0x008fca000f8e02ff */
[----:B------:R-:W-:-:S04]  /*1ce0*/  IADD3 R16, P0, PT, R14, R11, RZ ;  /* 0x0000000b0e107210 */ /* 0x000fc80007f1e0ff */
[----:B------:R-:W-:Y:S02]  /*1cf0*/  LEA.HI.X.SX32 R23, R14, R10, 0x1, P0 ;  /* 0x0000000a0e177211 */ /* 0x000fe400000f0eff */
[----:B------:R-:W-:-:S04]  /*1d00*/  LEA R12, P0, R16, UR5, 0x4 ;  /* 0x00000005100c7c11 */ /* 0x000fc8000f8020ff */
[----:B------:R-:W-:-:S05]  /*1d10*/  LEA.HI.X R13, R16, UR8, R23, 0x4, P0 ;  /* 0x00000008100d7c11 */ /* 0x000fca00080f2417 */
[----:B------:R-:W3:Y:S04]  /*1d20*/  LDG.E R23, desc[UR10][R12.64+-0x6c] ;  /* 0xffff940a0c177981 */ /* 0x000ee8000c1e1900 */
[----:B------:R-:W4:Y:S04]  /*1d30*/  LDG.E R25, desc[UR10][R12.64+-0x68] ;  /* 0xffff980a0c197981 */ /* 0x000f28000c1e1900 */
[----:B0-----:R-:W5:Y:S04]  /*1d40*/  LDG.E R17, desc[UR10][R12.64+-0x64] ;  /* 0xffff9c0a0c117981 */ /* 0x001f68000c1e1900 */
[----:B-1----:R-:W2:Y:S04]  /*1d50*/  LDG.E R19, desc[UR10][R12.64+-0x60] ;  /* 0xffffa00a0c137981 */ /* 0x002ea8000c1e1900 */
[----:B---3--:R0:W-:Y:S04]  /*1d60*/  STG.E desc[UR10][R8.64+0x10], R23 ;  /* 0x0000101708007986 */ /* 0x0081e8000c10190a */
[----:B----4-:R1:W-:Y:S04]  /*1d70*/  STG.E desc[UR10][R8.64+0x14], R25 ;  /* 0x0000141908007986 */ /* 0x0103e8000c10190a */
[----:B-----5:R3:W-:Y:S04]  /*1d80*/  STG.E desc[UR10][R8.64+0x18], R17 ;  /* 0x0000181108007986 */ /* 0x0207e8000c10190a */
[----:B--2---:R2:W-:Y:S04]  /*1d90*/  STG.E desc[UR10][R8.64+0x1c], R19 ;  /* 0x00001c1308007986 */ /* 0x0045e8000c10190a */
[----:B------:R-:W4:Y:S02]  /*1da0*/  LDG.E R14, desc[UR10][R4.64] ;  /* 0x0000000a040e7981 */ /* 0x000f24000c1e1900 */
[----:B----4-:R-:W-:-:S05]  /*1db0*/  IMAD R14, R14, UR9, RZ ;  /* 0x000000090e0e7c24 */ /* 0x010fca000f8e02ff */
[----:B------:R-:W-:-:S04]  /*1dc0*/  IADD3 R15, P0, PT, R14, R11, RZ ;  /* 0x0000000b0e0f7210 */ /* 0x000fc80007f1e0ff */
[----:B------:R-:W-:Y:S02]  /*1dd0*/  LEA.HI.X.SX32 R16, R14, R10, 0x1, P0 ;  /* 0x0000000a0e107211 */ /* 0x000fe400000f0eff */
        /* <DEDUP_REMOVED lines=63> */
[----:B-----5:R-:W-:Y:S04]  /*21d0*/  STG.E desc[UR10][R8.64+0x64], R25 ;  /* 0x0000641908007986 */ /* 0x020fe8000c10190a */
[----:B--2---:R1:W-:Y:S04]  /*21e0*/  STG.E desc[UR10][R8.64+0x68], R17 ;  /* 0x0000681108007986 */ /* 0x0043e8000c10190a */
[----:B---3--:R2:W-:Y:S04]  /*21f0*/  STG.E desc[UR10][R8.64+0x6c], R19 ;  /* 0x00006c1308007986 */ /* 0x0085e8000c10190a */
        /* <DEDUP_REMOVED lines=9> */
[----:B-1----:R-:W2:Y:S01]  /*2290*/  LDG.E R17, desc[UR10][R12.64] ;  /* 0x0000000a0c117981 */ /* 0x002ea2000c1e1900 */
[----:B------:R-:W-:Y:S01]  /*22a0*/  UIADD3 UR4, UPT, UPT, UR4, 0x8, URZ ;  /* 0x0000000804047890 */ /* 0x000fe2000fffe0ff */
[----:B------:R-:W-:Y:S01]  /*22b0*/  IADD3 R11, P0, PT, R11, 0x8, RZ ;  /* 0x000000080b0b7810 */ /* 0x000fe20007f1e0ff */
[----:B------:R-:W-:-:S02]  /*22c0*/  VIADD R7, R7, 0x8 ;  /* 0x0000000807077836 */ /* 0x000fc40000000000 */
[----:B------:R-:W-:Y:S02]  /*22d0*/  UISETP.NE.AND UP0, UPT, UR4, URZ, UPT ;  /* 0x000000ff0400728c */ /* 0x000fe4000bf05270 */
[----:B------:R-:W-:Y:S01]  /*22e0*/  IMAD.X R10, RZ, RZ, R10, P0 ;  /* 0x000000ffff0a7224 */ /* 0x000fe200000e060a */
[----:B---3--:R1:W-:Y:S04]  /*22f0*/  STG.E desc[UR10][R8.64+0x70], R15 ;  /* 0x0000700f08007986 */ /* 0x0083e8000c10190a */
[----:B----4-:R1:W-:Y:S04]  /*2300*/  STG.E desc[UR10][R8.64+0x74], R21 ;  /* 0x0000741508007986 */ /* 0x0103e8000c10190a */
[----:B-----5:R1:W-:Y:S04]  /*2310*/  STG.E desc[UR10][R8.64+0x78], R23 ;  /* 0x0000781708007986 */ /* 0x0203e8000c10190a */
[----:B--2---:R1:W-:Y:S01]  /*2320*/  STG.E desc[UR10][R8.64+0x7c], R17 ;  /* 0x00007c1108007986 */ /* 0x0043e2000c10190a */
[----:B------:R-:W-:Y:S05]  /*2330*/  BRA.U UP0, `(.L_x_875) ;  /* 0xfffffff9001c7547 */ /* 0x000fea000b83ffff */
[----:B-1----:R-:W-:-:S07]  /*2340*/  IMAD.U32 R8, RZ, RZ, UR7 ;  /* 0x00000007ff087e24 */ /* 0x002fce000f8e00ff */
.L_x_874:
[----:B------:R-:W-:-:S04]  /*2350*/  LOP3.LUT R9, R6, 0x7, RZ, 0xc0, !PT ;  /* 0x0000000706097812 */ /* 0x000fc800078ec0ff */
[----:B------:R-:W-:-:S13]  /*2360*/  ISETP.NE.AND P0, PT, R9, RZ, PT ;  /* 0x000000ff0900720c */ /* 0x000fda0003f05270 */
[----:B------:R-:W-:Y:S05]  /*2370*/  @!P0 BRA `(.L_x_876) ;  /* 0x0000000400d48947 */ /* 0x000fea0003800000 */
[----:B------:R-:W-:Y:S01]  /*2380*/  VIADD R9, R9, 0xffffffff ;  /* 0xffffffff09097836 */ /* 0x000fe20000000000 */
[----:B------:R-:W-:-:S04]  /*2390*/  LOP3.LUT R7, R6, 0x3, RZ, 0xc0, !PT ;  /* 0x0000000306077812 */ /* 0x000fc800078ec0ff */
[----:B------:R-:W-:Y:S02]  /*23a0*/  ISETP.GE.U32.AND P1, PT, R9, 0x3, PT ;  /* 0x000000030900780c */ /* 0x000fe40003f26070 */
[----:B------:R-:W-:-:S11]  /*23b0*/  ISETP.NE.AND P0, PT, R7, RZ, PT ;  /* 0x000000ff0700720c */ /* 0x000fd60003f05270 */
[----:B------:R-:W-:Y:S05]  /*23c0*/  @!P1 BRA `(.L_x_877) ;  /* 0x0000000000ec9947 */ /* 0x000fea0003800000 */
[----:B------:R-:W2:Y:S01]  /*23d0*/  LDG.E R9, desc[UR10][R4.64] ;  /* 0x0000000a04097981 */ /* 0x000ea2000c1e1900 */
[----:B------:R-:W0:Y:S01]  /*23e0*/  LDC.64 R12, c[0x0][0x388] ;  /* 0x0000e200ff0c7b82 */ /* 0x000e220000000a00 */
[----:B------:R-:W1:Y:S07]  /*23f0*/  LDCU.64 UR4, c[0x0][0x388] ;  /* 0x00007100ff0477ac */ /* 0x000e6e0008000a00 */
[----:B------:R-:W3:Y:S01]  /*2400*/  LDC.64 R10, c[0x0][0x390] ;  /* 0x0000e400ff0a7b82 */ /* 0x000ee20000000a00 */
[----:B--2---:R-:W-:-:S04]  /*2410*/  IMAD R9, R9, UR9, R8 ;  /* 0x0000000909097c24 */ /* 0x004fc8000f8e0208 */
[----:B0-----:R-:W-:-:S05]  /*2420*/  IMAD.WIDE R12, R9, 0x10, R12 ;  /* 0x00000010090c7825 */ /* 0x001fca00078e020c */
[----:B------:R-:W2:Y:S04]  /*2430*/  LDG.E R15, desc[UR10][R12.64] ;  /* 0x0000000a0c0f7981 */ /* 0x000ea8000c1e1900 */
[----:B------:R-:W4:Y:S04]  /*2440*/  LDG.E R17, desc[UR10][R12.64+0x4] ;  /* 0x0000040a0c117981 */ /* 0x000f28000c1e1900 */
[----:B------:R-:W5:Y:S04]  /*2450*/  LDG.E R19, desc[UR10][R12.64+0x8] ;  /* 0x0000080a0c137981 */ /* 0x000f68000c1e1900 */
[----:B------:R-:W5:Y:S01]  /*2460*/  LDG.E R21, desc[UR10][R12.64+0xc] ;  /* 0x00000c0a0c157981 */ /* 0x000f62000c1e1900 */
[----:B------:R-:W-:-:S04]  /*2470*/  IMAD.IADD R9, R3, 0x1, R8 ;  /* 0x0000000103097824 */ /* 0x000fc800078e0208 */
[----:B---3--:R-:W-:-:S05]  /*2480*/  IMAD.WIDE R10, R9, 0x10, R10 ;  /* 0x00000010090a7825 */ /* 0x008fca00078e020a */
[----:B--2---:R-:W-:Y:S04]  /*2490*/  STG.E desc[UR10][R10.64], R15 ;  /* 0x0000000f0a007986 */ /* 0x004fe8000c10190a */
[----:B----4-:R0:W-:Y:S04]  /*24a0*/  STG.E desc[UR10][R10.64+0x4], R17 ;  /* 0x000004110a007986 */ /* 0x0101e8000c10190a */
[----:B-----5:R2:W-:Y:S04]  /*24b0*/  STG.E desc[UR10][R10.64+0x8], R19 ;  /* 0x000008130a007986 */ /* 0x0205e8000c10190a */
[----:B------:R3:W-:Y:S04]  /*24c0*/  STG.E desc[UR10][R10.64+0xc], R21 ;  /* 0x00000c150a007986 */ /* 0x0007e8000c10190a */
[----:B------:R-:W4:Y:S02]  /*24d0*/  LDG.E R9, desc[UR10][R4.64] ;  /* 0x0000000a04097981 */ /* 0x000f24000c1e1900 */
[----:B----4-:R-:W-:-:S05]  /*24e0*/  IMAD R9, R9, UR9, RZ ;  /* 0x0000000909097c24 */ /* 0x010fca000f8e02ff */
        /* <DEDUP_REMOVED lines=27> */
[----:B---3--:R-:W-:-:S05]  /*26a0*/  IMAD R13, R12, UR9, RZ ;  /* 0x000000090c0d7c24 */ /* 0x008fca000f8e02ff */
        /* <DEDUP_REMOVED lines=13> */
.L_x_877:
[----:B------:R-:W-:Y:S05]  /*2780*/  @!P0 BRA `(.L_x_876) ;  /* 0x0000000000d08947 */ /* 0x000fea0003800000 */
[----:B------:R-:W-:Y:S01]  /*2790*/  VIADD R7, R7, 0xffffffff ;  /* 0xffffffff07077836 */ /* 0x000fe20000000000 */
[----:B------:R-:W-:-:S04]  /*27a0*/  LOP3.LUT R6, R6, 0x1, RZ, 0xc0, !PT ;  /* 0x0000000106067812 */ /* 0x000fc800078ec0ff */
[----:B------:R-:W-:Y:S02]  /*27b0*/  ISETP.NE.AND P0, PT, R7, RZ, PT ;  /* 0x000000ff0700720c */ /* 0x000fe40003f05270 */
[----:B------:R-:W-:-:S11]  /*27c0*/  ISETP.NE.AND P1, PT, R6, RZ, PT ;  /* 0x000000ff0600720c */ /* 0x000fd60003f25270 */
[----:B------:R-:W-:Y:S05]  /*27d0*/  @!P0 BRA `(.L_x_878) ;  /* 0x00000000007c8947 */ /* 0x000fea0003800000 */
[----:B0-----:R-:W2:Y:S01]  /*27e0*/  LDG.E R9, desc[UR10][R4.64] ;  /* 0x0000000a04097981 */ /* 0x001ea2000c1e1900 */
[----:B------:R-:W0:Y:S08]  /*27f0*/  LDC.64 R6, c[0x0][0x388] ;  /* 0x0000e200ff067b82 */ /* 0x000e300000000a00 */
[----:B------:R-:W1:Y:S01]  /*2800*/  LDC.64 R10, c[0x0][0x390] ;  /* 0x0000e400ff0a7b82 */ /* 0x000e620000000a00 */
[--C-:B------:R-:W-:Y:S01]  /*2810*/  IMAD.IADD R19, R3, 0x1, R8.reuse ;  /* 0x0000000103137824 */ /* 0x100fe200078e0208 */
[----:B------:R-:W3:Y:S01]  /*2820*/  LDCU.64 UR4, c[0x0][0x388] ;  /* 0x00007100ff0477ac */ /* 0x000ee20008000a00 */
[----:B--2---:R-:W-:-:S04]  /*2830*/  IMAD R9, R9, UR9, R8 ;  /* 0x0000000909097c24 */ /* 0x004fc8000f8e0208 */
        /* <DEDUP_REMOVED lines=11> */
[----:B----4-:R-:W-:-:S05]  /*28f0*/  IMAD R19, R12, UR9, RZ ;  /* 0x000000090c137c24 */ /* 0x010fca000f8e02ff */
        /* <DEDUP_REMOVED lines=13> */
.L_x_878:
[----:B------:R-:W-:Y:S05]  /*29d0*/  @!P1 BRA `(.L_x_876) ;  /* 0x00000000003c9947 */ /* 0x000fea0003800000 */
[----:B------:R-:W2:Y:S01]  /*29e0*/  LDG.E R5, desc[UR10][R4.64] ;  /* 0x0000000a04057981 */ /* 0x000ea2000c1e1900 */
[----:B01----:R-:W0:Y:S01]  /*29f0*/  LDC.64 R10, c[0x0][0x388] ;  /* 0x0000e200ff0a7b82 */ /* 0x003e220000000a00 */
[----:B--2---:R-:W-:-:S04]  /*2a00*/  IMAD R7, R5, UR9, R8 ;  /* 0x0000000905077c24 */ /* 0x004fc8000f8e0208 */
[----:B0-----:R-:W-:-:S03]  /*2a10*/  IMAD.WIDE R10, R7, 0x10, R10 ;  /* 0x00000010070a7825 */ /* 0x001fc600078e020a */
[----:B------:R-:W0:Y:S02]  /*2a20*/  LDC.64 R6, c[0x0][0x390] ;  /* 0x0000e400ff067b82 */ /* 0x000e240000000a00 */
[----:B------:R-:W2:Y:S04]  /*2a30*/  LDG.E R13, desc[UR10][R10.64] ;  /* 0x0000000a0a0d7981 */ /* 0x000ea8000c1e1900 */
[----:B------:R-:W3:Y:S04]  /*2a40*/  LDG.E R15, desc[UR10][R10.64+0x4] ;  /* 0x0000040a0a0f7981 */ /* 0x000ee8000c1e1900 */
[----:B------:R-:W4:Y:S04]  /*2a50*/  LDG.E R17, desc[UR10][R10.64+0x8] ;  /* 0x0000080a0a117981 */ /* 0x000f28000c1e1900 */
[----:B------:R-:W5:Y:S01]  /*2a60*/  LDG.E R19, desc[UR10][R10.64+0xc] ;  /* 0x00000c0a0a137981 */ /* 0x000f62000c1e1900 */
[----:B------:R-:W-:-:S05]  /*2a70*/  IADD3 R9, PT, PT, R3, R8, RZ ;  /* 0x0000000803097210 */ /* 0x000fca0007ffe0ff */
[----:B0-----:R-:W-:-:S05]  /*2a80*/  IMAD.WIDE R6, R9, 0x10, R6 ;  /* 0x0000001009067825 */ /* 0x001fca00078e0206 */
[----:B--2---:R2:W-:Y:S04]  /*2a90*/  STG.E desc[UR10][R6.64], R13 ;  /* 0x0000000d06007986 */ /* 0x0045e8000c10190a */
[----:B---3--:R2:W-:Y:S04]  /*2aa0*/  STG.E desc[UR10][R6.64+0x4], R15 ;  /* 0x0000040f06007986 */ /* 0x0085e8000c10190a */
[----:B----4-:R2:W-:Y:S04]  /*2ab0*/  STG.E desc[UR10][R6.64+0x8], R17 ;  /* 0x0000081106007986 */ /* 0x0105e8000c10190a */
[----:B-----5:R2:W-:Y:S02]  /*2ac0*/  STG.E desc[UR10][R6.64+0xc], R19 ;  /* 0x00000c1306007986 */ /* 0x0205e4000c10190a */
.L_x_876:
[----:B------:R-:W3:Y:S02]  /*2ad0*/  LDC.64 R4, c[0x0][0x3a8] ;  /* 0x0000ea00ff047b82 */ /* 0x000ee40000000a00 */
[----:B---3--:R-:W-:-:S05]  /*2ae0*/  IMAD.WIDE R4, R0, 0x30, R4 ;  /* 0x0000003000047825 */ /* 0x008fca00078e0204 */
[----:B012---:R-:W2:Y:S04]  /*2af0*/  LDG.E.64 R16, desc[UR10][R4.64] ;  /* 0x0000000a04107981 */ /* 0x007ea8000c1e1b00 */
[----:B------:R-:W3:Y:S04]  /*2b00*/  LDG.E.64 R8, desc[UR10][R4.64+0x10] ;  /* 0x0000100a04087981 */ /* 0x000ee8000c1e1b00 */
[----:B------:R-:W4:Y:S01]  /*2b10*/  LDG.E.64 R14, desc[UR10][R4.64+0x8] ;  /* 0x0000080a040e7981 */ /* 0x000f22000c1e1b00 */
[----:B------:R-:W0:Y:S08]  /*2b20*/  I2F.U32.RP R11, R2 ;  /* 0x00000002000b7306 */ /* 0x000e300000209000 */
[----:B0-----:R-:W0:Y:S02]  /*2b30*/  MUFU.RCP R11, R11 ;  /* 0x0000000b000b7308 */ /* 0x001e240000001000 */
[----:B0-----:R-:W-:-:S06]  /*2b40*/  VIADD R12, R11, 0xffffffe ;  /* 0x0ffffffe0b0c7836 */ /* 0x001fcc0000000000 */
[----:B------:R0:W1:Y:S02]  /*2b50*/  F2I.FTZ.U32.TRUNC.NTZ R13, R12 ;  /* 0x0000000c000d7305 */ /* 0x000064000021f000 */
[----:B0-----:R-:W-:Y:S01]  /*2b60*/  IMAD.MOV.U32 R12, RZ, RZ, RZ ;  /* 0x000000ffff0c7224 */ /* 0x001fe200078e00ff */
[----:B--2---:R-:W-:Y:S01]  /*2b70*/  SHF.R.U32.HI R6, RZ, 0x2, R17 ;  /* 0x00000002ff067819 */ /* 0x004fe20000011611 */
[----:B------:R-:W-:-:S03]  /*2b80*/  VIADD R16, R16, 0x587c5 ;  /* 0x000587c510107836 */ /* 0x000fc60000000000 */
[----:B------:R-:W-:Y:S01]  /*2b90*/  LOP3.LUT R6, R6, R17, RZ, 0x3c, !PT ;  /* 0x0000001106067212 */ /* 0x000fe200078e3cff */
[----:B---3--:R-:W-:Y:S02]  /*2ba0*/  IMAD.SHL.U32 R7, R9, 0x10, RZ ;  /* 0x0000001009077824 */ /* 0x008fe400078e00ff */
[----:B------:R-:W-:Y:S02]  /*2bb0*/  IMAD.MOV R17, RZ, RZ, -R2 ;  /* 0x000000ffff117224 */ /* 0x000fe400078e0a02 */
[C---:B------:R-:W-:Y:S02]  /*2bc0*/  IMAD.SHL.U32 R10, R6.reuse, 0x2, RZ ;  /* 0x00000002060a7824 */ /* 0x040fe400078e00ff */
[----:B------:R-:W-:Y:S02]  /*2bd0*/  IMAD.MOV.U32 R23, RZ, RZ, R8 ;  /* 0x000000ffff177224 */ /* 0x000fe400078e0008 */
[----:B----4-:R-:W-:Y:S01]  /*2be0*/  IMAD.MOV.U32 R22, RZ, RZ, R15 ;  /* 0x000000ffff167224 */ /* 0x010fe200078e000f */
[----:B------:R-:W-:Y:S01]  /*2bf0*/  LOP3.LUT R10, R6, R10, R7, 0x96, !PT ;  /* 0x0000000a060a7212 */ /* 0x000fe200078e9607 */
[----:B-1----:R-:W-:-:S03]  /*2c00*/  IMAD R7, R17, R13, RZ ;  /* 0x0000000d11077224 */ /* 0x002fc600078e02ff */
[----:B------:R-:W-:Y:S01]  /*2c10*/  LOP3.LUT R11, R10, R9, RZ, 0x3c, !PT ;  /* 0x000000090a0b7212 */ /* 0x000fe200078e3cff */
[----:B------:R-:W-:Y:S01]  /*2c20*/  IMAD.HI.U32 R12, R13, R7, R12 ;  /* 0x000000070d0c7227 */ /* 0x000fe200078e000c */
[----:B------:R-:W-:Y:S01]  /*2c30*/  LOP3.LUT R13, RZ, R2, RZ, 0x33, !PT ;  /* 0x00000002ff0d7212 */ /* 0x000fe200078e33ff */
[----:B------:R0:W-:Y:S02]  /*2c40*/  STG.E.64 desc[UR10][R4.64+0x8], R22 ;  /* 0x0000081604007986 */ /* 0x0001e4000c101b0a */
[----:B------:R-:W-:Y:S02]  /*2c50*/  IMAD.IADD R7, R11, 0x1, R16 ;  /* 0x000000010b077824 */ /* 0x000fe400078e0210 */
[----:B------:R-:W-:Y:S02]  /*2c60*/  IMAD.MOV.U32 R10, RZ, RZ, R9 ;  /* 0x000000ffff0a7224 */ /* 0x000fe400078e0009 */
[----:B------:R-:W-:-:S03]  /*2c70*/  IMAD.HI.U32 R6, R12, R7, RZ ;  /* 0x000000070c067227 */ /* 0x000fc600078e00ff */
[----:B------:R0:W-:Y:S01]  /*2c80*/  STG.E.64 desc[UR10][R4.64+0x10], R10 ;  /* 0x0000100a04007986 */ /* 0x0001e2000c101b0a */
[----:B------:R-:W-:-:S04]  /*2c90*/  IMAD.MOV R6, RZ, RZ, -R6 ;  /* 0x000000ffff067224 */ /* 0x000fc800078e0a06 */
[----:B------:R-:W-:Y:S02]  /*2ca0*/  IMAD R17, R2, R6, R7 ;  /* 0x0000000602117224 */ /* 0x000fe400078e0207 */
[----:B------:R-:W1:Y:S03]  /*2cb0*/  LDC.64 R6, c[0x0][0x390] ;  /* 0x0000e400ff067b82 */ /* 0x000e660000000a00 */
[----:B------:R-:W-:-:S13]  /*2cc0*/  ISETP.GE.U32.AND P0, PT, R17, R2, PT ;  /* 0x000000021100720c */ /* 0x000fda0003f06070 */
[----:B------:R-:W-:Y:S01]  /*2cd0*/  @P0 IMAD.IADD R17, R17, 0x1, -R2 ;  /* 0x0000000111110824 */ /* 0x000fe200078e0a02 */
[----:B------:R-:W-:-:S04]  /*2ce0*/  ISETP.NE.U32.AND P0, PT, R2, RZ, PT ;  /* 0x000000ff0200720c */ /* 0x000fc80003f05070 */
[----:B------:R-:W-:Y:S01]  /*2cf0*/  ISETP.GE.U32.AND P1, PT, R17, R2, PT ;  /* 0x000000021100720c */ /* 0x000fe20003f26070 */
[----:B-1----:R-:W-:-:S12]  /*2d00*/  IMAD.WIDE R6, R3, 0x10, R6 ;  /* 0x0000001003067825 */ /* 0x002fd800078e0206 */
[----:B------:R-:W-:-:S04]  /*2d10*/  @P1 IADD3 R17, PT, PT, -R2, R17, RZ ;  /* 0x0000001102111210 */ /* 0x000fc80007ffe1ff */
        /* <DEDUP_REMOVED lines=17> */
[----:B--2---:R0:W-:Y:S04]  /*2e30*/  STG.E desc[UR10][R18.64+0x4], R9 ;  /* 0x0000040912007986 */ /* 0x0041e8000c10190a */
        /* <DEDUP_REMOVED lines=12> */
.L_x_880:
[----:B------:R-:W-:Y:S05]  /*2f00*/  BSYNC.RECONVERGENT B1 ;  /* 0x0000000000017941 */ /* 0x000fea0003800200 */
.L_x_879:
[----:B------:R-:W-:Y:S01]  /*2f10*/  SHF.R.U32.HI R3, RZ, 0x2, R14 ;  /* 0x00000002ff037819 */ /* 0x000fe2000001160e */
[----:B------:R-:W-:Y:S01]  /*2f20*/  IMAD.SHL.U32 R10, R11, 0x10, RZ ;  /* 0x000000100b0a7824 */ /* 0x000fe200078e00ff */
[----:B------:R0:W-:Y:S02]  /*2f30*/  STG.E.64 desc[UR10][R4.64+0x8], R8 ;  /* 0x0000080804007986 */ /* 0x0001e4000c101b0a */
[----:B------:R-:W-:-:S04]  /*2f40*/  LOP3.LUT R3, R3, R14, RZ, 0x3c, !PT ;  /* 0x0000000e03037212 */ /* 0x000fc800078e3cff */
        /* <DEDUP_REMOVED lines=10> */
[----:B------:R-:W-:-:S05]  /*2ff0*/  IMAD R3, R2, R10, R3 ;  /* 0x0000000a02037224 */ /* 0x000fca00078e0203 */
[----:B------:R-:W-:-:S13]  /*3000*/  ISETP.GE.U32.AND P1, PT, R3, R2, PT ;  /* 0x000000020300720c */ /* 0x000fda0003f26070 */
[----:B------:R-:W-:-:S05]  /*3010*/  @P1 IMAD.IADD R3, R3, 0x1, -R2 ;  /* 0x0000000103031824 */ /* 0x000fca00078e0a02 */
[----:B------:R-:W-:-:S13]  /*3020*/  ISETP.GE.U32.AND P1, PT, R3, R2, PT ;  /* 0x000000020300720c */ /* 0x000fda0003f26070 */
[----:B------:R-:W-:-:S05]  /*3030*/  @P1 IMAD.IADD R3, R3, 0x1, -R2 ;  /* 0x0000000103031824 */ /* 0x000fca00078e0a02 */
        /* <DEDUP_REMOVED lines=25> */
.L_x_882:
[----:B------:R-:W-:Y:S05]  /*31d0*/  BSYNC.RECONVERGENT B1 ;  /* 0x0000000000017941 */ /* 0x000fea0003800200 */
.L_x_881:
[----:B-----5:R-:W-:Y:S01]  /*31e0*/  SHF.R.U32.HI R10, RZ, 0x2, R15 ;  /* 0x00000002ff0a7819 */ /* 0x020fe2000001160f */
[----:B------:R-:W-:Y:S01]  /*31f0*/  IMAD.SHL.U32 R3, R17, 0x10, RZ ;  /* 0x0000001011037824 */ /* 0x000fe200078e00ff */
[----:B------:R-:W-:Y:S01]  /*3200*/  IADD3 R16, PT, PT, R14, 0x587c5, RZ ;  /* 0x000587c50e107810 */ /* 0x000fe20007ffe0ff */
[----:B------:R-:W-:Y:S01]  /*3210*/  IMAD.MOV.U32 R20, RZ, RZ, R9 ;  /* 0x000000ffff147224 */ /* 0x000fe200078e0009 */
[----:B------:R-:W-:Y:S01]  /*3220*/  LOP3.LUT R10, R10, R15, RZ, 0x3c, !PT ;  /* 0x0000000f0a0a7212 */ /* 0x000fe200078e3cff */
[----:B------:R-:W-:Y:S02]  /*3230*/  IMAD.MOV.U32 R21, RZ, RZ, R11 ;  /* 0x000000ffff157224 */ /* 0x000fe400078e000b */
[----:B------:R-:W-:Y:S02]  /*3240*/  IMAD.MOV.U32 R14, RZ, RZ, R17 ;  /* 0x000000ffff0e7224 */ /* 0x000fe400078e0011 */
[----:B------:R-:W-:Y:S01]  /*3250*/  IMAD.SHL.U32 R15, R10, 0x2, RZ ;  /* 0x000000020a0f7824 */ /* 0x000fe200078e00ff */
[----:B------:R0:W-:Y:S01]  /*3260*/  STG.E.64 desc[UR10][R4.64+0x8], R20 ;  /* 0x0000081404007986 */ /* 0x0001e2000c101b0a */
[----:B------:R-:W-:-:S02]  /*3270*/  IMAD.MOV.U32 R23, RZ, RZ, R8 ;  /* 0x000000ffff177224 */ /* 0x000fc400078e0008 */
[----:B------:R-:W-:Y:S01]  /*3280*/  IMAD.MOV.U32 R22, RZ, RZ, R16 ;  /* 0x000000ffff167224 */ /* 0x000fe200078e0010 */
[----:B------:R-:W-:-:S04]  /*3290*/  LOP3.LUT R10, R10, R15, R3, 0x96, !PT ;  /* 0x0000000f0a0a7212 */ /* 0x000fc800078e9603 */
[----:B------:R-:W-:Y:S01]  /*32a0*/  LOP3.LUT R15, R10, R17, RZ, 0x3c, !PT ;  /* 0x000000110a0f7212 */ /* 0x000fe200078e3cff */
[----:B------:R0:W-:Y:S04]  /*32b0*/  STG.E.64 desc[UR10][R4.64], R22 ;  /* 0x0000001604007986 */ /* 0x0001e8000c101b0a */
        /* <DEDUP_REMOVED lines=36> */
.L_x_884:
[----:B------:R-:W-:Y:S05]  /*3500*/  BSYNC.RECONVERGENT B1 ;  /* 0x0000000000017941 */ /* 0x000fea0003800200 */
.L_x_883:
        /* <DEDUP_REMOVED lines=35> */
[----:B--2---:R0:W-:Y:S04]  /*3740*/  STG.E desc[UR10][R20.64+0x4], R15 ;  /* 0x0000040f14007986 */ /* 0x0041e8000c10190a */
        /* <DEDUP_REMOVED lines=10> */
.L_x_886:
[----:B------:R-:W-:Y:S05]  /*37f0*/  BSYNC.RECONVERGENT B1 ;  /* 0x0000000000017941 */ /* 0x000fea0003800200 */
.L_x_885:
[----:B-----5:R-:W-:Y:S01]  /*3800*/  SHF.R.U32.HI R10, RZ, 0x2, R9 ;  /* 0x00000002ff0a7819 */ /* 0x020fe20000011609 */
[----:B------:R-:W-:Y:S02]  /*3810*/  IMAD.SHL.U32 R3, R19, 0x10, RZ ;  /* 0x0000001013037824 */ /* 0x000fe400078e00ff */
[----:B------:R-:W-:Y:S01]  /*3820*/  VIADD R8, R8, 0x587c5 ;  /* 0x000587c508087836 */ /* 0x000fe20000000000 */
[----:B------:R-:W-:Y:S01]  /*3830*/  LOP3.LUT R10, R10, R9, RZ, 0x3c, !PT ;  /* 0x000000090a0a7212 */ /* 0x000fe200078e3cff */
[----:B------:R-:W-:Y:S02]  /*3840*/  IMAD.MOV.U32 R14, RZ, RZ, R17 ;  /* 0x000000ffff0e7224 */ /* 0x000fe400078e0011 */
[----:B------:R-:W-:Y:S02]  /*3850*/  IMAD.MOV.U32 R20, RZ, RZ, R19 ;  /* 0x000000ffff147224 */ /* 0x000fe400078e0013 */
[C---:B------:R-:W-:Y:S01]  /*3860*/  IMAD.SHL.U32 R9, R10.reuse, 0x2, RZ ;  /* 0x000000020a097824 */ /* 0x040fe200078e00ff */
[----:B------:R2:W-:Y:S04]  /*3870*/  STG.E.64 desc[UR10][R4.64+0x8], R14 ;  /* 0x0000080e04007986 */ /* 0x0005e8000c101b0a */
[----:B------:R-:W-:Y:S01]  /*3880*/  LOP3.LUT R10, R10, R9, R3, 0x96, !PT ;  /* 0x000000090a0a7212 */ /* 0x000fe200078e9603 */
[----:B------:R-:W-:-:S03]  /*3890*/  IMAD.MOV.U32 R9, RZ, RZ, R11 ;  /* 0x000000ffff097224 */ /* 0x000fc600078e000b */
        /* <DEDUP_REMOVED lines=10> */
[----:B------:R-:W-:-:S04]  /*3940*/  @P1 IADD3 R3, PT, PT, -R2, R3, RZ ;  /* 0x0000000302031210 */ /* 0x000fc80007ffe1ff */
[----:B------:R-:W-:-:S05]  /*3950*/  SEL R3, R13, R3, !P0 ;  /* 0x000000030d037207 */ /* 0x000fca0004000000 */
[----:B------:R-:W-:-:S05]  /*3960*/  IMAD.WIDE R6, R3, 0x10, R6 ;  /* 0x0000001003067825 */ /* 0x000fca00078e0206 */
[----:B------:R-:W3:Y:S04]  /*3970*/  LDG.E R17, desc[UR10][R6.64] ;  /* 0x0000000a06117981 */ /* 0x000ee8000c1e1900 */
[----:B------:R-:W3:Y:S02]  /*3980*/  LDG.E R2, desc[UR10][R6.64+0x10] ;  /* 0x0000100a06027981 */ /* 0x000ee4000c1e1900 */
[----:B---3--:R-:W-:-:S13]  /*3990*/  ISETP.NE.AND P0, PT, R17, R2, PT ;  /* 0x000000021100720c */ /* 0x008fda0003f05270 */
[----:B--2---:R-:W-:Y:S05]  /*39a0*/  @!P0 BRA `(.L_x_887) ;  /* 0x0000004c00e08947 */ /* 0x004fea0003800000 */
        /* <DEDUP_REMOVED lines=15> */
.L_x_873:
[----:B------:R-:W0:Y:S01]  /*3aa0*/  LDC.64 R10, c[0x0][0x3a8] ;  /* 0x0000ea00ff0a7b82 */ /* 0x000e220000000a00 */
[----:B------:R-:W1:Y:S07]  /*3ab0*/  LDCU UR4, c[0x0][0x39c] ;  /* 0x00007380ff0477ac */ /* 0x000e6e0008000800 */
[----:B------:R-:W2:Y:S08]  /*3ac0*/  LDC.64 R6, c[0x0][0x380] ;  /* 0x0000e000ff067b82 */ /* 0x000eb00000000a00 */
[----:B------:R-:W3:Y:S01]  /*3ad0*/  LDC.64 R20, c[0x0][0x390] ;  /* 0x0000e400ff147b82 */ /* 0x000ee20000000a00 */
[----:B0-----:R-:W-:-:S05]  /*3ae0*/  IMAD.WIDE R10, R0, 0x30, R10 ;  /* 0x00000030000a7825 */ /* 0x001fca00078e020a */
[----:B------:R-:W4:Y:S04]  /*3af0*/  LDG.E.64 R12, desc[UR10][R10.64] ;  /* 0x0000000a0a0c7981 */ /* 0x000f28000c1e1b00 */
[----:B------:R-:W5:Y:S01]  /*3b00*/  LDG.E.64 R2, desc[UR10][R10.64+0x10] ;  /* 0x0000100a0a027981 */ /* 0x000f62000c1e1b00 */
[----:B--2---:R-:W-:-:S03]  /*3b10*/  IMAD.WIDE R6, R0, 0x4, R6 ;  /* 0x0000000400067825 */ /* 0x004fc600078e0206 */
[----:B------:R-:W2:Y:S04]  /*3b20*/  LDG.E.64 R4, desc[UR10][R10.64+0x8] ;  /* 0x0000080a0a047981 */ /* 0x000ea8000c1e1b00 */
[----:B------:R-:W3:Y:S04]  /*3b30*/  LDG.E R30, desc[UR10][R6.64] ;  /* 0x0000000a061e7981 */ /* 0x000ee8000c1e1900 */
[----:B------:R0:W2:Y:S01]  /*3b40*/  LDG.E R22, desc[UR10][R6.64+0x4] ;  /* 0x0000040a06167981 */ /* 0x0000a2000c1e1900 */
[----:B-1----:R-:W1:Y:S01]  /*3b50*/  I2F.U32.RP R15, UR4 ;  /* 0x00000004000f7d06 */ /* 0x002e620008209000 */
[----:B------:R-:W-:Y:S01]  /*3b60*/  ISETP.NE.U32.AND P1, PT, RZ, UR4, PT ;  /* 0x00000004ff007c0c */ /* 0x000fe2000bf25070 */
[----:B------:R-:W-:Y:S01]  /*3b70*/  BSSY.RECONVERGENT B1, `(.L_x_888) ;  /* 0x00001ac000017945 */ /* 0x000fe20003800200 */
[----:B------:R-:W-:Y:S01]  /*3b80*/  IMAD.MOV.U32 R17, RZ, RZ, -0x1 ;  /* 0xffffffffff117424 */ /* 0x000fe200078e00ff */
[----:B------:R-:W-:Y:S01]  /*3b90*/  MOV R29, 0xffffffff ;  /* 0xffffffff001d7802 */ /* 0x000fe20000000f00 */
[----:B------:R-:W-:-:S02]  /*3ba0*/  IMAD.MOV.U32 R18, RZ, RZ, -0x1 ;  /* 0xffffffffff127424 */ /* 0x000fc400078e00ff */
[----:B------:R-:W-:Y:S02]  /*3bb0*/  IMAD.MOV.U32 R19, RZ, RZ, -0x1 ;  /* 0xffffffffff137424 */ /* 0x000fe400078e00ff */
[----:B------:R-:W-:Y:S01]  /*3bc0*/  IMAD.MOV.U32 R28, RZ, RZ, -0x1 ;  /* 0xffffffffff1c7424 */ /* 0x000fe200078e00ff */
[----:B-1----:R-:W1:Y:S02]  /*3bd0*/  MUFU.RCP R15, R15 ;  /* 0x0000000f000f7308 */ /* 0x002e640000001000 */
[----:B-1----:R-:W-:-:S06]  /*3be0*/  VIADD R9, R15, 0xffffffe ;  /* 0x0ffffffe0f097836 */ /* 0x002fcc0000000000 */
[----:B------:R-:W1:Y:S02]  /*3bf0*/  F2I.FTZ.U32.TRUNC.NTZ R9, R9 ;  /* 0x0000000900097305 */ /* 0x000e64000021f000 */
[----:B-1----:R-:W-:-:S04]  /*3c00*/  IMAD.MOV R16, RZ, RZ, -R9 ;  /* 0x000000ffff107224 */ /* 0x002fc800078e0a09 */
[----:B0-----:R-:W-:Y:S02]  /*3c10*/  IMAD.MOV.U32 R7, RZ, RZ, R16 ;  /* 0x000000ffff077224 */ /* 0x001fe400078e0010 */
[----:B------:R-:W-:Y:S02]  /*3c20*/  IMAD.MOV.U32 R16, RZ, RZ, -0x1 ;  /* 0xffffffffff107424 */ /* 0x000fe400078e00ff */
[----:B------:R-:W-:Y:S01]  /*3c30*/  IMAD R7, R7, UR4, RZ ;  /* 0x0000000407077c24 */ /* 0x000fe2000f8e02ff */
[----:B----4-:R-:W-:Y:S01]  /*3c40*/  SHF.R.U32.HI R8, RZ, 0x2, R13 ;  /* 0x00000002ff087819 */ /* 0x010fe2000001160d */
[----:B------:R-:W-:-:S03]  /*3c50*/  VIADD R12, R12, 0x587c5 ;  /* 0x000587c50c0c7836 */ /* 0x000fc60000000000 */
[----:B------:R-:W-:Y:S01]  /*3c60*/  LOP3.LUT R8, R8, R13, RZ, 0x3c, !PT ;  /* 0x0000000d08087212 */ /* 0x000fe200078e3cff */
[----:B-----5:R-:W-:-:S04]  /*3c70*/  IMAD.SHL.U32 R13, R3, 0x10, RZ ;  /* 0x00000010030d7824 */ /* 0x020fc800078e00ff */
[----:B------:R-:W-:Y:S02]  /*3c80*/  IMAD.SHL.U32 R14, R8, 0x2, RZ ;  /* 0x00000002080e7824 */ /* 0x000fe400078e00ff */
[----:B---3--:R-:W-:-:S03]  /*3c90*/  IMAD R30, R30, UR4, RZ ;  /* 0x000000041e1e7c24 */ /* 0x008fc6000f8e02ff */
[----:B------:R-:W-:Y:S01]  /*3ca0*/  LOP3.LUT R14, R8, R14, R13, 0x96, !PT ;  /* 0x0000000e080e7212 */ /* 0x000fe200078e960d */
[----:B------:R-:W-:Y:S02]  /*3cb0*/  HFMA2 R8, -RZ, RZ, 0, 0 ;  /* 0x00000000ff087431 */ /* 0x000fe400000001ff */
[----:B--2---:R-:W-:Y:S01]  /*3cc0*/  IMAD.MOV.U32 R13, RZ, RZ, R4 ;  /* 0x000000ffff0d7224 */ /* 0x004fe200078e0004 */
[----:B------:R-:W-:Y:S01]  /*3cd0*/  MOV R4, 0xffffffff ;  /* 0xffffffff00047802 */ /* 0x000fe20000000f00 */
[----:B------:R-:W-:Y:S01]  /*3ce0*/  IMAD R23, R22, UR4, RZ ;  /* 0x0000000416177c24 */ /* 0x000fe2000f8e02ff */
[----:B------:R-:W-:Y:S01]  /*3cf0*/  LOP3.LUT R15, R14, R3, RZ, 0x3c, !PT ;  /* 0x000000030e0f7212 */ /* 0x000fe200078e3cff */
[----:B------:R-:W-:Y:S01]  /*3d00*/  IMAD.MOV.U32 R14, RZ, RZ, R3 ;  /* 0x000000ffff0e7224 */ /* 0x000fe200078e0003 */
[----:B------:R0:W-:Y:S01]  /*3d10*/  STG.E.64 desc[UR10][R10.64], R12 ;  /* 0x0000000c0a007986 */ /* 0x0001e2000c101b0a */
[----:B------:R-:W-:Y:S02]  /*3d20*/  IMAD R3, R0, UR4, RZ ;  /* 0x0000000400037c24 */ /* 0x000fe4000f8e02ff */
[----:B------:R-:W-:Y:S01]  /*3d30*/  IMAD.IADD R6, R15, 0x1, R12 ;  /* 0x000000010f067824 */ /* 0x000fe200078e020c */
[----:B------:R-:W-:Y:S01]  /*3d40*/  STG.E.64 desc[UR10][R10.64+0x10], R14 ;  /* 0x0000100e0a007986 */ /* 0x000fe2000c101b0a */
[----:B------:R-:W-:-:S04]  /*3d50*/  IMAD.HI.U32 R7, R9, R7, R8 ;  /* 0x0000000709077227 */ /* 0x000fc800078e0008 */
[----:B------:R-:W-:Y:S02]  /*3d60*/  IMAD.MOV.U32 R9, RZ, RZ, R2 ;  /* 0x000000ffff097224 */ /* 0x000fe400078e0002 */
[----:B------:R-:W-:-:S04]  /*3d70*/  IMAD.HI.U32 R7, R7, R6, RZ ;  /* 0x0000000607077227 */ /* 0x000fc800078e00ff */
[----:B------:R-:W-:Y:S02]  /*3d80*/  IMAD.MOV R7, RZ, RZ, -R7 ;  /* 0x000000ffff077224 */ /* 0x000fe400078e0a07 */
[----:B------:R-:W-:Y:S02]  /*3d90*/  IMAD.MOV.U32 R8, RZ, RZ, R5 ;  /* 0x000000ffff087224 */ /* 0x000fe400078e0005 */
[----:B------:R-:W-:Y:S02]  /*3da0*/  IMAD R31, R7, UR4, R6 ;  /* 0x00000004071f7c24 */ /* 0x000fe4000f8e0206 */
[----:B------:R-:W-:Y:S01]  /*3db0*/  IMAD.WIDE R20, R3, 0x10, R20 ;  /* 0x0000001003147825 */ /* 0x000fe200078e0214 */
[----:B------:R1:W-:Y:S02]  /*3dc0*/  STG.E.64 desc[UR10][R10.64+0x8], R8 ;  /* 0x000008080a007986 */ /* 0x0003e4000c101b0a */
[----:B------:R-:W-:Y:S01]  /*3dd0*/  ISETP.GE.U32.AND P0, PT, R31, UR4, PT ;  /* 0x000000041f007c0c */ /* 0x000fe2000bf06070 */
[----:B------:R-:W-:-:S02]  /*3de0*/  IMAD.MOV.U32 R2, RZ, RZ, -0x1 ;  /* 0xffffffffff027424 */ /* 0x000fc400078e00ff */
[----:B------:R-:W-:Y:S02]  /*3df0*/  IMAD.MOV.U32 R3, RZ, RZ, -0x1 ;  /* 0xffffffffff037424 */ /* 0x000fe400078e00ff */
[----:B------:R-:W-:Y:S02]  /*3e00*/  IMAD.MOV.U32 R5, RZ, RZ, -0x1 ;  /* 0xffffffffff057424 */ /* 0x000fe400078e00ff */
[----:B------:R-:W-:Y:S02]  /*3e10*/  IMAD.MOV.U32 R6, RZ, RZ, -0x1 ;  /* 0xffffffffff067424 */ /* 0x000fe400078e00ff */
[----:B------:R-:W-:Y:S02]  /*3e20*/  IMAD.MOV.U32 R7, RZ, RZ, -0x1 ;  /* 0xffffffffff077424 */ /* 0x000fe400078e00ff */
[----:B0-----:R-:W-:Y:S02]  /*3e30*/  IMAD.MOV.U32 R12, RZ, RZ, -0x1 ;  /* 0xffffffffff0c7424 */ /* 0x001fe400078e00ff */
[----:B------:R-:W-:-:S02]  /*3e40*/  @P0 VIADD R31, R31, -UR4 ;  /* 0x800000041f1f0c36 */ /* 0x000fc40008000000 */
[----:B-1----:R-:W-:Y:S02]  /*3e50*/  IMAD.MOV.U32 R8, RZ, RZ, -0x1 ;  /* 0xffffffffff087424 */ /* 0x002fe400078e00ff */
[----:B------:R-:W-:Y:S01]  /*3e60*/  IMAD.MOV.U32 R9, RZ, RZ, -0x1 ;  /* 0xffffffffff097424 */ /* 0x000fe200078e00ff */
[----:B------:R-:W-:Y:S01]  /*3e70*/  ISETP.GE.U32.AND P0, PT, R31, UR4, PT ;  /* 0x000000041f007c0c */ /* 0x000fe2000bf06070 */
[----:B------:R-:W-:Y:S02]  /*3e80*/  IMAD.MOV.U32 R10, RZ, RZ, -0x1 ;  /* 0xffffffffff0a7424 */ /* 0x000fe400078e00ff */
[----:B------:R-:W-:Y:S02]  /*3e90*/  IMAD.MOV.U32 R11, RZ, RZ, -0x1 ;  /* 0xffffffffff0b7424 */ /* 0x000fe400078e00ff */
[----:B------:R-:W-:Y:S02]  /*3ea0*/  IMAD.MOV.U32 R13, RZ, RZ, -0x1 ;  /* 0xffffffffff0d7424 */ /* 0x000fe400078e00ff */
[----:B------:R-:W-:-:S02]  /*3eb0*/  IMAD.MOV.U32 R14, RZ, RZ, -0x1 ;  /* 0xffffffffff0e7424 */ /* 0x000fc400078e00ff */
[----:B------:R-:W-:-:S04]  /*3ec0*/  IMAD.MOV.U32 R15, RZ, RZ, -0x1 ;  /* 0xffffffffff0f7424 */ /* 0x000fc800078e00ff */
[----:B------:R-:W-:Y:S02]  /*3ed0*/  @P0 IADD3 R31, PT, PT, R31, -UR4, RZ ;  /* 0x800000041f1f0c10 */ /* 0x000fe4000fffe0ff */
[----:B------:R-:W-:-:S04]  /*3ee0*/  @!P1 LOP3.LUT R31, RZ, UR4, RZ, 0x33, !PT ;  /* 0x00000004ff1f9c12 */ /* 0x000fc8000f8e33ff */
[----:B------:R-:W-:-:S13]  /*3ef0*/  ISETP.GT.AND P0, PT, R31, RZ, PT ;  /* 0x000000ff1f00720c */ /* 0x000fda0003f04270 */
[----:B------:R-:W-:Y:S05]  /*3f00*/  @!P0 BRA `(.L_x_889) ;  /* 0x0000001400c88947 */ /* 0x000fea0003800000 */
[----:B------:R-:W0:Y:S01]  /*3f10*/  LDCU.64 UR4, c[0x0][0x388] ;  /* 0x00007100ff0477ac */ /* 0x000e220008000a00 */
[C---:B------:R-:W-:Y:S01]  /*3f20*/  ISETP.GE.U32.AND P0, PT, R31.reuse, 0x4, PT ;  /* 0x000000041f00780c */ /* 0x040fe20003f06070 */
[----:B------:R-:W-:Y:S01]  /*3f30*/  BSSY.RECONVERGENT B2, `(.L_x_890) ;  /* 0x00000d4000027945 */ /* 0x000fe20003800200 */
[----:B------:R-:W-:Y:S01]  /*3f40*/  SHF.R.S32.HI R24, RZ, 0x1f, R23 ;  /* 0x0000001fff187819 */ /* 0x000fe20000011417 */
[----:B------:R-:W-:Y:S01]  /*3f50*/  IMAD.MOV.U32 R27, RZ, RZ, RZ ;  /* 0x000000ffff1b7224 */ /* 0x000fe200078e00ff */
[----:B------:R-:W-:Y:S02]  /*3f60*/  LOP3.LUT R36, R31, 0x3, RZ, 0xc0, !PT ;  /* 0x000000031f247812 */ /* 0x000fe400078ec0ff */
[----:B0-----:R-:W-:-:S04]  /*3f70*/  LEA R22, P1, R23, UR4, 0x4 ;  /* 0x0000000417167c11 */ /* 0x001fc8000f8220ff */
[----:B------:R-:W-:-:S03]  /*3f80*/  LEA.HI.X R23, R23, UR5, R24, 0x4, P1 ;  /* 0x0000000517177c11 */ /* 0x000fc600088f2418 */
[----:B------:R-:W-:Y:S06]  /*3f90*/  @!P0 BRA `(.L_x_891) ;  /* 0x0000000c00348947 */ /* 0x000fec0003800000 */
[----:B------:R-:W-:Y:S01]  /*3fa0*/  BSSY.RECONVERGENT B3, `(.L_x_891) ;  /* 0x00000cc000037945 */ /* 0x000fe20003800200 */
[----:B------:R-:W-:-:S07]  /*3fb0*/  IMAD.MOV.U32 R33, RZ, RZ, RZ ;  /* 0x000000ffff217224 */ /* 0x000fce00078e00ff */
.L_x_892:
[----:B------:R-:W-:-:S05]  /*3fc0*/  IMAD.WIDE.U32 R26, R33, 0x10, R22 ;  /* 0x00000010211a7825 */ /* 0x000fca00078e0016 */
[----:B------:R-:W2:Y:S04]  /*3fd0*/  LDG.E R43, desc[UR10][R26.64+0x8] ;  /* 0x0000080a1a2b7981 */ /* 0x000ea8000c1e1900 */
[----:B------:R-:W3:Y:S04]  /*3fe0*/  LDG.E R45, desc[UR10][R26.64+0xc] ;  /* 0x00000c0a1a2d7981 */ /* 0x000ee8000c1e1900 */
[----:B------:R-:W4:Y:S04]  /*3ff0*/  LDG.E R37, desc[UR10][R26.64] ;  /* 0x0000000a1a257981 */ /* 0x000f28000c1e1900 */
[----:B------:R-:W5:Y:S01]  /*4000*/  LDG.E R35, desc[UR10][R26.64+0x4] ;  /* 0x0000040a1a237981 */ /* 0x000f62000c1e1900 */
[----:B------:R-:W-:-:S05]  /*4010*/  IMAD.WIDE.U32 R24, R33, 0x10, R20 ;  /* 0x0000001021187825 */ /* 0x000fca00078e0014 */
[----:B--2---:R0:W-:Y:S04]  /*4020*/  STG.E desc[UR10][R24.64+0x8], R43 ;  /* 0x0000082b18007986 */ /* 0x0041e8000c10190a */
[----:B---3--:R1:W-:Y:S04]  /*4030*/  STG.E desc[UR10][R24.64+0xc], R45 ;  /* 0x00000c2d18007986 */ /* 0x0083e8000c10190a */
[----:B----4-:R2:W-:Y:S04]  /*4040*/  STG.E desc[UR10][R24.64], R37 ;  /* 0x0000002518007986 */ /* 0x0105e8000c10190a */
[----:B-----5:R-:W-:Y:S04]  /*4050*/  STG.E desc[UR10][R24.64+0x4], R35 ;  /* 0x0000042318007986 */ /* 0x020fe8000c10190a */
[----:B------:R-:W3:Y:S04]  /*4060*/  LDG.E R32, desc[UR10][R26.64+0x18] ;  /* 0x0000180a1a207981 */ /* 0x000ee8000c1e1900 */
[----:B------:R-:W4:Y:S04]  /*4070*/  LDG.E R34, desc[UR10][R26.64+0x1c] ;  /* 0x00001c0a1a227981 */ /* 0x000f28000c1e1900 */
[----:B------:R-:W5:Y:S04]  /*4080*/  LDG.E R39, desc[UR10][R26.64+0x10] ;  /* 0x0000100a1a277981 */ /* 0x000f68000c1e1900 */
[----:B------:R-:W2:Y:S04]  /*4090*/  LDG.E R41, desc[UR10][R26.64+0x14] ;  /* 0x0000140a1a297981 */ /* 0x000ea8000c1e1900 */
[----:B---3--:R-:W-:Y:S04]  /*40a0*/  STG.E desc[UR10][R24.64+0x18], R32 ;  /* 0x0000182018007986 */ /* 0x008fe8000c10190a */
[----:B----4-:R-:W-:Y:S04]  /*40b0*/  STG.E desc[UR10][R24.64+0x1c], R34 ;  /* 0x00001c2218007986 */ /* 0x010fe8000c10190a */
[----:B-----5:R3:W-:Y:S04]  /*40c0*/  STG.E desc[UR10][R24.64+0x10], R39 ;  /* 0x0000102718007986 */ /* 0x0207e8000c10190a */
[----:B--2---:R-:W-:Y:S04]  /*40d0*/  STG.E desc[UR10][R24.64+0x14], R41 ;  /* 0x0000142918007986 */ /* 0x004fe8000c10190a */
[----:B------:R-:W2:Y:S04]  /*40e0*/  LDG.E R42, desc[UR10][R26.64+0x28] ;  /* 0x0000280a1a2a7981 */ /* 0x000ea8000c1e1900 */
[----:B------:R-:W4:Y:S04]  /*40f0*/  LDG.E R44, desc[UR10][R26.64+0x2c] ;  /* 0x00002c0a1a2c7981 */ /* 0x000f28000c1e1900 */
[----:B0-----:R-:W5:Y:S04]  /*4100*/  LDG.E R43, desc[UR10][R26.64+0x20] ;  /* 0x0000200a1a2b7981 */ /* 0x001f68000c1e1900 */
[----:B-1----:R-:W5:Y:S01]  /*4110*/  LDG.E R45, desc[UR10][R26.64+0x24] ;  /* 0x0000240a1a2d7981 */ /* 0x002f62000c1e1900 */
[----:B------:R-:W-:-:S05]  /*4120*/  IMAD.SHL.U32 R37, R37, 0x4, RZ ;  /* 0x0000000425257824 */ /* 0x000fca00078e00ff */
[C---:B------:R-:W-:Y:S02]  /*4130*/  ISETP.EQ.AND P3, PT, R37.reuse, 0x8, PT ;  /* 0x000000082500780c */ /* 0x040fe40003f62270 */
[C---:B------:R-:W-:Y:S02]  /*4140*/  ISETP.EQ.AND P5, PT, R37.reuse, RZ, PT ;  /* 0x000000ff2500720c */ /* 0x040fe40003fa2270 */
[C---:B------:R-:W-:Y:S02]  /*4150*/  ISETP.EQ.AND P4, PT, R37.reuse, 0x4, PT ;  /* 0x000000042500780c */ /* 0x040fe40003f82270 */
[C---:B------:R-:W-:Y:S02]  /*4160*/  ISETP.EQ.AND P0, PT, R37.reuse, 0x14, PT ;  /* 0x000000142500780c */ /* 0x040fe40003f02270 */
[C---:B------:R-:W-:Y:S02]  /*4170*/  ISETP.EQ.AND P2, PT, R37.reuse, 0xc, PT ;  /* 0x0000000c2500780c */ /* 0x040fe40003f42270 */
[----:B------:R-:W-:-:S03]  /*4180*/  ISETP.EQ.AND P1, PT, R37, 0x10, PT ;  /* 0x000000102500780c */ /* 0x000fc60003f22270 */
[--C-:B------:R-:W-:Y:S01]  /*4190*/  @P3 IMAD.MOV.U32 R4, RZ, RZ, R35.reuse ;  /* 0x000000ffff043224 */ /* 0x100fe200078e0023 */
[C---:B------:R-:W-:Y:S01]  /*41a0*/  ISETP.EQ.AND P3, PT, R37.reuse, 0x24, PT ;  /* 0x000000242500780c */ /* 0x040fe20003f62270 */
[--C-:B------:R-:W-:Y:S01]  /*41b0*/  @P5 IMAD.MOV.U32 R2, RZ, RZ, R35.reuse ;  /* 0x000000ffff025224 */ /* 0x100fe200078e0023 */
[C---:B------:R-:W-:Y:S01]  /*41c0*/  ISETP.EQ.AND P6, PT, R37.reuse, 0x18, PT ;  /* 0x000000182500780c */ /* 0x040fe20003fc2270 */
[--C-:B------:R-:W-:Y:S01]  /*41d0*/  @P4 IMAD.MOV.U32 R3, RZ, RZ, R35.reuse ;  /* 0x000000ffff034224 */ /* 0x100fe200078e0023 */
[C---:B------:R-:W-:Y:S02]  /*41e0*/  ISETP.EQ.AND P5, PT, R37.reuse, 0x1c, PT ;  /* 0x0000001c2500780c */ /* 0x040fe40003fa2270 */
[----:B------:R-:W-:Y:S02]  /*41f0*/  @P0 MOV R7, R35 ;  /* 0x0000002300070202 */ /* 0x000fe40000000f00 */
[C---:B------:R-:W-:Y:S02]  /*4200*/  ISETP.EQ.AND P4, PT, R37.reuse, 0x20, PT ;  /* 0x000000202500780c */ /* 0x040fe40003f82270 */
[----:B------:R-:W-:Y:S01]  /*4210*/  ISETP.EQ.AND P0, PT, R37, 0x30, PT ;  /* 0x000000302500780c */ /* 0x000fe20003f02270 */
[----:B------:R-:W-:-:S02]  /*4220*/  @P2 IMAD.MOV.U32 R5, RZ, RZ, R35 ;  /* 0x000000ffff052224 */ /* 0x000fc400078e0023 */
[--C-:B------:R-:W-:Y:S01]  /*4230*/  @P3 IMAD.MOV.U32 R11, RZ, RZ, R35.reuse ;  /* 0x000000ffff0b3224 */ /* 0x100fe200078e0023 */
[C---:B------:R-:W-:Y:S01]  /*4240*/  ISETP.EQ.AND P3, PT, R37.reuse, 0x40, PT ;  /* 0x000000402500780c */ /* 0x040fe20003f62270 */
        /* <DEDUP_REMOVED lines=8> */
[----:B------:R-:W-:Y:S01]  /*42d0*/  @P0 IMAD.MOV.U32 R14, RZ, RZ, R35 ;  /* 0x000000ffff0e0224 */ /* 0x000fe200078e0023 */
[----:B------:R-:W-:-:S02]  /*42e0*/  ISETP.EQ.AND P4, PT, R37, 0x3c, PT ;  /* 0x0000003c2500780c */ /* 0x000fc40003f82270 */
[----:B------:R-:W-:Y:S01]  /*42f0*/  ISETP.EQ.AND P0, PT, R37, 0x4c, PT ;  /* 0x0000004c2500780c */ /* 0x000fe20003f02270 */
[----:B---3--:R-:W-:Y:S02]  /*4300*/  IMAD.SHL.U32 R39, R39, 0x4, RZ ;  /* 0x0000000427277824 */ /* 0x008fe400078e00ff */
[--C-:B------:R-:W-:Y:S02]  /*4310*/  @P3 IMAD.MOV.U32 R18, RZ, RZ, R35.reuse ;  /* 0x000000ffff123224 */ /* 0x100fe400078e0023 */
[--C-:B------:R-:W-:Y:S01]  /*4320*/  @P2 IMAD.MOV.U32 R12, RZ, RZ, R35.reuse ;  /* 0x000000ffff0c2224 */ /* 0x100fe200078e0023 */
[----:B------:R-:W-:Y:S01]  /*4330*/  ISETP.EQ.AND P3, PT, R39, RZ, PT ;  /* 0x000000ff2700720c */ /* 0x000fe20003f62270 */
[--C-:B------:R-:W-:Y:S01]  /*4340*/  @P1 IMAD.MOV.U32 R13, RZ, RZ, R35.reuse ;  /* 0x000000ffff0d1224 */ /* 0x100fe200078e0023 */
[C---:B------:R-:W-:Y:S01]  /*4350*/  ISETP.EQ.AND P2, PT, R37.reuse, 0x44, PT ;  /* 0x000000442500780c */ /* 0x040fe20003f42270 */
[--C-:B------:R-:W-:Y:S01]  /*4360*/  @P6 IMAD.MOV.U32 R15, RZ, RZ, R35.reuse ;  /* 0x000000ffff0f6224 */ /* 0x100fe200078e0023 */
[----:B------:R-:W-:Y:S01]  /*4370*/  @P5 MOV R16, R35 ;  /* 0x0000002300105202 */ /* 0x000fe20000000f00 */
[--C-:B------:R-:W-:Y:S01]  /*4380*/  @P4 IMAD.MOV.U32 R17, RZ, RZ, R35.reuse ;  /* 0x000000ffff114224 */ /* 0x100fe200078e0023 */
[----:B------:R-:W-:Y:S01]  /*4390*/  ISETP.EQ.AND P1, PT, R37, 0x48, PT ;  /* 0x000000482500780c */ /* 0x000fe20003f22270 */
[----:B------:R-:W-:Y:S01]  /*43a0*/  @P0 IMAD.MOV.U32 R29, RZ, RZ, R35 ;  /* 0x000000ffff1d0224 */ /* 0x000fe200078e0023 */
[----:B------:R-:W-:-:S02]  /*43b0*/  ISETP.EQ.AND P4, PT, R39, 0x4, PT ;  /* 0x000000042700780c */ /* 0x000fc40003f82270 */
[C---:B------:R-:W-:Y:S02]  /*43c0*/  ISETP.EQ.AND P5, PT, R39.reuse, 0x8, PT ;  /* 0x000000082700780c */ /* 0x040fe40003fa2270 */
[C---:B------:R-:W-:Y:S01]  /*43d0*/  ISETP.EQ.AND P6, PT, R39.reuse, 0xc, PT ;  /* 0x0000000c2700780c */ /* 0x040fe20003fc2270 */
[----:B--2---:R-:W-:Y:S04]  /*43e0*/  STG.E desc[UR10][R24.64+0x28], R42 ;  /* 0x0000282a18007986 */ /* 0x004fe8000c10190a */
[----:B----4-:R-:W-:Y:S04]  /*43f0*/  STG.E desc[UR10][R24.64+0x2c], R44 ;  /* 0x00002c2c18007986 */ /* 0x010fe8000c10190a */
[----:B-----5:R0:W-:Y:S04]  /*4400*/  STG.E desc[UR10][R24.64+0x20], R43 ;  /* 0x0000202b18007986 */ /* 0x0201e8000c10190a */
[----:B------:R1:W-:Y:S04]  /*4410*/  STG.E desc[UR10][R24.64+0x24], R45 ;  /* 0x0000242d18007986 */ /* 0x0003e8000c10190a */
[----:B------:R-:W2:Y:S04]  /*4420*/  LDG.E R34, desc[UR10][R26.64+0x30] ;  /* 0x0000300a1a227981 */ /* 0x000ea8000c1e1900 */
[----:B------:R-:W3:Y:S04]  /*4430*/  LDG.E R40, desc[UR10][R26.64+0x34] ;  /* 0x0000340a1a287981 */ /* 0x000ee8000c1e1900 */
[----:B------:R-:W4:Y:S04]  /*4440*/  LDG.E R38, desc[UR10][R26.64+0x38] ;  /* 0x0000380a1a267981 */ /* 0x000f28000c1e1900 */
[----:B------:R5:W4:Y:S01]  /*4450*/  LDG.E R32, desc[UR10][R26.64+0x3c] ;  /* 0x00003c0a1a207981 */ /* 0x000b22000c1e1900 */
[C---:B------:R-:W-:Y:S01]  /*4460*/  ISETP.EQ.AND P0, PT, R39.reuse, 0x10, PT ;  /* 0x000000102700780c */ /* 0x040fe20003f02270 */
[----:B------:R-:W-:Y:S01]  /*4470*/  @P3 IMAD.MOV.U32 R2, RZ, RZ, R41 ;  /* 0x000000ffff023224 */ /* 0x000fe200078e0029 */
[C---:B------:R-:W-:Y:S01]  /*4480*/  ISETP.EQ.AND P3, PT, R39.reuse, 0x1c, PT ;  /* 0x0000001c2700780c */ /* 0x040fe20003f62270 */
[--C-:B------:R-:W-:Y:S01]  /*4490*/  @P2 IMAD.MOV.U32 R19, RZ, RZ, R35.reuse ;  /* 0x000000ffff132224 */ /* 0x100fe200078e0023 */
[----:B------:R-:W-:Y:S01]  /*44a0*/  @P5 MOV R4, R41 ;  /* 0x0000002900045202 */ /* 0x000fe20000000f00 */
[----:B------:R-:W-:Y:S01]  /*44b0*/  @P1 IMAD.MOV.U32 R28, RZ, RZ, R35 ;  /* 0x000000ffff1c1224 */ /* 0x000fe200078e0023 */
[C---:B------:R-:W-:Y:S01]  /*44c0*/  ISETP.EQ.AND P1, PT, R39.reuse, 0x14, PT ;  /* 0x000000142700780c */ /* 0x040fe20003f22270 */
[--C-:B------:R-:W-:Y:S01]  /*44d0*/  @P4 IMAD.MOV.U32 R3, RZ, RZ, R41.reuse ;  /* 0x000000ffff034224 */ /* 0x100fe200078e0029 */
[C---:B------:R-:W-:Y:S01]  /*44e0*/  ISETP.EQ.AND P2, PT, R39.reuse, 0x18, PT ;  /* 0x000000182700780c */ /* 0x040fe20003f42270 */
[----:B------:R-:W-:Y:S01]  /*44f0*/  @P6 IMAD.MOV.U32 R5, RZ, RZ, R41 ;  /* 0x000000ffff056224 */ /* 0x000fe200078e0029 */
[----:B------:R-:W-:-:S02]  /*4500*/  ISETP.EQ.AND P4, PT, R39, 0x20, PT ;  /* 0x000000202700780c */ /* 0x000fc40003f82270 */
[C---:B------:R-:W-:Y:S01]  /*4510*/  ISETP.EQ.AND P5, PT, R39.reuse, 0x24, PT ;  /* 0x000000242700780c */ /* 0x040fe20003fa2270 */
[--C-:B------:R-:W-:Y:S01]  /*4520*/  @P0 IMAD.MOV.U32 R6, RZ, RZ, R41.reuse ;  /* 0x000000ffff060224 */ /* 0x100fe200078e0029 */
[C---:B------:R-:W-:Y:S02]  /*4530*/  ISETP.EQ.AND P6, PT, R39.reuse, 0x28, PT ;  /* 0x000000282700780c */ /* 0x040fe40003fc2270 */
        /* <DEDUP_REMOVED lines=13> */
[----:B------:R-:W-:Y:S02]  /*4610*/  @P0 MOV R13, R41 ;  /* 0x00000029000d0202 */ /* 0x000fe40000000f00 */
[----:B------:R-:W-:Y:S01]  /*4620*/  ISETP.EQ.AND P0, PT, R39, 0x48, PT ;  /* 0x000000482700780c */ /* 0x000fe20003f02270 */
[----:B0-----:R-:W-:Y:S02]  /*4630*/  IMAD.SHL.U32 R43, R43, 0x4, RZ ;  /* 0x000000042b2b7824 */ /* 0x001fe400078e00ff */
[--C-:B------:R-:W-:Y:S02]  /*4640*/  @P3 IMAD.MOV.U32 R16, RZ, RZ, R41.reuse ;  /* 0x000000ffff103224 */ /* 0x100fe400078e0029 */
[--C-:B------:R-:W-:Y:S01]  /*4650*/  @P1 IMAD.MOV.U32 R14, RZ, RZ, R41.reuse ;  /* 0x000000ffff0e1224 */ /* 0x100fe200078e0029 */
[----:B------:R-:W-:Y:S01]  /*4660*/  ISETP.EQ.AND P3, PT, R43, 0x4, PT ;  /* 0x000000042b00780c */ /* 0x000fe20003f62270 */
[--C-:B------:R-:W-:Y:S01]  /*4670*/  @P2 IMAD.MOV.U32 R15, RZ, RZ, R41.reuse ;  /* 0x000000ffff0f2224 */ /* 0x100fe200078e0029 */
[----:B------:R-:W-:Y:S01]  /*4680*/  ISETP.EQ.AND P1, PT, R39, 0x4c, PT ;  /* 0x0000004c2700780c */ /* 0x000fe20003f22270 */
[--C-:B------:R-:W-:Y:S01]  /*4690*/  @P4 IMAD.MOV.U32 R17, RZ, RZ, R41.reuse ;  /* 0x000000ffff114224 */ /* 0x100fe200078e0029 */
[C---:B------:R-:W-:Y:S01]  /*46a0*/  ISETP.EQ.AND P2, PT, R43.reuse, RZ, PT ;  /* 0x000000ff2b00720c */ /* 0x040fe20003f42270 */
[--C-:B------:R-:W-:Y:S01]  /*46b0*/  @P5 IMAD.MOV.U32 R18, RZ, RZ, R41.reuse ;  /* 0x000000ffff125224 */ /* 0x100fe200078e0029 */
        /* <DEDUP_REMOVED lines=8> */
[----:B------:R-:W-:Y:S01]  /*4740*/  @P1 MOV R29, R41 ;  /* 0x00000029001d1202 */ /* 0x000fe20000000f00 */
        /* <DEDUP_REMOVED lines=25> */
[--C-:B------:R-:W-:Y:S02]  /*48e0*/  @P3 IMAD.MOV.U32 R17, RZ, RZ, R45.reuse ;  /* 0x000000ffff113224 */ /* 0x100fe400078e002d */
[--C-:B------:R-:W-:Y:S02]  /*48f0*/  @P1 IMAD.MOV.U32 R15, RZ, RZ, R45.reuse ;  /* 0x000000ffff0f1224 */ /* 0x100fe400078e002d */
[--C-:B------:R-:W-:Y:S02]  /*4900*/  @P2 IMAD.MOV.U32 R16, RZ, RZ, R45.reuse ;  /* 0x000000ffff102224 */ /* 0x100fe400078e002d */
[----:B------:R-:W-:Y:S02]  /*4910*/  @P4 MOV R18, R45 ;  /* 0x0000002d00124202 */ /* 0x000fe40000000f00 */
[--C-:B------:R-:W-:Y:S02]  /*4920*/  @P5 IMAD.MOV.U32 R19, RZ, RZ, R45.reuse ;  /* 0x000000ffff135224 */ /* 0x100fe400078e002d */
[----:B------:R-:W-:-:S02]  /*4930*/  @P6 IMAD.MOV.U32 R28, RZ, RZ, R45 ;  /* 0x000000ffff1c6224 */ /* 0x000fc400078e002d */
[----:B------:R-:W-:Y:S01]  /*4940*/  @P0 IMAD.MOV.U32 R29, RZ, RZ, R45 ;  /* 0x000000ffff1d0224 */ /* 0x000fe200078e002d */
[----:B-----5:R-:W-:Y:S01]  /*4950*/  LOP3.LUT R27, R31, 0x7ffffffc, RZ, 0xc0, !PT ;  /* 0x7ffffffc1f1b7812 */ /* 0x020fe200078ec0ff */
[----:B------:R-:W-:Y:S02]  /*4960*/  VIADD R33, R33, 0x4 ;  /* 0x0000000421217836 */ /* 0x000fe40000000000 */
[----:B--2---:R-:W-:-:S05]  /*4970*/  IMAD.SHL.U32 R26, R34, 0x4, RZ ;  /* 0x00000004221a7824 */ /* 0x004fca00078e00ff */
[C---:B------:R-:W-:Y:S02]  /*4980*/  ISETP.EQ.AND P3, PT, R26.reuse, 0x18, PT ;  /* 0x000000181a00780c */ /* 0x040fe40003f62270 */
[C---:B------:R-:W-:Y:S02]  /*4990*/  ISETP.EQ.AND P1, PT, R26.reuse, RZ, PT ;  /* 0x000000ff1a00720c */ /* 0x040fe40003f22270 */
[C---:B------:R-:W-:Y:S02]  /*49a0*/  ISETP.EQ.AND P2, PT, R26.reuse, 0x4, PT ;  /* 0x000000041a00780c */ /* 0x040fe40003f42270 */
[C---:B------:R-:W-:Y:S02]  /*49b0*/  ISETP.EQ.AND P0, PT, R26.reuse, 0x8, PT ;  /* 0x000000081a00780c */ /* 0x040fe40003f02270 */
[C---:B------:R-:W-:Y:S02]  /*49c0*/  ISETP.EQ.AND P6, PT, R26.reuse, 0xc, PT ;  /* 0x0000000c1a00780c */ /* 0x040fe40003fc2270 */
[----:B------:R-:W-:-:S02]  /*49d0*/  ISETP.EQ.AND P5, PT, R26, 0x10, PT ;  /* 0x000000101a00780c */ /* 0x000fc40003fa2270 */
[C---:B------:R-:W-:Y:S01]  /*49e0*/  ISETP.EQ.AND P4, PT, R26.reuse, 0x14, PT ;  /* 0x000000141a00780c */ /* 0x040fe20003f82270 */
[--C-:B---3--:R-:W-:Y:S01]  /*49f0*/  @P3 IMAD.MOV.U32 R8, RZ, RZ, R40.reuse ;  /* 0x000000ffff083224 */ /* 0x108fe200078e0028 */
        /* <DEDUP_REMOVED lines=11> */
[-C--:B------:R-:W-:Y:S02]  /*4ab0*/  @P4 MOV R7, R40.reuse ;  /* 0x0000002800074202 */ /* 0x080fe40000000f00 */
[C---:B------:R-:W-:Y:S01]  /*4ac0*/  ISETP.EQ.AND P4, PT, R26.reuse, 0x30, PT ;  /* 0x000000301a00780c */ /* 0x040fe20003f82270 */
[----:B----4-:R1:W-:Y:S04]  /*4ad0*/  STG.E desc[UR10][R24.64+0x38], R38 ;  /* 0x0000382618007986 */ /* 0x0103e8000c10190a */
[----:B------:R1:W-:Y:S04]  /*4ae0*/  STG.E desc[UR10][R24.64+0x30], R34 ;  /* 0x0000302218007986 */ /* 0x0003e8000c10190a */
[----:B------:R1:W-:Y:S04]  /*4af0*/  STG.E desc[UR10][R24.64+0x3c], R32 ;  /* 0x00003c2018007986 */ /* 0x0003e8000c10190a */
[----:B------:R1:W-:Y:S01]  /*4b00*/  STG.E desc[UR10][R24.64+0x34], R40 ;  /* 0x0000342818007986 */ /* 0x0003e2000c10190a */
[----:B------:R-:W-:Y:S01]  /*4b10*/  @P3 MOV R15, R40 ;  /* 0x00000028000f3202 */ /* 0x000fe20000000f00 */
[--C-:B------:R-:W-:Y:S01]  /*4b20*/  @P1 IMAD.MOV.U32 R9, RZ, RZ, R40.reuse ;  /* 0x000000ffff091224 */ /* 0x100fe200078e0028 */
[----:B------:R-:W-:Y:S01]  /*4b30*/  ISETP.NE.AND P3, PT, R33, R27, PT ;  /* 0x0000001b2100720c */ /* 0x000fe20003f65270 */
        /* <DEDUP_REMOVED lines=10> */
[----:B------:R-:W-:-:S03]  /*4be0*/  ISETP.EQ.AND P4, PT, R26, 0x4c, PT ;  /* 0x0000004c1a00780c */ /* 0x000fc60003f82270 */
[--C-:B------:R-:W-:Y:S02]  /*4bf0*/  @P1 IMAD.MOV.U32 R16, RZ, RZ, R40.reuse ;  /* 0x000000ffff101224 */ /* 0x100fe400078e0028 */
[--C-:B------:R-:W-:Y:S02]  /*4c00*/  @P2 IMAD.MOV.U32 R17, RZ, RZ, R40.reuse ;  /* 0x000000ffff112224 */ /* 0x100fe400078e0028 */
[--C-:B------:R-:W-:Y:S02]  /*4c10*/  @P0 IMAD.MOV.U32 R18, RZ, RZ, R40.reuse ;  /* 0x000000ffff120224 */ /* 0x100fe400078e0028 */
[--C-:B------:R-:W-:Y:S02]  /*4c20*/  @P6 IMAD.MOV.U32 R19, RZ, RZ, R40.reuse ;  /* 0x000000ffff136224 */ /* 0x100fe400078e0028 */
[--C-:B------:R-:W-:Y:S02]  /*4c30*/  @P5 IMAD.MOV.U32 R28, RZ, RZ, R40.reuse ;  /* 0x000000ffff1c5224 */ /* 0x100fe400078e0028 */
[----:B------:R-:W-:Y:S01]  /*4c40*/  @P4 IMAD.MOV.U32 R29, RZ, RZ, R40 ;  /* 0x000000ffff1d4224 */ /* 0x000fe200078e0028 */
[----:B-1----:R-:W-:Y:S06]  /*4c50*/  @P3 BRA `(.L_x_892) ;  /* 0xfffffff000d83947 */ /* 0x002fec000383ffff */
[----:B------:R-:W-:Y:S05]  /*4c60*/  BSYNC.RECONVERGENT B3 ;  /* 0x0000000000037941 */ /* 0x000fea0003800200 */
.L_x_891:
[----:B------:R-:W-:Y:S05]  /*4c70*/  BSYNC.RECONVERGENT B2 ;  /* 0x0000000000027941 */ /* 0x000fea0003800200 */
.L_x_890:
[----:B------:R-:W-:-:S13]  /*4c80*/  ISETP.NE.AND P0, PT, R36, RZ, PT ;  /* 0x000000ff2400720c */ /* 0x000fda0003f05270 */
[----:B------:R-:W-:Y:S05]  /*4c90*/  @!P0 BRA `(.L_x_889) ;  /* 0x0000000800648947 */ /* 0x000fea0003800000 */
[----:B------:R-:W-:-:S05]  /*4ca0*/  IMAD.WIDE.U32 R24, R27, 0x10, R22 ;  /* 0x000000101b187825 */ /* 0x000fca00078e0016 */
[----:B------:R-:W2:Y:S04]  /*4cb0*/  LDG.E R33, desc[UR10][R24.64] ;  /* 0x0000000a18217981 */ /* 0x000ea8000c1e1900 */
[----:B------:R-:W3:Y:S04]  /*4cc0*/  LDG.E R35, desc[UR10][R24.64+0x4] ;  /* 0x0000040a18237981 */ /* 0x000ee8000c1e1900 */
[----:B------:R-:W4:Y:S04]  /*4cd0*/  LDG.E R37, desc[UR10][R24.64+0x8] ;  /* 0x0000080a18257981 */ /* 0x000f28000c1e1900 */
[----:B------:R-:W5:Y:S01]  /*4ce0*/  LDG.E R39, desc[UR10][R24.64+0xc] ;  /* 0x00000c0a18277981 */ /* 0x000f62000c1e1900 */
[----:B------:R-:W-:-:S04]  /*4cf0*/  IMAD.WIDE.U32 R22, R27, 0x10, R20 ;  /* 0x000000101b167825 */ /* 0x000fc800078e0014 */
        /* <DEDUP_REMOVED lines=22> */
[----:B----4-:R0:W-:Y:S04]  /*4e60*/  STG.E desc[UR10][R22.64+0x8], R37 ;  /* 0x0000082516007986 */ /* 0x0101e8000c10190a */
[----:B------:R0:W-:Y:S04]  /*4e70*/  STG.E desc[UR10][R22.64], R33 ;  /* 0x0000002116007986 */ /* 0x0001e8000c10190a */
[----:B-----5:R0:W-:Y:S04]  /*4e80*/  STG.E desc[UR10][R22.64+0xc], R39 ;  /* 0x00000c2716007986 */ /* 0x0201e8000c10190a */
[----:B------:R0:W-:Y:S01]  /*4e90*/  STG.E desc[UR10][R22.64+0x4], R35 ;  /* 0x0000042316007986 */ /* 0x0001e2000c10190a */
[--C-:B------:R-:W-:Y:S01]  /*4ea0*/  @P0 IMAD.MOV.U32 R15, RZ, RZ, R35.reuse ;  /* 0x000000ffff0f0224 */ /* 0x100fe200078e0023 */
[----:B------:R-:W-:Y:S01]  /*4eb0*/  ISETP.NE.AND P0, PT, R36, 0x1, PT ;  /* 0x000000012400780c */ /* 0x000fe20003f05270 */
[--C-:B------:R-:W-:Y:S01]  /*4ec0*/  @P6 IMAD.MOV.U32 R9, RZ, RZ, R35.reuse ;  /* 0x000000ffff096224 */ /* 0x100fe200078e0023 */
        /* <DEDUP_REMOVED lines=10> */
[----:B------:R-:W-:-:S03]  /*4f70*/  ISETP.EQ.AND P1, PT, R26, 0x4c, PT ;  /* 0x0000004c1a00780c */ /* 0x000fc60003f22270 */
[--C-:B------:R-:W-:Y:S02]  /*4f80*/  @P6 IMAD.MOV.U32 R16, RZ, RZ, R35.reuse ;  /* 0x000000ffff106224 */ /* 0x100fe400078e0023 */
[--C-:B------:R-:W-:Y:S02]  /*4f90*/  @P5 IMAD.MOV.U32 R17, RZ, RZ, R35.reuse ;  /* 0x000000ffff115224 */ /* 0x100fe400078e0023 */
[--C-:B------:R-:W-:Y:S02]  /*4fa0*/  @P4 IMAD.MOV.U32 R18, RZ, RZ, R35.reuse ;  /* 0x000000ffff124224 */ /* 0x100fe400078e0023 */
[--C-:B------:R-:W-:Y:S02]  /*4fb0*/  @P3 IMAD.MOV.U32 R19, RZ, RZ, R35.reuse ;  /* 0x000000ffff133224 */ /* 0x100fe400078e0023 */
[----:B------:R-:W-:Y:S02]  /*4fc0*/  @P2 IMAD.MOV.U32 R28, RZ, RZ, R35 ;  /* 0x000000ffff1c2224 */ /* 0x000fe400078e0023 */
[----:B------:R-:W-:Y:S01]  /*4fd0*/  @P1 MOV R29, R35 ;  /* 0x00000023001d1202 */ /* 0x000fe20000000f00 */
[----:B0-----:R-:W-:Y:S06]  /*4fe0*/  @!P0 BRA `(.L_x_889) ;  /* 0x0000000400908947 */ /* 0x001fec0003800000 */
[----:B------:R-:W2:Y:S04]  /*4ff0*/  LDG.E R27, desc[UR10][R24.64+0x10] ;  /* 0x0000100a181b7981 */ /* 0x000ea8000c1e1900 */
[----:B------:R-:W3:Y:S04]  /*5000*/  LDG.E R33, desc[UR10][R24.64+0x14] ;  /* 0x0000140a18217981 */ /* 0x000ee8000c1e1900 */
[----:B------:R-:W4:Y:S04]  /*5010*/  LDG.E R35, desc[UR10][R24.64+0x18] ;  /* 0x0000180a18237981 */ /* 0x000f28000c1e1900 */
[----:B------:R-:W5:Y:S01]  /*5020*/  LDG.E R37, desc[UR10][R24.64+0x1c] ;  /* 0x00001c0a18257981 */ /* 0x000f62000c1e1900 */
        /* <DEDUP_REMOVED lines=42> */
[----:B------:R-:W-:Y:S02]  /*52d0*/  @P4 MOV R18, R33 ;  /* 0x0000002100124202 */ /* 0x000fe40000000f00 */
[--C-:B------:R-:W-:Y:S02]  /*52e0*/  @P3 IMAD.MOV.U32 R19, RZ, RZ, R33.reuse ;  /* 0x000000ffff133224 */ /* 0x100fe400078e0021 */
[--C-:B------:R-:W-:Y:S02]  /*52f0*/  @P2 IMAD.MOV.U32 R28, RZ, RZ, R33.reuse ;  /* 0x000000ffff1c2224 */ /* 0x100fe400078e0021 */
[----:B------:R-:W-:Y:S01]  /*5300*/  @P1 IMAD.MOV.U32 R29, RZ, RZ, R33 ;  /* 0x000000ffff1d1224 */ /* 0x000fe200078e0021 */
[----:B0-----:R-:W-:Y:S06]  /*5310*/  @!P0 BRA `(.L_x_889) ;  /* 0x0000000000c48947 */ /* 0x001fec0003800000 */
[----:B------:R-:W2:Y:S04]  /*5320*/  LDG.E R27, desc[UR10][R24.64+0x20] ;  /* 0x0000200a181b7981 */ /* 0x000ea8000c1e1900 */
[----:B------:R-:W3:Y:S04]  /*5330*/  LDG.E R33, desc[UR10][R24.64+0x24] ;  /* 0x0000240a18217981 */ /* 0x000ee8000c1e1900 */
[----:B------:R-:W4:Y:S04]  /*5340*/  LDG.E R35, desc[UR10][R24.64+0x28] ;  /* 0x0000280a18237981 */ /* 0x000f28000c1e1900 */
[----:B------:R-:W5:Y:S01]  /*5350*/  LDG.E R37, desc[UR10][R24.64+0x2c] ;  /* 0x00002c0a18257981 */ /* 0x000f62000c1e1900 */
[----:B--2---:R-:W-:-:S05]  /*5360*/  IMAD.SHL.U32 R26, R27, 0x4, RZ ;  /* 0x000000041b1a7824 */ /* 0x004fca00078e00ff */
[C---:B------:R-:W-:Y:S02]  /*5370*/  ISETP.EQ.AND P5, PT, R26.reuse, RZ, PT ;  /* 0x000000ff1a00720c */ /* 0x040fe40003fa2270 */
[C---:B------:R-:W-:Y:S02]  /*5380*/  ISETP.EQ.AND P4, PT, R26.reuse, 0x4, PT ;  /* 0x000000041a00780c */ /* 0x040fe40003f82270 */
        /* <DEDUP_REMOVED lines=12> */
[C---:B------:R-:W-:Y:S02]  /*5450*/  ISETP.EQ.AND P2, PT, R26.reuse, 0x28, PT ;  /* 0x000000281a00780c */ /* 0x040fe40003f42270 */
[----:B------:R-:W-:Y:S01]  /*5460*/  @P1 MOV R6, R33 ;  /* 0x0000002100061202 */ /* 0x000fe20000000f00 */
[----:B------:R-:W-:Y:S01]  /*5470*/  @P0 IMAD.MOV.U32 R7, RZ, RZ, R33 ;  /* 0x000000ffff070224 */ /* 0x000fe200078e0021 */
[----:B------:R-:W-:-:S02]  /*5480*/  ISETP.EQ.AND P1, PT, R26, 0x2c, PT ;  /* 0x0000002c1a00780c */ /* 0x000fc40003f22270 */
[C---:B------:R-:W-:Y:S01]  /*5490*/  ISETP.EQ.AND P0, PT, R26.reuse, 0x30, PT ;  /* 0x000000301a00780c */ /* 0x040fe20003f02270 */
[----:B------:R0:W-:Y:S04]  /*54a0*/  STG.E desc[UR10][R22.64+0x20], R27 ;  /* 0x0000201b16007986 */ /* 0x0001e8000c10190a */
[----:B----4-:R0:W-:Y:S04]  /*54b0*/  STG.E desc[UR10][R22.64+0x28], R35 ;  /* 0x0000282316007986 */ /* 0x0101e8000c10190a */
[----:B-----5:R0:W-:Y:S04]  /*54c0*/  STG.E desc[UR10][R22.64+0x2c], R37 ;  /* 0x00002c2516007986 */ /* 0x0201e8000c10190a */
[----:B------:R0:W-:Y:S01]  /*54d0*/  STG.E desc[UR10][R22.64+0x24], R33 ;  /* 0x0000242116007986 */ /* 0x0001e2000c10190a */
        /* <DEDUP_REMOVED lines=14> */
[----:B------:R-:W-:Y:S01]  /*55c0*/  @P6 MOV R15, R33 ;  /* 0x00000021000f6202 */ /* 0x000fe20000000f00 */
[--C-:B------:R-:W-:Y:S02]  /*55d0*/  @P5 IMAD.MOV.U32 R16, RZ, RZ, R33.reuse ;  /* 0x000000ffff105224 */ /* 0x100fe400078e0021 */
[--C-:B------:R-:W-:Y:S02]  /*55e0*/  @P4 IMAD.MOV.U32 R17, RZ, RZ, R33.reuse ;  /* 0x000000ffff114224 */ /* 0x100fe400078e0021 */
[--C-:B------:R-:W-:Y:S02]  /*55f0*/  @P3 IMAD.MOV.U32 R18, RZ, RZ, R33.reuse ;  /* 0x000000ffff123224 */ /* 0x100fe400078e0021 */
[--C-:B------:R-:W-:Y:S02]  /*5600*/  @P2 IMAD.MOV.U32 R19, RZ, RZ, R33.reuse ;  /* 0x000000ffff132224 */ /* 0x100fe400078e0021 */
[--C-:B------:R-:W-:Y:S02]  /*5610*/  @P1 IMAD.MOV.U32 R28, RZ, RZ, R33.reuse ;  /* 0x000000ffff1c1224 */ /* 0x100fe400078e0021 */
[----:B0-----:R-:W-:-:S07]  /*5620*/  @P0 IMAD.MOV.U32 R29, RZ, RZ, R33 ;  /* 0x000000ffff1d0224 */ /* 0x001fce00078e0021 */
.L_x_889:
[----:B------:R-:W-:Y:S05]  /*5630*/  BSYNC.RECONVERGENT B1 ;  /* 0x0000000000017941 */ /* 0x000fea0003800200 */
.L_x_888:
[----:B------:R-:W0:Y:S01]  /*5640*/  LDCU UR5, c[0x0][0x39c] ;  /* 0x00007380ff0577ac */ /* 0x000e220008000800 */
[----:B------:R-:W-:Y:S01]  /*5650*/  SHF.R.S32.HI R23, RZ, 0x1f, R30 ;  /* 0x0000001fff177819 */ /* 0x000fe2000001141e */
[----:B------:R-:W-:Y:S01]  /*5660*/  IMAD.MOV.U32 R33, RZ, RZ, RZ ;  /* 0x000000ffff217224 */ /* 0x000fe200078e00ff */
[----:B------:R-:W1:Y:S01]  /*5670*/  LDCU.64 UR8, c[0x0][0x388] ;  /* 0x00007100ff0877ac */ /* 0x000e620008000a00 */
[----:B0-----:R-:W-:-:S04]  /*5680*/  UIADD3 UR4, UPT, UPT, UR5, -0x1, URZ ;  /* 0xffffffff05047890 */ /* 0x001fc8000fffe0ff */
[----:B------:R-:W-:Y:S01]  /*5690*/  UISETP.GE.U32.AND UP0, UPT, UR4, 0x7, UPT ;  /* 0x000000070400788c */ /* 0x000fe2000bf06070 */
[----:B-1----:R-:W-:-:S04]  /*56a0*/  LEA R22, P0, R30, UR8, 0x4 ;  /* 0x000000081e167c11 */ /* 0x002fc8000f8020ff */
[----:B------:R-:W-:-:S04]  /*56b0*/  LEA.HI.X R23, R30, UR9, R23, 0x4, P0 ;  /* 0x000000091e177c11 */ /* 0x000fc800080f2417 */
[----:B------:R-:W-:Y:S05]  /*56c0*/  BRA.U !UP0, `(.L_x_893) ;  /* 0x00000019089c7547 */ /* 0x000fea000b800000 */
[----:B------:R-:W-:-:S05]  /*56d0*/  UMOV UR4, URZ ;  /* 0x000000ff00047c82 */ /* 0x000fca0008000000 */
.L_x_894:
[----:B------:R-:W-:-:S04]  /*56e0*/  IMAD.U32 R25, RZ, RZ, UR4 ;  /* 0x00000004ff197e24 */ /* 0x000fc8000f8e00ff */
[----:B------:R-:W-:-:S05]  /*56f0*/  IMAD.WIDE.U32 R24, R25, 0x10, R22 ;  /* 0x0000001019187825 */ /* 0x000fca00078e0016 */
[----:B------:R-:W2:Y:S04]  /*5700*/  LDG.E R37, desc[UR10][R24.64] ;  /* 0x0000000a18257981 */ /* 0x000ea8000c1e1900 */
[----:B------:R-:W3:Y:S01]  /*5710*/  LDG.E R34, desc[UR10][R24.64+0x4] ;  /* 0x0000040a18227981 */ /* 0x000ee2000c1e1900 */
[----:B0-2---:R-:W-:-:S04]  /*5720*/  SHF.L.U32 R26, R37, 0x2, RZ ;  /* 0x00000002251a7819 */ /* 0x005fc800000006ff */
[C---:B------:R-:W-:Y:S02]  /*5730*/  ISETP.EQ.AND P0, PT, R26.reuse, RZ, PT ;  /* 0x000000ff1a00720c */ /* 0x040fe40003f02270 */
[C---:B------:R-:W-:Y:S02]  /*5740*/  ISETP.EQ.AND P1, PT, R26.reuse, 0x4, PT ;  /* 0x000000041a00780c */ /* 0x040fe40003f22270 */
[C---:B------:R-:W-:Y:S02]  /*5750*/  ISETP.EQ.AND P2, PT, R26.reuse, 0x8, PT ;  /* 0x000000081a00780c */ /* 0x040fe40003f42270 */
[----:B------:R-:W-:-:S07]  /*5760*/  ISETP.EQ.AND P3, PT, R26, 0xc, PT ;  /* 0x0000000c1a00780c */ /* 0x000fce0003f62270 */
[----:B------:R-:W-:Y:S01]  /*5770*/  @P0 IMAD.MOV.U32 R27, RZ, RZ, R2 ;  /* 0x000000ffff1b0224 */ /* 0x000fe200078e0002 */
[C---:B------:R-:W-:Y:S01]  /*5780*/  ISETP.EQ.AND P0, PT, R26.reuse, 0x10, PT ;  /* 0x000000101a00780c */ /* 0x040fe20003f02270 */
[----:B------:R-:W-:Y:S01]  /*5790*/  @P1 IMAD.MOV.U32 R27, RZ, RZ, R3 ;  /* 0x000000ffff1b1224 */ /* 0x000fe200078e0003 */
[C---:B------:R-:W-:Y:S01]  /*57a0*/  ISETP.EQ.AND P1, PT, R26.reuse, 0x14, PT ;  /* 0x000000141a00780c */ /* 0x040fe20003f22270 */
[----:B------:R-:W-:Y:S01]  /*57b0*/  @P2 IMAD.MOV.U32 R27, RZ, RZ, R4 ;  /* 0x000000ffff1b2224 */ /* 0x000fe200078e0004 */
[C---:B------:R-:W-:Y:S01]  /*57c0*/  ISETP.EQ.AND P2, PT, R26.reuse, 0x18, PT ;  /* 0x000000181a00780c */ /* 0x040fe20003f42270 */
[----:B------:R-:W-:Y:S01]  /*57d0*/  @P3 IMAD.MOV.U32 R27, RZ, RZ, R5 ;  /* 0x000000ffff1b3224 */ /* 0x000fe200078e0005 */
        /* <DEDUP_REMOVED lines=9> */
[----:B------:R-:W-:Y:S02]  /*5870*/  @P0 MOV R27, R10 ;  /* 0x0000000a001b0202 */ /* 0x000fe40000000f00 */
        /* <DEDUP_REMOVED lines=15> */
[----:B------:R-:W-:Y:S02]  /*5970*/  @P0 IMAD.MOV.U32 R27, RZ, RZ, R18 ;  /* 0x000000ffff1b0224 */ /* 0x000fe400078e0012 */
[----:B------:R-:W-:Y:S02]  /*5980*/  @P1 MOV R27, R19 ;  /* 0x00000013001b1202 */ /* 0x000fe40000000f00 */
[----:B------:R-:W-:Y:S02]  /*5990*/  @P2 IMAD.MOV.U32 R27, RZ, RZ, R28 ;  /* 0x000000ffff1b2224 */ /* 0x000fe400078e001c */
[----:B------:R-:W-:-:S05]  /*59a0*/  @P3 IMAD.MOV.U32 R27, RZ, RZ, R29 ;  /* 0x000000ffff1b3224 */ /* 0x000fca00078e001d */
[----:B---3--:R-:W-:-:S13]  /*59b0*/  ISETP.GE.AND P0, PT, R27, R34, PT ;  /* 0x000000221b00720c */ /* 0x008fda0003f06270 */
[----:B------:R-:W2:Y:S04]  /*59c0*/  @!P0 LDG.E R33, desc[UR10][R24.64+0x8] ;  /* 0x0000080a18218981 */ /* 0x000ea8000c1e1900 */
[----:B------:R-:W3:Y:S01]  /*59d0*/  @!P0 LDG.E R35, desc[UR10][R24.64+0xc] ;  /* 0x00000c0a18238981 */ /* 0x000ee2000c1e1900 */
[----:B------:R-:W-:-:S05]  /*59e0*/  @!P0 IMAD.WIDE R26, R31, 0x10, R20 ;  /* 0x000000101f1a8825 */ /* 0x000fca00078e0214 */
[----:B------:R-:W-:Y:S04]  /*59f0*/  @!P0 STG.E desc[UR10][R26.64], R37 ;  /* 0x000000251a008986 */ /* 0x000fe8000c10190a */
[----:B------:R-:W-:Y:S04]  /*5a00*/  @!P0 STG.E desc[UR10][R26.64+0x4], R34 ;  /* 0x000004221a008986 */ /* 0x000fe8000c10190a */
[----:B--2---:R0:W-:Y:S04]  /*5a10*/  @!P0 STG.E desc[UR10][R26.64+0x8], R33 ;  /* 0x000008211a008986 */ /* 0x0041e8000c10190a */
[----:B---3--:R1:W-:Y:S04]  /*5a20*/  @!P0 STG.E desc[UR10][R26.64+0xc], R35 ;  /* 0x00000c231a008986 */ /* 0x0083e8000c10190a */
[----:B------:R-:W2:Y:S04]  /*5a30*/  LDG.E R39, desc[UR10][R24.64+0x10] ;  /* 0x0000100a18277981 */ /* 0x000ea8000c1e1900 */
[----:B------:R-:W3:Y:S01]  /*5a40*/  LDG.E R41, desc[UR10][R24.64+0x14] ;  /* 0x0000140a18297981 */ /* 0x000ee2000c1e1900 */
[----:B--2---:R-:W-:-:S05]  /*5a50*/  IMAD.SHL.U32 R30, R39, 0x4, RZ ;  /* 0x00000004271e7824 */ /* 0x004fca00078e00ff */
[C---:B------:R-:W-:Y:S02]  /*5a60*/  ISETP.EQ.AND P2, PT, R30.reuse, RZ, PT ;  /* 0x000000ff1e00720c */ /* 0x040fe40003f42270 */
[C---:B------:R-:W-:Y:S02]  /*5a70*/  ISETP.EQ.AND P3, PT, R30.reuse, 0x4, PT ;  /* 0x000000041e00780c */ /* 0x040fe40003f62270 */
[C---:B------:R-:W-:Y:S02]  /*5a80*/  ISETP.EQ.AND P6, PT, R30.reuse, 0x8, PT ;  /* 0x000000081e00780c */ /* 0x040fe40003fc2270 */
[C---:B------:R-:W-:Y:S02]  /*5a90*/  ISETP.EQ.AND P1, PT, R30.reuse, 0xc, PT ;  /* 0x0000000c1e00780c */ /* 0x040fe40003f22270 */
[C---:B------:R-:W-:Y:S02]  /*5aa0*/  ISETP.EQ.AND P4, PT, R30.reuse, 0x10, PT ;  /* 0x000000101e00780c */ /* 0x040fe40003f82270 */
[----:B------:R-:W-:-:S03]  /*5ab0*/  ISETP.EQ.AND P5, PT, R30, 0x14, PT ;  /* 0x000000141e00780c */ /* 0x000fc60003fa2270 */
[----:B------:R-:W-:Y:S01]  /*5ac0*/  @P2 IMAD.MOV.U32 R32, RZ, RZ, R2 ;  /* 0x000000ffff202224 */ /* 0x000fe200078e0002 */
[C---:B------:R-:W-:Y:S01]  /*5ad0*/  ISETP.EQ.AND P2, PT, R30.reuse, 0x18, PT ;  /* 0x000000181e00780c */ /* 0x040fe20003f42270 */
[----:B------:R-:W-:Y:S01]  /*5ae0*/  @P3 IMAD.MOV.U32 R32, RZ, RZ, R3 ;  /* 0x000000ffff203224 */ /* 0x000fe200078e0003 */
[C---:B------:R-:W-:Y:S01]  /*5af0*/  ISETP.EQ.AND P3, PT, R30.reuse, 0x1c, PT ;  /* 0x0000001c1e00780c */ /* 0x040fe20003f62270 */
[----:B------:R-:W-:Y:S02]  /*5b00*/  @P6 IMAD.MOV.U32 R32, RZ, RZ, R4 ;  /* 0x000000ffff206224 */ /* 0x000fe400078e0004 */
[----:B------:R-:W-:Y:S01]  /*5b10*/  @P1 IMAD.MOV.U32 R32, RZ, RZ, R5 ;  /* 0x000000ffff201224 */ /* 0x000fe200078e0005 */
[C---:B------:R-:W-:Y:S01]  /*5b20*/  ISETP.EQ.AND P1, PT, R30.reuse, 0x24, PT ;  /* 0x000000241e00780c */ /* 0x040fe20003f22270 */
[----:B------:R-:W-:Y:S01]  /*5b30*/  @P4 IMAD.MOV.U32 R32, RZ, RZ, R6 ;  /* 0x000000ffff204224 */ /* 0x000fe200078e0006 */
[----:B------:R-:W-:Y:S02]  /*5b40*/  ISETP.EQ.AND P4, PT, R30, 0x20, PT ;  /* 0x000000201e00780c */ /* 0x000fe40003f82270 */
[----:B------:R-:W-:-:S03]  /*5b50*/  @P5 MOV R32, R7 ;  /* 0x0000000700205202 */ /* 0x000fc60000000f00 */
[----:B------:R-:W-:Y:S01]  /*5b60*/  @P2 IMAD.MOV.U32 R32, RZ, RZ, R8 ;  /* 0x000000ffff202224 */ /* 0x000fe200078e0008 */
[C---:B------:R-:W-:Y:S01]  /*5b70*/  ISETP.EQ.AND P2, PT, R30.reuse, 0x28, PT ;  /* 0x000000281e00780c */ /* 0x040fe20003f42270 */
[----:B------:R-:W-:Y:S01]  /*5b80*/  @P3 IMAD.MOV.U32 R32, RZ, RZ, R9 ;  /* 0x000000ffff203224 */ /* 0x000fe200078e0009 */
[----:B------:R-:W-:-:S05]  /*5b90*/  ISETP.EQ.AND P3, PT, R30, 0x2c, PT ;  /* 0x0000002c1e00780c */ /* 0x000fca0003f62270 */
[----:B------:R-:W-:Y:S01]  /*5ba0*/  @P4 IMAD.MOV.U32 R32, RZ, RZ, R10 ;  /* 0x000000ffff204224 */ /* 0x000fe200078e000a */
[C---:B------:R-:W-:Y:S01]  /*5bb0*/  ISETP.EQ.AND P4, PT, R30.reuse, 0x30, PT ;  /* 0x000000301e00780c */ /* 0x040fe20003f82270 */
[----:B------:R-:W-:Y:S01]  /*5bc0*/  @P1 IMAD.MOV.U32 R32, RZ, RZ, R11 ;  /* 0x000000ffff201224 */ /* 0x000fe200078e000b */
[----:B------:R-:W-:-:S03]  /*5bd0*/  ISETP.EQ.AND P1, PT, R30, 0x34, PT ;  /* 0x000000341e00780c */ /* 0x000fc60003f22270 */
        /* <DEDUP_REMOVED lines=8> */
[----:B------:R-:W-:Y:S02]  /*5c60*/  @P2 MOV R32, R16 ;  /* 0x0000001000202202 */ /* 0x000fe40000000f00 */
[C---:B------:R-:W-:Y:S01]  /*5c70*/  ISETP.EQ.AND P2, PT, R30.reuse, 0x48, PT ;  /* 0x000000481e00780c */ /* 0x040fe20003f42270 */
[----:B------:R-:W-:Y:S01]  /*5c80*/  @P3 IMAD.MOV.U32 R32, RZ, RZ, R17 ;  /* 0x000000ffff203224 */ /* 0x000fe200078e0011 */
[----:B------:R-:W-:-:S04]  /*5c90*/  ISETP.EQ.AND P3, PT, R30, 0x4c, PT ;  /* 0x0000004c1e00780c */ /* 0x000fc80003f62270 */
[----:B------:R-:W-:Y:S02]  /*5ca0*/  @P4 IMAD.MOV.U32 R32, RZ, RZ, R18 ;  /* 0x000000ffff204224 */ /* 0x000fe400078e0012 */
[----:B------:R-:W-:-:S05]  /*5cb0*/  @P1 IMAD.MOV.U32 R32, RZ, RZ, R19 ;  /* 0x000000ffff201224 */ /* 0x000fca00078e0013 */
[----:B------:R-:W-:Y:S02]  /*5cc0*/  @P2 IMAD.MOV.U32 R32, RZ, RZ, R28 ;  /* 0x000000ffff202224 */ /* 0x000fe400078e001c */
[----:B------:R-:W-:-:S05]  /*5cd0*/  @P3 IMAD.MOV.U32 R32, RZ, RZ, R29 ;  /* 0x000000ffff203224 */ /* 0x000fca00078e001d */
[----:B---3--:R-:W-:-:S13]  /*5ce0*/  ISETP.GE.AND P1, PT, R32, R41, PT ;  /* 0x000000292000720c */ /* 0x008fda0003f26270 */
[----:B0-----:R-:W2:Y:S04]  /*5cf0*/  @!P1 LDG.E R33, desc[UR10][R24.64+0x18] ;  /* 0x0000180a18219981 */ /* 0x001ea8000c1e1900 */
[----:B-1----:R-:W3:Y:S01]  /*5d00*/  @!P1 LDG.E R35, desc[UR10][R24.64+0x1c] ;  /* 0x00001c0a18239981 */ /* 0x002ee2000c1e1900 */
[----:B------:R-:W-:-:S04]  /*5d10*/  @!P0 VIADD R31, R31, 0x1 ;  /* 0x000000011f1f8836 */ /* 0x000fc80000000000 */
        /* <DEDUP_REMOVED lines=15> */
[C---:B------:R-:W-:Y:S02]  /*5e10*/  ISETP.EQ.AND P2, PT, R30.reuse, 0x18, PT ;  /* 0x000000181e00780c */ /* 0x040fe40003f42270 */
[----:B------:R-:W-:Y:S01]  /*5e20*/  @P3 MOV R32, R3 ;  /* 0x0000000300203202 */ /* 0x000fe20000000f00 */
[----:B------:R-:W-:Y:S01]  /*5e30*/  @P6 IMAD.MOV.U32 R32, RZ, RZ, R4 ;  /* 0x000000ffff206224 */ /* 0x000fe200078e0004 */
[C---:B------:R-:W-:Y:S01]  /*5e40*/  ISETP.EQ.AND P3, PT, R30.reuse, 0x1c, PT ;  /* 0x0000001c1e00780c */ /* 0x040fe20003f62270 */
[----:B------:R-:W-:Y:S01]  /*5e50*/  @P0 IMAD.MOV.U32 R32, RZ, RZ, R5 ;  /* 0x000000ffff200224 */ /* 0x000fe200078e0005 */
[C---:B------:R-:W-:Y:S01]  /*5e60*/  ISETP.EQ.AND P0, PT, R30.reuse, 0x24, PT ;  /* 0x000000241e00780c */ /* 0x040fe20003f02270 */
[----:B------:R-:W-:Y:S01]  /*5e70*/  @P4 IMAD.MOV.U32 R32, RZ, RZ, R6 ;  /* 0x000000ffff204224 */ /* 0x000fe200078e0006 */
[----:B------:R-:W-:Y:S01]  /*5e80*/  ISETP.EQ.AND P4, PT, R30, 0x20, PT ;  /* 0x000000201e00780c */ /* 0x000fe20003f82270 */
[----:B------:R-:W-:-:S04]  /*5e90*/  @P5 IMAD.MOV.U32 R32, RZ, RZ, R7 ;  /* 0x000000ffff205224 */ /* 0x000fc800078e0007 */
[----:B------:R-:W-:Y:S01]  /*5ea0*/  @P2 IMAD.MOV.U32 R32, RZ, RZ, R8 ;  /* 0x000000ffff202224 */ /* 0x000fe200078e0008 */
[----:B------:R-:W-:-:S03]  /*5eb0*/  ISETP.EQ.AND P2, PT, R30, 0x28, PT ;  /* 0x000000281e00780c */ /* 0x000fc60003f42270 */
[----:B------:R-:W-:Y:S01]  /*5ec0*/  @P3 IMAD.MOV.U32 R32, RZ, RZ, R9 ;  /* 0x000000ffff203224 */ /* 0x000fe200078e0009 */
[----:B------:R-:W-:-:S03]  /*5ed0*/  ISETP.EQ.AND P3, PT, R30, 0x2c, PT ;  /* 0x0000002c1e00780c */ /* 0x000fc60003f62270 */
[----:B------:R-:W-:Y:S01]  /*5ee0*/  @P4 IMAD.MOV.U32 R32, RZ, RZ, R10 ;  /* 0x000000ffff204224 */ /* 0x000fe200078e000a */
[C---:B------:R-:W-:Y:S01]  /*5ef0*/  ISETP.EQ.AND P4, PT, R30.reuse, 0x30, PT ;  /* 0x000000301e00780c */ /* 0x040fe20003f82270 */
[----:B------:R-:W-:Y:S01]  /*5f00*/  @P0 IMAD.MOV.U32 R32, RZ, RZ, R11 ;  /* 0x000000ffff200224 */ /* 0x000fe200078e000b */
[----:B------:R-:W-:-:S03]  /*5f10*/  ISETP.EQ.AND P0, PT, R30, 0x34, PT ;  /* 0x000000341e00780c */ /* 0x000fc60003f02270 */
[----:B------:R-:W-:Y:S02]  /*5f20*/  @P2 MOV R32, R12 ;  /* 0x0000000c00202202 */ /* 0x000fe40000000f00 */
[C---:B------:R-:W-:Y:S02]  /*5f30*/  ISETP.EQ.AND P2, PT, R30.reuse, 0x38, PT ;  /* 0x000000381e00780c */ /* 0x040fe40003f42270 */
[----:B------:R-:W-:Y:S01]  /*5f40*/  @P3 IMAD.MOV.U32 R32, RZ, RZ, R13 ;  /* 0x000000ffff203224 */ /* 0x000fe200078e000d */
[----:B------:R-:W-:-:S03]  /*5f50*/  ISETP.EQ.AND P3, PT, R30, 0x3c, PT ;  /* 0x0000003c1e00780c */ /* 0x000fc60003f62270 */
[----:B------:R-:W-:Y:S01]  /*5f60*/  @P4 IMAD.MOV.U32 R32, RZ, RZ, R14 ;  /* 0x000000ffff204224 */ /* 0x000fe200078e000e */
[C---:B------:R-:W-:Y:S01]  /*5f70*/  ISETP.EQ.AND P4, PT, R30.reuse, 0x40, PT ;  /* 0x000000401e00780c */ /* 0x040fe20003f82270 */
[----:B------:R-:W-:Y:S01]  /*5f80*/  @P0 IMAD.MOV.U32 R32, RZ, RZ, R15 ;  /* 0x000000ffff200224 */ /* 0x000fe200078e000f */
[----:B------:R-:W-:-:S04]  /*5f90*/  ISETP.EQ.AND P0, PT, R30, 0x44, PT ;  /* 0x000000441e00780c */ /* 0x000fc80003f02270 */
[----:B------:R-:W-:Y:S01]  /*5fa0*/  @P2 IMAD.MOV.U32 R32, RZ, RZ, R16 ;  /* 0x000000ffff202224 */ /* 0x000fe200078e0010 */
[C---:B------:R-:W-:Y:S02]  /*5fb0*/  ISETP.EQ.AND P2, PT, R30.reuse, 0x48, PT ;  /* 0x000000481e00780c */ /* 0x040fe40003f42270 */
[----:B------:R-:W-:Y:S01]  /*5fc0*/  @P3 IMAD.MOV.U32 R32, RZ, RZ, R17 ;  /* 0x000000ffff203224 */ /* 0x000fe200078e0011 */
[----:B------:R-:W-:-:S03]  /*5fd0*/  ISETP.EQ.AND P3, PT, R30, 0x4c, PT ;  /* 0x0000004c1e00780c */ /* 0x000fc60003f62270 */
[----:B------:R-:W-:Y:S02]  /*5fe0*/  @P4 IMAD.MOV.U32 R32, RZ, RZ, R18 ;  /* 0x000000ffff204224 */ /* 0x000fe400078e0012 */
[----:B------:R-:W-:-:S05]  /*5ff0*/  @P0 IMAD.MOV.U32 R32, RZ, RZ, R19 ;  /* 0x000000ffff200224 */ /* 0x000fca00078e0013 */
[----:B------:R-:W-:-:S03]  /*6000*/  @P2 IMAD.MOV.U32 R32, RZ, RZ, R28 ;  /* 0x000000ffff202224 */ /* 0x000fc600078e001c */
[----:B------:R-:W-:-:S04]  /*6010*/  @P3 MOV R32, R29 ;  /* 0x0000001d00203202 */ /* 0x000fc80000000f00 */
        /* <DEDUP_REMOVED lines=26> */
[----:B------:R-:W-:Y:S01]  /*61c0*/  ISETP.EQ.AND P4, PT, R30, 0x20, PT ;  /* 0x000000201e00780c */ /* 0x000fe20003f82270 */
[----:B------:R-:W-:-:S04]  /*61d0*/  @P5 IMAD.MOV.U32 R32, RZ, RZ, R7 ;  /* 0x000000ffff205224 */ /* 0x000fc800078e0007 */
[----:B------:R-:W-:Y:S02]  /*61e0*/  @P2 MOV R32, R8 ;  /* 0x0000000800202202 */ /* 0x000fe40000000f00 */
[C---:B------:R-:W-:Y:S01]  /*61f0*/  ISETP.EQ.AND P2, PT, R30.reuse, 0x28, PT ;  /* 0x000000281e00780c */ /* 0x040fe20003f42270 */
[----:B------:R-:W-:Y:S01]  /*6200*/  @P3 IMAD.MOV.U32 R32, RZ, RZ, R9 ;  /* 0x000000ffff203224 */ /* 0x000fe200078e0009 */
[----:B------:R-:W-:-:S04]  /*6210*/  ISETP.EQ.AND P3, PT, R30, 0x2c, PT ;  /* 0x0000002c1e00780c */ /* 0x000fc80003f62270 */
[----:B------:R-:W-:Y:S01]  /*6220*/  @P4 IMAD.MOV.U32 R32, RZ, RZ, R10 ;  /* 0x000000ffff204224 */ /* 0x000fe200078e000a */
        /* <DEDUP_REMOVED lines=12> */
[C---:B------:R-:W-:Y:S02]  /*62f0*/  ISETP.EQ.AND P2, PT, R30.reuse, 0x48, PT ;  /* 0x000000481e00780c */ /* 0x040fe40003f42270 */
[----:B------:R-:W-:Y:S02]  /*6300*/  @P3 MOV R32, R17 ;  /* 0x0000001100203202 */ /* 0x000fe40000000f00 */
[----:B------:R-:W-:Y:S02]  /*6310*/  ISETP.EQ.AND P3, PT, R30, 0x4c, PT ;  /* 0x0000004c1e00780c */ /* 0x000fe40003f62270 */
[----:B------:R-:W-:Y:S02]  /*6320*/  @P4 IMAD.MOV.U32 R32, RZ, RZ, R18 ;  /* 0x000000ffff204224 */ /* 0x000fe400078e0012 */
[----:B------:R-:W-:-:S05]  /*6330*/  @P1 IMAD.MOV.U32 R32, RZ, RZ, R19 ;  /* 0x000000ffff201224 */ /* 0x000fca00078e0013 */
[----:B------:R-:W-:-:S04]  /*6340*/  @P2 IMAD.MOV.U32 R32, RZ, RZ, R28 ;  /* 0x000000ffff202224 */ /* 0x000fc800078e001c */
        /* <DEDUP_REMOVED lines=22> */
[C---:B------:R-:W-:Y:S02]  /*64b0*/  ISETP.EQ.AND P3, PT, R30.reuse, 0x1c, PT ;  /* 0x0000001c1e00780c */ /* 0x040fe40003f62270 */
[----:B------:R-:W-:Y:S01]  /*64c0*/  @P6 MOV R32, R4 ;  /* 0x0000000400206202 */ /* 0x000fe20000000f00 */
[----:B------:R-:W-:Y:S01]  /*64d0*/  @P0 IMAD.MOV.U32 R32, RZ, RZ, R5 ;  /* 0x000000ffff200224 */ /* 0x000fe200078e0005 */
[C---:B------:R-:W-:Y:S01]  /*64e0*/  ISETP.EQ.AND P0, PT, R30.reuse, 0x24, PT ;  /* 0x000000241e00780c */ /* 0x040fe20003f02270 */
[----:B------:R-:W-:Y:S01]  /*64f0*/  @P4 IMAD.MOV.U32 R32, RZ, RZ, R6 ;  /* 0x000000ffff204224 */ /* 0x000fe200078e0006 */
[----:B------:R-:W-:Y:S01]  /*6500*/  ISETP.EQ.AND P4, PT, R30, 0x20, PT ;  /* 0x000000201e00780c */ /* 0x000fe20003f82270 */
[----:B------:R-:W-:-:S04]  /*6510*/  @P5 IMAD.MOV.U32 R32, RZ, RZ, R7 ;  /* 0x000000ffff205224 */ /* 0x000fc800078e0007 */
        /* <DEDUP_REMOVED lines=9> */
[C---:B------:R-:W-:Y:S02]  /*65b0*/  ISETP.EQ.AND P2, PT, R30.reuse, 0x38, PT ;  /* 0x000000381e00780c */ /* 0x040fe40003f42270 */
[----:B------:R-:W-:Y:S02]  /*65c0*/  @P3 MOV R32, R13 ;  /* 0x0000000d00203202 */ /* 0x000fe40000000f00 */
[----:B------:R-:W-:-:S03]  /*65d0*/  ISETP.EQ.AND P3, PT, R30, 0x3c, PT ;  /* 0x0000003c1e00780c */ /* 0x000fc60003f62270 */
[----:B------:R-:W-:Y:S01]  /*65e0*/  @P4 IMAD.MOV.U32 R32, RZ, RZ, R14 ;  /* 0x000000ffff204224 */ /* 0x000fe200078e000e */
[C---:B------:R-:W-:Y:S01]  /*65f0*/  ISETP.EQ.AND P4, PT, R30.reuse, 0x40, PT ;  /* 0x000000401e00780c */ /* 0x040fe20003f82270 */
[----:B------:R-:W-:Y:S01]  /*6600*/  @P0 IMAD.MOV.U32 R32, RZ, RZ, R15 ;  /* 0x000000ffff200224 */ /* 0x000fe200078e000f */
[----:B------:R-:W-:-:S03]  /*6610*/  ISETP.EQ.AND P0, PT, R30, 0x44, PT ;  /* 0x000000441e00780c */ /* 0x000fc60003f02270 */
[----:B------:R-:W-:Y:S01]  /*6620*/  @P2 IMAD.MOV.U32 R32, RZ, RZ, R16 ;  /* 0x000000ffff202224 */ /* 0x000fe200078e0010 */
[----:B------:R-:W-:-:S03]  /*6630*/  ISETP.EQ.AND P2, PT, R30, 0x48, PT ;  /* 0x000000481e00780c */ /* 0x000fc60003f42270 */
[----:B------:R-:W-:Y:S01]  /*6640*/  @P3 IMAD.MOV.U32 R32, RZ, RZ, R17 ;  /* 0x000000ffff203224 */ /* 0x000fe200078e0011 */
[----:B------:R-:W-:-:S03]  /*6650*/  ISETP.EQ.AND P3, PT, R30, 0x4c, PT ;  /* 0x0000004c1e00780c */ /* 0x000fc60003f62270 */
[----:B------:R-:W-:Y:S02]  /*6660*/  @P4 IMAD.MOV.U32 R32, RZ, RZ, R18 ;  /* 0x000000ffff204224 */ /* 0x000fe400078e0012 */
[----:B------:R-:W-:-:S04]  /*6670*/  @P0 IMAD.MOV.U32 R32, RZ, RZ, R19 ;  /* 0x000000ffff200224 */ /* 0x000fc800078e0013 */
[----:B------:R-:W-:-:S04]  /*6680*/  @P2 IMAD.MOV.U32 R32, RZ, RZ, R28 ;  /* 0x000000ffff202224 */ /* 0x000fc800078e001c */
[----:B------:R-:W-:-:S05]  /*6690*/  @P3 IMAD.MOV.U32 R32, RZ, RZ, R29 ;  /* 0x000000ffff203224 */ /* 0x000fca00078e001d */
[----:B---3--:R-:W-:-:S13]  /*66a0*/  ISETP.GE.AND P0, PT, R32, R43, PT ;  /* 0x0000002b2000720c */ /* 0x008fda0003f06270 */
[----:B0-----:R-:W2:Y:S04]  /*66b0*/  @!P0 LDG.E R33, desc[UR10][R24.64+0x48] ;  /* 0x0000480a18218981 */ /* 0x001ea8000c1e1900 */
[----:B-1----:R-:W3:Y:S01]  /*66c0*/  @!P0 LDG.E R35, desc[UR10][R24.64+0x4c] ;  /* 0x00004c0a18238981 */ /* 0x002ee2000c1e1900 */
[----:B------:R-:W-:-:S05]  /*66d0*/  @!P1 IADD3 R31, PT, PT, R31, 0x1, RZ ;  /* 0x000000011f1f9810 */ /* 0x000fca0007ffe0ff */
        /* <DEDUP_REMOVED lines=44> */
[----:B------:R-:W-:Y:S02]  /*69a0*/  @P4 MOV R32, R18 ;  /* 0x0000001200204202 */ /* 0x000fe40000000f00 */
[----:B------:R-:W-:-:S04]  /*69b0*/  @P1 IMAD.MOV.U32 R32, RZ, RZ, R19 ;  /* 0x000000ffff201224 */ /* 0x000fc800078e0013 */
        /* <DEDUP_REMOVED lines=25> */
[----:B------:R-:W-:Y:S02]  /*6b50*/  @P0 MOV R32, R5 ;  /* 0x0000000500200202 */ /* 0x000fe40000000f00 */
        /* <DEDUP_REMOVED lines=16> */
[----:B------:R-:W-:Y:S02]  /*6c60*/  @P4 MOV R32, R14 ;  /* 0x0000000e00204202 */ /* 0x000fe40000000f00 */
[C---:B------:R-:W-:Y:S01]  /*6c70*/  ISETP.EQ.AND P4, PT, R30.reuse, 0x40, PT ;  /* 0x000000401e00780c */ /* 0x040fe20003f82270 */
[----:B------:R-:W-:Y:S01]  /*6c80*/  @P0 IMAD.MOV.U32 R32, RZ, RZ, R15 ;  /* 0x000000ffff200224 */ /* 0x000fe200078e000f */
[C---:B------:R-:W-:Y:S02]  /*6c90*/  ISETP.EQ.AND P0, PT, R30.reuse, 0x44, PT ;  /* 0x000000441e00780c */ /* 0x040fe40003f02270 */
[----:B------:R-:W-:Y:S01]  /*6ca0*/  @P2 IMAD.MOV.U32 R32, RZ, RZ, R16 ;  /* 0x000000ffff202224 */ /* 0x000fe200078e0010 */
[C---:B------:R-:W-:Y:S01]  /*6cb0*/  ISETP.EQ.AND P2, PT, R30.reuse, 0x48, PT ;  /* 0x000000481e00780c */ /* 0x040fe20003f42270 */
[----:B------:R-:W-:Y:S01]  /*6cc0*/  @P3 IMAD.MOV.U32 R32, RZ, RZ, R17 ;  /* 0x000000ffff203224 */ /* 0x000fe200078e0011 */
[----:B------:R-:W-:-:S06]  /*6cd0*/  ISETP.EQ.AND P3, PT, R30, 0x4c, PT ;  /* 0x0000004c1e00780c */ /* 0x000fcc0003f62270 */
[----:B------:R-:W-:Y:S02]  /*6ce0*/  @P4 IMAD.MOV.U32 R32, RZ, RZ, R18 ;  /* 0x000000ffff204224 */ /* 0x000fe400078e0012 */
[----:B------:R-:W-:-:S03]  /*6cf0*/  @P0 IMAD.MOV.U32 R32, RZ, RZ, R19 ;  /* 0x000000ffff200224 */ /* 0x000fc600078e0013 */
        /* <DEDUP_REMOVED lines=13> */
[----:B--2---:R-:W-:-:S04]  /*6dd0*/  SHF.L.U32 R30, R39, 0x2, RZ ;  /* 0x00000002271e7819 */ /* 0x004fc800000006ff */
        /* <DEDUP_REMOVED lines=20> */
[----:B------:R-:W-:Y:S01]  /*6f20*/  @P4 MOV R32, R10 ;  /* 0x0000000a00204202 */ /* 0x000fe20000000f00 */
[----:B------:R-:W-:Y:S01]  /*6f30*/  @P1 IMAD.MOV.U32 R32, RZ, RZ, R11 ;  /* 0x000000ffff201224 */ /* 0x000fe200078e000b */
[C---:B------:R-:W-:Y:S02]  /*6f40*/  ISETP.EQ.AND P4, PT, R30.reuse, 0x30, PT ;  /* 0x000000301e00780c */ /* 0x040fe40003f82270 */
[C---:B------:R-:W-:Y:S02]  /*6f50*/  ISETP.EQ.AND P1, PT, R30.reuse, 0x34, PT ;  /* 0x000000341e00780c */ /* 0x040fe40003f22270 */
[----:B------:R-:W-:Y:S01]  /*6f60*/  @P2 IMAD.MOV.U32 R32, RZ, RZ, R12 ;  /* 0x000000ffff202224 */ /* 0x000fe200078e000c */
[C---:B------:R-:W-:Y:S01]  /*6f70*/  ISETP.EQ.AND P2, PT, R30.reuse, 0x38, PT ;  /* 0x000000381e00780c */ /* 0x040fe20003f42270 */
[----:B------:R-:W-:Y:S01]  /*6f80*/  @P3 IMAD.MOV.U32 R32, RZ, RZ, R13 ;  /* 0x000000ffff203224 */ /* 0x000fe200078e000d */
[----:B------:R-:W-:-:S06]  /*6f90*/  ISETP.EQ.AND P3, PT, R30, 0x3c, PT ;  /* 0x0000003c1e00780c */ /* 0x000fcc0003f62270 */
[----:B------:R-:W-:Y:S01]  /*6fa0*/  @P4 IMAD.MOV.U32 R32, RZ, RZ, R14 ;  /* 0x000000ffff204224 */ /* 0x000fe200078e000e */
        /* <DEDUP_REMOVED lines=8> */
[----:B------:R-:W-:-:S03]  /*7030*/  @P1 MOV R32, R19 ;  /* 0x0000001300201202 */ /* 0x000fc60000000f00 */
[----:B------:R-:W-:Y:S02]  /*7040*/  @P2 IMAD.MOV.U32 R32, RZ, RZ, R28 ;  /* 0x000000ffff202224 */ /* 0x000fe400078e001c */
[----:B------:R-:W-:-:S05]  /*7050*/  @P3 IMAD.MOV.U32 R32, RZ, RZ, R29 ;  /* 0x000000ffff203224 */ /* 0x000fca00078e001d */
[----:B---3--:R-:W-:-:S13]  /*7060*/  ISETP.GE.AND P1, PT, R32, R41, PT ;  /* 0x000000292000720c */ /* 0x008fda0003f26270 */
[----:B0-----:R-:W2:Y:S04]  /*7070*/  @!P1 LDG.E R33, desc[UR10][R24.64+0x78] ;  /* 0x0000780a18219981 */ /* 0x001ea8000c1e1900 */
[----:B-1----:R-:W3:Y:S01]  /*7080*/  @!P1 LDG.E R35, desc[UR10][R24.64+0x7c] ;  /* 0x00007c0a18239981 */ /* 0x002ee2000c1e1900 */
[----:B------:R-:W-:Y:S01]  /*7090*/  @!P0 VIADD R31, R31, 0x1 ;  /* 0x000000011f1f8836 */ /* 0x000fe20000000000 */
[----:B------:R-:W-:-:S03]  /*70a0*/  UIADD3 UR4, UPT, UPT, UR4, 0x8, URZ ;  /* 0x0000000804047890 */ /* 0x000fc6000fffe0ff */
[----:B------:R-:W-:Y:S01]  /*70b0*/  @!P1 IMAD.WIDE R26, R31, 0x10, R20 ;  /* 0x000000101f1a9825 */ /* 0x000fe200078e0214 */
[----:B------:R-:W-:-:S03]  /*70c0*/  UISETP.NE.AND UP0, UPT, UR4, UR7, UPT ;  /* 0x000000070400728c */ /* 0x000fc6000bf05270 */
[----:B------:R-:W-:Y:S01]  /*70d0*/  @!P1 VIADD R31, R31, 0x1 ;  /* 0x000000011f1f9836 */ /* 0x000fe20000000000 */
[----:B------:R0:W-:Y:S04]  /*70e0*/  @!P1 STG.E desc[UR10][R26.64], R39 ;  /* 0x000000271a009986 */ /* 0x0001e8000c10190a */
[----:B------:R0:W-:Y:S04]  /*70f0*/  @!P1 STG.E desc[UR10][R26.64+0x4], R41 ;  /* 0x000004291a009986 */ /* 0x0001e8000c10190a */
[----:B--2---:R0:W-:Y:S04]  /*7100*/  @!P1 STG.E desc[UR10][R26.64+0x8], R33 ;  /* 0x000008211a009986 */ /* 0x0041e8000c10190a */
[----:B---3--:R0:W-:Y:S01]  /*7110*/  @!P1 STG.E desc[UR10][R26.64+0xc], R35 ;  /* 0x00000c231a009986 */ /* 0x0081e2000c10190a */
[----:B------:R-:W-:Y:S05]  /*7120*/  BRA.U UP0, `(.L_x_894) ;  /* 0xffffffe5006c7547 */ /* 0x000fea000b83ffff */
[----:B0-----:R-:W-:-:S07]  /*7130*/  IMAD.U32 R33, RZ, RZ, UR7 ;  /* 0x00000007ff217e24 */ /* 0x001fce000f8e00ff */
.L_x_893:
[----:B------:R-:W-:-:S04]  /*7140*/  ULOP3.LUT UR4, UR5, 0x7, URZ, 0xc0, !UPT ;  /* 0x0000000705047892 */ /* 0x000fc8000f8ec0ff */
[----:B------:R-:W-:-:S09]  /*7150*/  UISETP.NE.AND UP0, UPT, UR4, URZ, UPT ;  /* 0x000000ff0400728c */ /* 0x000fd2000bf05270 */
[----:B------:R-:W-:Y:S05]  /*7160*/  BRA.U !UP0, `(.L_x_887) ;  /* 0x0000001508f07547 */ /* 0x000fea000b800000 */
[----:B------:R-:W-:Y:S02]  /*7170*/  UIADD3 UR4, UPT, UPT, UR4, -0x1, URZ ;  /* 0xffffffff04047890 */ /* 0x000fe4000fffe0ff */
[----:B------:R-:W-:Y:S02]  /*7180*/  ULOP3.LUT UR8, UR5, 0x3, URZ, 0xc0, !UPT ;  /* 0x0000000305087892 */ /* 0x000fe4000f8ec0ff */
[----:B------:R-:W-:Y:S02]  /*7190*/  UISETP.GE.U32.AND UP0, UPT, UR4, 0x3, UPT ;  /* 0x000000030400788c */ /* 0x000fe4000bf06070 */
[----:B------:R-:W-:-:S07]  /*71a0*/  UISETP.NE.AND UP1, UPT, UR8, URZ, UPT ;  /* 0x000000ff0800728c */ /* 0x000fce000bf25270 */
[----:B------:R-:W-:Y:S05]  /*71b0*/  BRA.U !UP0, `(.L_x_895) ;  /* 0x0000000d08487547 */ /* 0x000fea000b800000 */
[----:B------:R-:W-:-:S05]  /*71c0*/  IMAD.WIDE.U32 R24, R33, 0x10, R22 ;  /* 0x0000001021187825 */ /* 0x000fca00078e0016 */
[----:B------:R-:W2:Y:S04]  /*71d0*/  LDG.E R39, desc[UR10][R24.64] ;  /* 0x0000000a18277981 */ /* 0x000ea8000c1e1900 */
[----:B------:R-:W3:Y:S01]  /*71e0*/  LDG.E R34, desc[UR10][R24.64+0x4] ;  /* 0x0000040a18227981 */ /* 0x000ee2000c1e1900 */
[----:B--2---:R-:W-:-:S05]  /*71f0*/  IMAD.SHL.U32 R26, R39, 0x4, RZ ;  /* 0x00000004271a7824 */ /* 0x004fca00078e00ff */
[C---:B------:R-:W-:Y:S02]  /*7200*/  ISETP.EQ.AND P0, PT, R26.reuse, RZ, PT ;  /* 0x000000ff1a00720c */ /* 0x040fe40003f02270 */
[C---:B------:R-:W-:Y:S02]  /*7210*/  ISETP.EQ.AND P1, PT, R26.reuse, 0x4, PT ;  /* 0x000000041a00780c */ /* 0x040fe40003f22270 */
[C---:B------:R-:W-:Y:S02]  /*7220*/  ISETP.EQ.AND P2, PT, R26.reuse, 0x8, PT ;  /* 0x000000081a00780c */ /* 0x040fe40003f42270 */
[----:B------:R-:W-:-:S07]  /*7230*/  ISETP.EQ.AND P3, PT, R26, 0xc, PT ;  /* 0x0000000c1a00780c */ /* 0x000fce0003f62270 */
[----:B------:R-:W-:Y:S01]  /*7240*/  @P0 IMAD.MOV.U32 R27, RZ, RZ, R2 ;  /* 0x000000ffff1b0224 */ /* 0x000fe200078e0002 */
[C---:B------:R-:W-:Y:S01]  /*7250*/  ISETP.EQ.AND P0, PT, R26.reuse, 0x10, PT ;  /* 0x000000101a00780c */ /* 0x040fe20003f02270 */
[----:B------:R-:W-:Y:S01]  /*7260*/  @P1 IMAD.MOV.U32 R27, RZ, RZ, R3 ;  /* 0x000000ffff1b1224 */ /* 0x000fe200078e0003 */
[C---:B------:R-:W-:Y:S02]  /*7270*/  ISETP.EQ.AND P1, PT, R26.reuse, 0x14, PT ;  /* 0x000000141a00780c */ /* 0x040fe40003f22270 */
[----:B------:R-:W-:Y:S01]  /*7280*/  @P2 MOV R27, R4 ;  /* 0x00000004001b2202 */ /* 0x000fe20000000f00 */
[----:B------:R-:W-:Y:S01]  /*7290*/  @P3 IMAD.MOV.U32 R27, RZ, RZ, R5 ;  /* 0x000000ffff1b3224 */ /* 0x000fe200078e0005 */
[C---:B------:R-:W-:Y:S02]  /*72a0*/  ISETP.EQ.AND P2, PT, R26.reuse, 0x18, PT ;  /* 0x000000181a00780c */ /* 0x040fe40003f42270 */
        /* <DEDUP_REMOVED lines=104> */
[C---:B------:R-:W-:Y:S02]  /*7930*/  ISETP.EQ.AND P0, PT, R30.reuse, 0x24, PT ;  /* 0x000000241e00780c */ /* 0x040fe40003f02270 */
[----:B------:R-:W-:Y:S01]  /*7940*/  @P4 MOV R32, R6 ;  /* 0x0000000600204202 */ /* 0x000fe20000000f00 */
[----:B------:R-:W-:Y:S01]  /*7950*/  @P5 IMAD.MOV.U32 R32, RZ, RZ, R7 ;  /* 0x000000ffff205224 */ /* 0x000fe200078e0007 */
[----:B------:R-:W-:-:S03]  /*7960*/  ISETP.EQ.AND P4, PT, R30, 0x20, PT ;  /* 0x000000201e00780c */ /* 0x000fc60003f82270 */
        /* <DEDUP_REMOVED lines=13> */
[C---:B------:R-:W-:Y:S02]  /*7a40*/  ISETP.EQ.AND P4, PT, R30.reuse, 0x40, PT ;  /* 0x000000401e00780c */ /* 0x040fe40003f82270 */
[----:B------:R-:W-:Y:S01]  /*7a50*/  @P0 MOV R32, R15 ;  /* 0x0000000f00200202 */ /* 0x000fe20000000f00 */
[----:B------:R-:W-:Y:S01]  /*7a60*/  @P2 IMAD.MOV.U32 R32, RZ, RZ, R16 ;  /* 0x000000ffff202224 */ /* 0x000fe200078e0010 */
[C---:B------:R-:W-:Y:S01]  /*7a70*/  ISETP.EQ.AND P0, PT, R30.reuse, 0x44, PT ;  /* 0x000000441e00780c */ /* 0x040fe20003f02270 */
[----:B------:R-:W-:Y:S01]  /*7a80*/  @P3 IMAD.MOV.U32 R32, RZ, RZ, R17 ;  /* 0x000000ffff203224 */ /* 0x000fe200078e0011 */
[C---:B------:R-:W-:Y:S02]  /*7a90*/  ISETP.EQ.AND P2, PT, R30.reuse, 0x48, PT ;  /* 0x000000481e00780c */ /* 0x040fe40003f42270 */
[----:B------:R-:W-:-:S05]  /*7aa0*/  ISETP.EQ.AND P3, PT, R30, 0x4c, PT ;  /* 0x0000004c1e00780c */ /* 0x000fca0003f62270 */
[----:B------:R-:W-:-:S04]  /*7ab0*/  @P4 IMAD.MOV.U32 R32, RZ, RZ, R18 ;  /* 0x000000ffff204224 */ /* 0x000fc800078e0012 */
[----:B------:R-:W-:Y:S02]  /*7ac0*/  @P0 IMAD.MOV.U32 R32, RZ, RZ, R19 ;  /* 0x000000ffff200224 */ /* 0x000fe400078e0013 */
        /* <DEDUP_REMOVED lines=20> */
[----:B------:R-:W-:Y:S02]  /*7c10*/  @P2 MOV R32, R2 ;  /* 0x0000000200202202 */ /* 0x000fe40000000f00 */
[----:B------:R-:W-:Y:S01]  /*7c20*/  @P3 IMAD.MOV.U32 R32, RZ, RZ, R3 ;  /* 0x000000ffff203224 */ /* 0x000fe200078e0003 */
[C---:B------:R-:W-:Y:S01]  /*7c30*/  ISETP.EQ.AND P2, PT, R30.reuse, 0x18, PT ;  /* 0x000000181e00780c */ /* 0x040fe20003f42270 */
[----:B------:R-:W-:Y:S01]  /*7c40*/  @P6 IMAD.MOV.U32 R32, RZ, RZ, R4 ;  /* 0x000000ffff206224 */ /* 0x000fe200078e0004 */
[C---:B------:R-:W-:Y:S01]  /*7c50*/  ISETP.EQ.AND P3, PT, R30.reuse, 0x1c, PT ;  /* 0x0000001c1e00780c */ /* 0x040fe20003f62270 */
[----:B------:R-:W-:Y:S01]  /*7c60*/  @P1 IMAD.MOV.U32 R32, RZ, RZ, R5 ;  /* 0x000000ffff201224 */ /* 0x000fe200078e0005 */
[C---:B------:R-:W-:Y:S01]  /*7c70*/  ISETP.EQ.AND P1, PT, R30.reuse, 0x24, PT ;  /* 0x000000241e00780c */ /* 0x040fe20003f22270 */
[----:B------:R-:W-:Y:S01]  /*7c80*/  @P4 IMAD.MOV.U32 R32, RZ, RZ, R6 ;  /* 0x000000ffff204224 */ /* 0x000fe200078e0006 */
[----:B------:R-:W-:Y:S01]  /*7c90*/  ISETP.EQ.AND P4, PT, R30, 0x20, PT ;  /* 0x000000201e00780c */ /* 0x000fe20003f82270 */
[----:B------:R-:W-:-:S06]  /*7ca0*/  @P5 IMAD.MOV.U32 R32, RZ, RZ, R7 ;  /* 0x000000ffff205224 */ /* 0x000fcc00078e0007 */
        /* <DEDUP_REMOVED lines=20> */
[----:B------:R-:W-:-:S04]  /*7df0*/  @P4 IMAD.MOV.U32 R32, RZ, RZ, R18 ;  /* 0x000000ffff204224 */ /* 0x000fc800078e0012 */
[----:B------:R-:W-:-:S04]  /*7e00*/  @P1 IMAD.MOV.U32 R32, RZ, RZ, R19 ;  /* 0x000000ffff201224 */ /* 0x000fc800078e0013 */
[----:B------:R-:W-:Y:S02]  /*7e10*/  @P2 MOV R32, R28 ;  /* 0x0000001c00202202 */ /* 0x000fe40000000f00 */
[----:B------:R-:W-:-:S05]  /*7e20*/  @P3 IMAD.MOV.U32 R32, RZ, RZ, R29 ;  /* 0x000000ffff203224 */ /* 0x000fca00078e001d */
[----:B---3--:R-:W-:-:S13]  /*7e30*/  ISETP.GE.AND P1, PT, R32, R43, PT ;  /* 0x0000002b2000720c */ /* 0x008fda0003f26270 */
[----:B0-----:R-:W2:Y:S04]  /*7e40*/  @!P1 LDG.E R35, desc[UR10][R24.64+0x38] ;  /* 0x0000380a18239981 */ /* 0x001ea8000c1e1900 */
[----:B-1----:R-:W3:Y:S01]  /*7e50*/  @!P1 LDG.E R37, desc[UR10][R24.64+0x3c] ;  /* 0x00003c0a18259981 */ /* 0x002ee2000c1e1900 */
[----:B------:R-:W-:Y:S02]  /*7e60*/  @!P0 VIADD R31, R31, 0x1 ;  /* 0x000000011f1f8836 */ /* 0x000fe40000000000 */
[----:B------:R-:W-:Y:S02]  /*7e70*/  VIADD R33, R33, 0x4 ;  /* 0x0000000421217836 */ /* 0x000fe40000000000 */
[----:B------:R-:W-:-:S04]  /*7e80*/  @!P1 IMAD.WIDE R26, R31, 0x10, R20 ;  /* 0x000000101f1a9825 */ /* 0x000fc800078e0214 */
[----:B------:R-:W-:Y:S01]  /*7e90*/  @!P1 VIADD R31, R31, 0x1 ;  /* 0x000000011f1f9836 */ /* 0x000fe20000000000 */
[----:B------:R0:W-:Y:S04]  /*7ea0*/  @!P1 STG.E desc[UR10][R26.64], R41 ;  /* 0x000000291a009986 */ /* 0x0001e8000c10190a */
[----:B------:R0:W-:Y:S04]  /*7eb0*/  @!P1 STG.E desc[UR10][R26.64+0x4], R43 ;  /* 0x0000042b1a009986 */ /* 0x0001e8000c10190a */
[----:B--2---:R0:W-:Y:S04]  /*7ec0*/  @!P1 STG.E desc[UR10][R26.64+0x8], R35 ;  /* 0x000008231a009986 */ /* 0x0041e8000c10190a */
[----:B---3--:R0:W-:Y:S02]  /*7ed0*/  @!P1 STG.E desc[UR10][R26.64+0xc], R37 ;  /* 0x00000c251a009986 */ /* 0x0081e4000c10190a */
.L_x_895:
[----:B------:R-:W-:Y:S05]  /*7ee0*/  BRA.U !UP1, `(.L_x_887) ;  /* 0x0000000909907547 */ /* 0x000fea000b800000 */
[----:B------:R-:W-:Y:S02]  /*7ef0*/  UIADD3 UR8, UPT, UPT, UR8, -0x1, URZ ;  /* 0xffffffff08087890 */ /* 0x000fe4000fffe0ff */
[----:B------:R-:W-:Y:S02]  /*7f00*/  ULOP3.LUT UR5, UR5, 0x1, URZ, 0xc0, !UPT ;  /* 0x0000000105057892 */ /* 0x000fe4000f8ec0ff */
[----:B------:R-:W-:Y:S02]  /*7f10*/  UISETP.NE.AND UP0, UPT, UR8, URZ, UPT ;  /* 0x000000ff0800728c */ /* 0x000fe4000bf05270 */
[----:B------:R-:W-:-:S07]  /*7f20*/  UISETP.NE.AND UP1, UPT, UR5, URZ, UPT ;  /* 0x000000ff0500728c */ /* 0x000fce000bf25270 */
[----:B------:R-:W-:Y:S05]  /*7f30*/  BRA.U !UP0, `(.L_x_896) ;  /* 0x0000000508a87547 */ /* 0x000fea000b800000 */
[----:B------:R-:W-:-:S05]  /*7f40*/  IMAD.WIDE.U32 R24, R33, 0x10, R22 ;  /* 0x0000001021187825 */ /* 0x000fca00078e0016 */
[----:B------:R-:W0:Y:S04]  /*7f50*/  LDG.E R39, desc[UR10][R24.64] ;  /* 0x0000000a18277981 */ /* 0x000e28000c1e1900 */
[----:B------:R-:W2:Y:S01]  /*7f60*/  LDG.E R34, desc[UR10][R24.64+0x4] ;  /* 0x0000040a18227981 */ /* 0x000ea2000c1e1900 */
[----:B0-----:R-:W-:-:S05]  /*7f70*/  IMAD.SHL.U32 R26, R39, 0x4, RZ ;  /* 0x00000004271a7824 */ /* 0x001fca00078e00ff */
        /* <DEDUP_REMOVED lines=9> */
[C---:B------:R-:W-:Y:S02]  /*8010*/  ISETP.EQ.AND P2, PT, R26.reuse, 0x18, PT ;  /* 0x000000181a00780c */ /* 0x040fe40003f42270 */
[----:B------:R-:W-:Y:S02]  /*8020*/  @P3 MOV R27, R5 ;  /* 0x00000005001b3202 */ /* 0x000fe40000000f00 */
[----:B------:R-:W-:-:S05]  /*8030*/  ISETP.EQ.AND P3, PT, R26, 0x1c, PT ;  /* 0x0000001c1a00780c */ /* 0x000fca0003f62270 */
[----:B------:R-:W-:Y:S01]  /*8040*/  @P0 IMAD.MOV.U32 R27, RZ, RZ, R6 ;  /* 0x000000ffff1b0224 */ /* 0x000fe200078e0006 */
[C---:B------:R-:W-:Y:S01]  /*8050*/  ISETP.EQ.AND P0, PT, R26.reuse, 0x20, PT ;  /* 0x000000201a00780c */ /* 0x040fe20003f02270 */
[----:B------:R-:W-:Y:S01]  /*8060*/  @P1 IMAD.MOV.U32 R27, RZ, RZ, R7 ;  /* 0x000000ffff1b1224 */ /* 0x000fe200078e0007 */
[C---:B------:R-:W-:Y:S01]  /*8070*/  ISETP.EQ.AND P1, PT, R26.reuse, 0x24, PT ;  /* 0x000000241a00780c */ /* 0x040fe20003f22270 */
[----:B------:R-:W-:Y:S01]  /*8080*/  @P2 IMAD.MOV.U32 R27, RZ, RZ, R8 ;  /* 0x000000ffff1b2224 */ /* 0x000fe200078e0008 */
[----:B------:R-:W-:-:S03]  /*8090*/  ISETP.EQ.AND P2, PT, R26, 0x28, PT ;  /* 0x000000281a00780c */ /* 0x000fc60003f42270 */
[----:B------:R-:W-:Y:S01]  /*80a0*/  @P3 IMAD.MOV.U32 R27, RZ, RZ, R9 ;  /* 0x000000ffff1b3224 */ /* 0x000fe200078e0009 */
        /* <DEDUP_REMOVED lines=9> */
[----:B------:R-:W-:Y:S02]  /*8140*/  @P0 MOV R27, R14 ;  /* 0x0000000e001b0202 */ /* 0x000fe40000000f00 */
[C---:B------:R-:W-:Y:S01]  /*8150*/  ISETP.EQ.AND P0, PT, R26.reuse, 0x40, PT ;  /* 0x000000401a00780c */ /* 0x040fe20003f02270 */
[----:B------:R-:W-:Y:S01]  /*8160*/  @P1 IMAD.MOV.U32 R27, RZ, RZ, R15 ;  /* 0x000000ffff1b1224 */ /* 0x000fe200078e000f */
[C---:B------:R-:W-:Y:S01]  /*8170*/  ISETP.EQ.AND P1, PT, R26.reuse, 0x44, PT ;  /* 0x000000441a00780c */ /* 0x040fe20003f22270 */
[----:B------:R-:W-:Y:S01]  /*8180*/  @P2 IMAD.MOV.U32 R27, RZ, RZ, R16 ;  /* 0x000000ffff1b2224 */ /* 0x000fe200078e0010 */
[C---:B------:R-:W-:Y:S02]  /*8190*/  ISETP.EQ.AND P2, PT, R26.reuse, 0x48, PT ;  /* 0x000000481a00780c */ /* 0x040fe40003f42270 */
[----:B------:R-:W-:Y:S01]  /*81a0*/  @P3 IMAD.MOV.U32 R27, RZ, RZ, R17 ;  /* 0x000000ffff1b3224 */ /* 0x000fe200078e0011 */
[----:B------:R-:W-:-:S06]  /*81b0*/  ISETP.EQ.AND P3, PT, R26, 0x4c, PT ;  /* 0x0000004c1a00780c */ /* 0x000fcc0003f62270 */
[----:B------:R-:W-:Y:S02]  /*81c0*/  @P0 IMAD.MOV.U32 R27, RZ, RZ, R18 ;  /* 0x000000ffff1b0224 */ /* 0x000fe400078e0012 */
[----:B------:R-:W-:Y:S02]  /*81d0*/  @P1 IMAD.MOV.U32 R27, RZ, RZ, R19 ;  /* 0x000000ffff1b1224 */ /* 0x000fe400078e0013 */
[----:B------:R-:W-:-:S03]  /*81e0*/  @P2 IMAD.MOV.U32 R27, RZ, RZ, R28 ;  /* 0x000000ffff1b2224 */ /* 0x000fc600078e001c */
[----:B------:R-:W-:-:S05]  /*81f0*/  @P3 IMAD.MOV.U32 R27, RZ, RZ, R29 ;  /* 0x000000ffff1b3224 */ /* 0x000fca00078e001d */
[----:B--2---:R-:W-:-:S13]  /*8200*/  ISETP.GE.AND P0, PT, R27, R34, PT ;  /* 0x000000221b00720c */ /* 0x004fda0003f06270 */
        /* <DEDUP_REMOVED lines=61> */
.L_x_896:
[----:B------:R-:W-:Y:S05]  /*85e0*/  BRA.U !UP1, `(.L_x_887) ;  /* 0x0000000109d07547 */ /* 0x000fea000b800000 */
[----:B------:R-:W-:-:S05]  /*85f0*/  IMAD.WIDE.U32 R22, R33, 0x10, R22 ;  /* 0x0000001021167825 */ /* 0x000fca00078e0016 */
[----:B------:R-:W2:Y:S04]  /*8600*/  LDG.E R25, desc[UR10][R22.64] ;  /* 0x0000000a16197981 */ /* 0x000ea8000c1e1900 */
[----:B01----:R-:W3:Y:S01]  /*8610*/  LDG.E R27, desc[UR10][R22.64+0x4] ;  /* 0x0000040a161b7981 */ /* 0x003ee2000c1e1900 */
[----:B--2---:R-:W-:-:S05]  /*8620*/  IMAD.SHL.U32 R24, R25, 0x4, RZ ;  /* 0x0000000419187824 */ /* 0x004fca00078e00ff */
[C---:B------:R-:W-:Y:S02]  /*8630*/  ISETP.EQ.AND P1, PT, R24.reuse, 0x4, PT ;  /* 0x000000041800780c */ /* 0x040fe40003f22270 */
[C---:B------:R-:W-:Y:S02]  /*8640*/  ISETP.EQ.AND P2, PT, R24.reuse, 0x8, PT ;  /* 0x000000081800780c */ /* 0x040fe40003f42270 */
[C---:B------:R-:W-:Y:S02]  /*8650*/  ISETP.EQ.AND P3, PT, R24.reuse, 0xc, PT ;  /* 0x0000000c1800780c */ /* 0x040fe40003f62270 */
[C---:B------:R-:W-:Y:S02]  /*8660*/  ISETP.EQ.AND P0, PT, R24.reuse, RZ, PT ;  /* 0x000000ff1800720c */ /* 0x040fe40003f02270 */
[----:B------:R-:W-:-:S05]  /*8670*/  ISETP.EQ.AND P0, PT, R24, 0x10, PT ;  /* 0x000000101800780c */ /* 0x000fca0003f02270 */
[----:B------:R-:W-:Y:S01]  /*8680*/  @P1 IMAD.MOV.U32 R2, RZ, RZ, R3 ;  /* 0x000000ffff021224 */ /* 0x000fe200078e0003 */
[C---:B------:R-:W-:Y:S01]  /*8690*/  ISETP.EQ.AND P1, PT, R24.reuse, 0x14, PT ;  /* 0x000000141800780c */ /* 0x040fe20003f22270 */
[----:B------:R-:W-:Y:S01]  /*86a0*/  @P2 IMAD.MOV.U32 R2, RZ, RZ, R4 ;  /* 0x000000ffff022224 */ /* 0x000fe200078e0004 */
[C---:B------:R-:W-:Y:S01]  /*86b0*/  ISETP.EQ.AND P2, PT, R24.reuse, 0x18, PT ;  /* 0x000000181800780c */ /* 0x040fe20003f42270 */
[----:B------:R-:W-:Y:S01]  /*86c0*/  @P3 IMAD.MOV.U32 R2, RZ, RZ, R5 ;  /* 0x000000ffff023224 */ /* 0x000fe200078e0005 */
[----:B------:R-:W-:-:S03]  /*86d0*/  ISETP.EQ.AND P3, PT, R24, 0x1c, PT ;  /* 0x0000001c1800780c */ /* 0x000fc60003f62270 */
[----:B------:R-:W-:Y:S02]  /*86e0*/  @P0 MOV R2, R6 ;  /* 0x0000000600020202 */ /* 0x000fe40000000f00 */
[----:B------:R-:W-:-:S04]  /*86f0*/  ISETP.EQ.AND P0, PT, R24, 0x20, PT ;  /* 0x000000201800780c */ /* 0x000fc80003f02270 */
[----:B------:R-:W-:Y:S01]  /*8700*/  @P1 IMAD.MOV.U32 R2, RZ, RZ, R7 ;  /* 0x000000ffff021224 */ /* 0x000fe200078e0007 */
[C---:B------:R-:W-:Y:S01]  /*8710*/  ISETP.EQ.AND P1, PT, R24.reuse, 0x24, PT ;  /* 0x000000241800780c */ /* 0x040fe20003f22270 */
[----:B------:R-:W-:Y:S01]  /*8720*/  @P2 IMAD.MOV.U32 R2, RZ, RZ, R8 ;  /* 0x000000ffff022224 */ /* 0x000fe200078e0008 */
[C---:B------:R-:W-:Y:S01]  /*8730*/  ISETP.EQ.AND P2, PT, R24.reuse, 0x28, PT ;  /* 0x000000281800780c */ /* 0x040fe20003f42270 */
[----:B------:R-:W-:Y:S01]  /*8740*/  @P3 IMAD.MOV.U32 R2, RZ, RZ, R9 ;  /* 0x000000ffff023224 */ /* 0x000fe200078e0009 */
[----:B------:R-:W-:-:S04]  /*8750*/  ISETP.EQ.AND P3, PT, R24, 0x2c, PT ;  /* 0x0000002c1800780c */ /* 0x000fc80003f62270 */
[----:B------:R-:W-:Y:S01]  /*8760*/  @P0 IMAD.MOV.U32 R2, RZ, RZ, R10 ;  /* 0x000000ffff020224 */ /* 0x000fe200078e000a */
        /* <DEDUP_REMOVED lines=9> */
[----:B------:R-:W-:Y:S02]  /*8800*/  @P1 MOV R2, R15 ;  /* 0x0000000f00021202 */ /* 0x000fe40000000f00 */
[C---:B------:R-:W-:Y:S01]  /*8810*/  ISETP.EQ.AND P1, PT, R24.reuse, 0x44, PT ;  /* 0x000000441800780c */ /* 0x040fe20003f22270 */
[----:B------:R-:W-:Y:S01]  /*8820*/  @P2 IMAD.MOV.U32 R2, RZ, RZ, R16 ;  /* 0x000000ffff022224 */ /* 0x000fe200078e0010 */
[C---:B------:R-:W-:Y:S01]  /*8830*/  ISETP.EQ.AND P2, PT, R24.reuse, 0x48, PT ;  /* 0x000000481800780c */ /* 0x040fe20003f42270 */
[----:B------:R-:W-:Y:S01]  /*8840*/  @P3 IMAD.MOV.U32 R2, RZ, RZ, R17 ;  /* 0x000000ffff023224 */ /* 0x000fe200078e0011 */
[----:B------:R-:W-:-:S03]  /*8850*/  ISETP.EQ.AND P3, PT, R24, 0x4c, PT ;  /* 0x0000004c1800780c */ /* 0x000fc60003f62270 */
[----:B------:R-:W-:-:S06]  /*8860*/  @P0 IMAD.MOV.U32 R2, RZ, RZ, R18 ;  /* 0x000000ffff020224 */ /* 0x000fcc00078e0012 */
[----:B------:R-:W-:Y:S02]  /*8870*/  @P1 IMAD.MOV.U32 R2, RZ, RZ, R19 ;  /* 0x000000ffff021224 */ /* 0x000fe400078e0013 */
[----:B------:R-:W-:Y:S02]  /*8880*/  @P2 IMAD.MOV.U32 R2, RZ, RZ, R28 ;  /* 0x000000ffff022224 */ /* 0x000fe400078e001c */
[----:B------:R-:W-:-:S05]  /*8890*/  @P3 IMAD.MOV.U32 R2, RZ, RZ, R29 ;  /* 0x000000ffff023224 */ /* 0x000fca00078e001d */
[----:B---3--:R-:W-:-:S13]  /*88a0*/  ISETP.GE.AND P0, PT, R2, R27, PT ;  /* 0x0000001b0200720c */ /* 0x008fda0003f06270 */
        /* <DEDUP_REMOVED lines=8> */
.L_x_887:
[----:B------:R-:W-:Y:S05]  /*8930*/  BSYNC.RECONVERGENT B0 ;  /* 0x0000000000007941 */ /* 0x000fea0003800200 */
.L_x_872:
[----:B------:R-:W2:Y:S01]  /*8940*/  LDCU UR4, c[0x0][0x398] ;  /* 0x00007300ff0477ac */ /* 0x000ea20008000800 */
[----:B------:R-:W-:-:S05]  /*8950*/  VIADD R0, R0, UR6 ;  /* 0x0000000600007c36 */ /* 0x000fca0008000000 */
[----:B--2---:R-:W-:-:S13]  /*8960*/  ISETP.GE.AND P0, PT, R0, UR4, PT ;  /* 0x0000000400007c0c */ /* 0x004fda000bf06270 */
[----:B------:R-:W-:Y:S05]  /*8970*/  @!P0 BRA `(.L_x_897) ;  /* 0xffffff9000388947 */ /* 0x000fea000383ffff */
[----:B------:R-:W-:Y:S05]  /*8980*/  EXIT ;  /* 0x000000000000794d */ /* 0x000fea0003800000 */
.L_x_898:
        /* <DEDUP_REMOVED lines=15> */
.L_x_933:


//--------------------- .text._Z19pick_parents_kernelPiS_S_i --------------------------
	.section	.text._Z19pick_parents_kernelPiS_S_i,"ax",@progbits
	.align	128
        .global         _Z19pick_parents_kernelPiS_S_i
        .type           _Z19pick_parents_kernelPiS_S_i,@function
        .size           _Z19pick_parents_kernelPiS_S_i,(.L_x_934 - _Z19pick_parents_kernelPiS_S_i)
        .other          _Z19pick_parents_kernelPiS_S_i,@"STO_CUDA_ENTRY STV_DEFAULT"
_Z19pick_parents_kernelPiS_S_i:
.text._Z19pick_parents_kernelPiS_S_i:
[----:B------:R-:W-:Y:S01]  /*0000*/  LDC R1, c[0x0][0x37c] ;  /* 0x0000df00ff017b82 */ /* 0x000fe20000000800 */
[----:B------:R-:W0:Y:S07]  /*0010*/  S2R R3, SR_TID.X ;  /* 0x0000000000037919 */ /* 0x000e2e0000002100 */
[----:B------:R-:W0:Y:S01]  /*0020*/  S2UR UR4, SR_CTAID.X ;  /* 0x00000000000479c3 */ /* 0x000e220000002500 */
[----:B------:R-:W1:Y:S07]  /*0030*/  LDCU UR6, c[0x0][0x398] ;  /* 0x00007300ff0677ac */ /* 0x000e6e0008000800 */
[----:B------:R-:W0:Y:S01]  /*0040*/  LDC R0, c[0x0][0x360] ;  /* 0x0000d800ff007b82 */ /* 0x000e220000000800 */
[----:B------:R-:W2:Y:S01]  /*0050*/  LDCU UR5, c[0x0][0x370] ;  /* 0x00006e00ff0577ac */ /* 0x000ea20008000800 */
[----:B0-----:R-:W-:-:S02]  /*0060*/  IMAD R3, R0, UR4, R3 ;  /* 0x0000000400037c24 */ /* 0x001fc4000f8e0203 */
[----:B--2---:R-:W-:-:S03]  /*0070*/  IMAD R0, R0, UR5, RZ ;  /* 0x0000000500007c24 */ /* 0x004fc6000f8e02ff */
[----:B-1----:R-:W-:-:S13]  /*0080*/  ISETP.GE.AND P0, PT, R3, UR6, PT ;  /* 0x0000000603007c0c */ /* 0x002fda000bf06270 */
[----:B------:R-:W-:Y:S05]  /*0090*/  @P0 EXIT ;  /* 0x000000000000094d */ /* 0x000fea0003800000 */
[----:B------:R-:W0:Y:S01]  /*00a0*/  I2F.U32.RP R8, R0 ;  /* 0x0000000000087306 */ /* 0x000e220000209000 */
[C---:B------:R-:W-:Y:S01]  /*00b0*/  IMAD.IADD R2, R0.reuse, 0x1, R3 ;  /* 0x0000000100027824 */ /* 0x040fe200078e0203 */
[----:B------:R-:W-:Y:S01]  /*00c0*/  ISETP.NE.U32.AND P2, PT, R0, RZ, PT ;  /* 0x000000ff0000720c */ /* 0x000fe20003f45070 */
[----:B------:R-:W-:Y:S01]  /*00d0*/  IMAD.MOV R9, RZ, RZ, -R0 ;  /* 0x000000ffff097224 */ /* 0x000fe200078e0a00 */
[----:B------:R-:W1:Y:S01]  /*00e0*/  LDCU.64 UR4, c[0x0][0x358] ;  /* 0x00006b00ff0477ac */ /* 0x000e620008000a00 */
[----:B------:R-:W-:Y:S01]  /*00f0*/  BSSY.RECONVERGENT B0, `(.L_x_899) ;  /* 0x0000046000007945 */ /* 0x000fe20003800200 */
[C---:B------:R-:W-:Y:S02]  /*0100*/  ISETP.GE.AND P0, PT, R2.reuse, UR6, PT ;  /* 0x0000000602007c0c */ /* 0x040fe4000bf06270 */
[----:B------:R-:W-:Y:S02]  /*0110*/  VIMNMX R7, PT, PT, R2, UR6, !PT ;  /* 0x0000000602077c48 */ /* 0x000fe4000ffe0100 */
[----:B------:R-:W-:-:S04]  /*0120*/  SEL R6, RZ, 0x1, P0 ;  /* 0x00000001ff067807 */ /* 0x000fc80000000000 */
[----:B------:R-:W-:Y:S01]  /*0130*/  IADD3 R7, PT, PT, R7, -R2, -R6 ;  /* 0x8000000207077210 */ /* 0x000fe20007ffe806 */
[----:B0-----:R-:W0:Y:S02]  /*0140*/  MUFU.RCP R8, R8 ;  /* 0x0000000800087308 */ /* 0x001e240000001000 */
[----:B0-----:R-:W-:-:S06]  /*0150*/  VIADD R4, R8, 0xffffffe ;  /* 0x0ffffffe08047836 */ /* 0x001fcc0000000000 */
[----:B------:R0:W2:Y:S02]  /*0160*/  F2I.FTZ.U32.TRUNC.NTZ R5, R4 ;  /* 0x0000000400057305 */ /* 0x0000a4000021f000 */
[----:B0-----:R-:W-:Y:S02]  /*0170*/  IMAD.MOV.U32 R4, RZ, RZ, RZ ;  /* 0x000000ffff047224 */ /* 0x001fe400078e00ff */
[----:B--2---:R-:W-:-:S04]  /*0180*/  IMAD R9, R9, R5, RZ ;  /* 0x0000000509097224 */ /* 0x004fc800078e02ff */
[----:B------:R-:W-:-:S06]  /*0190*/  IMAD.HI.U32 R8, R5, R9, R4 ;  /* 0x0000000905087227 */ /* 0x000fcc00078e0004 */
[----:B------:R-:W-:-:S04]  /*01a0*/  IMAD.HI.U32 R5, R8, R7, RZ ;  /* 0x0000000708057227 */ /* 0x000fc800078e00ff */
[----:B------:R-:W-:-:S04]  /*01b0*/  IMAD.MOV R4, RZ, RZ, -R5 ;  /* 0x000000ffff047224 */ /* 0x000fc800078e0a05 */
[----:B------:R-:W-:-:S05]  /*01c0*/  IMAD R7, R0, R4, R7 ;  /* 0x0000000400077224 */ /* 0x000fca00078e0207 */
[----:B------:R-:W-:-:S13]  /*01d0*/  ISETP.GE.U32.AND P0, PT, R7, R0, PT ;  /* 0x000000000700720c */ /* 0x000fda0003f06070 */
[----:B------:R-:W-:Y:S02]  /*01e0*/  @P0 IMAD.IADD R7, R7, 0x1, -R0 ;  /* 0x0000000107070824 */ /* 0x000fe400078e0a00 */
[----:B------:R-:W-:-:S03]  /*01f0*/  @P0 VIADD R5, R5, 0x1 ;  /* 0x0000000105050836 */ /* 0x000fc60000000000 */
[----:B------:R-:W-:-:S13]  /*0200*/  ISETP.GE.U32.AND P1, PT, R7, R0, PT ;  /* 0x000000000700720c */ /* 0x000fda0003f26070 */
[----:B------:R-:W-:Y:S01]  /*0210*/  @P1 VIADD R5, R5, 0x1 ;  /* 0x0000000105051836 */ /* 0x000fe20000000000 */
[----:B------:R-:W-:-:S05]  /*0220*/  @!P2 LOP3.LUT R5, RZ, R0, RZ, 0x33, !PT ;  /* 0x00000000ff05a212 */ /* 0x000fca00078e33ff */
[----:B------:R-:W-:-:S05]  /*0230*/  IMAD.IADD R5, R6, 0x1, R5 ;  /* 0x0000000106057824 */ /* 0x000fca00078e0205 */
[C---:B------:R-:W-:Y:S02]  /*0240*/  LOP3.LUT R4, R5.reuse, 0x1, RZ, 0xc0, !PT ;  /* 0x0000000105047812 */ /* 0x040fe400078ec0ff */
[----:B------:R-:W-:Y:S02]  /*0250*/  ISETP.NE.AND P0, PT, R5, RZ, PT ;  /* 0x000000ff0500720c */ /* 0x000fe40003f05270 */
[----:B------:R-:W-:-:S13]  /*0260*/  ISETP.NE.U32.AND P1, PT, R4, 0x1, PT ;  /* 0x000000010400780c */ /* 0x000fda0003f25070 */
[----:B-1----:R-:W-:Y:S05]  /*0270*/  @!P1 BRA `(.L_x_900) ;  /* 0x0000000000b49947 */ /* 0x002fea0003800000 */
[----:B------:R-:W0:Y:S01]  /*0280*/  LDC.64 R12, c[0x0][0x388] ;  /* 0x0000e200ff0c7b82 */ /* 0x000e220000000a00 */
[----:B------:R-:W-:-:S04]  /*0290*/  IMAD R5, R3, 0x7, RZ ;  /* 0x0000000703057824 */ /* 0x000fc800078e02ff */
[----:B0-----:R-:W-:-:S03]  /*02a0*/  IMAD.WIDE R12, R5, 0x4, R12 ;  /* 0x00000004050c7825 */ /* 0x001fc600078e020c */
[----:B------:R-:W0:Y:S02]  /*02b0*/  LDC.64 R4, c[0x0][0x390] ;  /* 0x0000e400ff047b82 */ /* 0x000e240000000a00 */
[----:B------:R-:W0:Y:S04]  /*02c0*/  LDG.E R20, desc[UR4][R12.64+0x4] ;  /* 0x000004040c147981 */ /* 0x000e28000c1e1900 */
[----:B------:R-:W2:Y:S04]  /*02d0*/  LDG.E R17, desc[UR4][R12.64] ;  /* 0x000000040c117981 */ /* 0x000ea8000c1e1900 */
[----:B------:R-:W3:Y:S04]  /*02e0*/  LDG.E R21, desc[UR4][R12.64+0x8] ;  /* 0x000008040c157981 */ /* 0x000ee8000c1e1900 */
[----:B------:R-:W4:Y:S04]  /*02f0*/  LDG.E R19, desc[UR4][R12.64+0xc] ;  /* 0x00000c040c137981 */ /* 0x000f28000c1e1900 */
[----:B------:R-:W5:Y:S04]  /*0300*/  LDG.E R16, desc[UR4][R12.64+0x10] ;  /* 0x000010040c107981 */ /* 0x000f68000c1e1900 */
[----:B------:R-:W5:Y:S04]  /*0310*/  LDG.E R15, desc[UR4][R12.64+0x14] ;  /* 0x000014040c0f7981 */ /* 0x000f68000c1e1900 */
[----:B------:R1:W5:Y:S01]  /*0320*/  LDG.E R14, desc[UR4][R12.64+0x18] ;  /* 0x000018040c0e7981 */ /* 0x000362000c1e1900 */
[----:B0-----:R-:W-:-:S04]  /*0330*/  IMAD.WIDE R22, R20, 0x4, R4 ;  /* 0x0000000414167825 */ /* 0x001fc800078e0204 */
[--C-:B--2---:R-:W-:Y:S02]  /*0340*/  IMAD.WIDE R26, R17, 0x4, R4.reuse ;  /* 0x00000004111a7825 */ /* 0x104fe400078e0204 */
[----:B------:R-:W2:Y:S02]  /*0350*/  LDG.E R23, desc[UR4][R22.64] ;  /* 0x0000000416177981 */ /* 0x000ea4000c1e1900 */
[--C-:B---3--:R-:W-:Y:S02]  /*0360*/  IMAD.WIDE R10, R21, 0x4, R4.reuse ;  /* 0x00000004150a7825 */ /* 0x108fe400078e0204 */
[----:B------:R-:W2:Y:S02]  /*0370*/  LDG.E R18, desc[UR4][R26.64] ;  /* 0x000000041a127981 */ /* 0x000ea4000c1e1900 */
[--C-:B----4-:R-:W-:Y:S02]  /*0380*/  IMAD.WIDE R6, R19, 0x4, R4.reuse ;  /* 0x0000000413067825 */ /* 0x110fe400078e0204 */
[----:B------:R0:W3:Y:S02]  /*0390*/  LDG.E R24, desc[UR4][R10.64] ;  /* 0x000000040a187981 */ /* 0x0000e4000c1e1900 */
[----:B-----5:R-:W-:-:S02]  /*03a0*/  IMAD.WIDE R8, R16, 0x4, R4 ;  /* 0x0000000410087825 */ /* 0x020fc400078e0204 */
[----:B------:R-:W4:Y:S02]  /*03b0*/  LDG.E R6, desc[UR4][R6.64] ;  /* 0x0000000406067981 */ /* 0x000f24000c1e1900 */
[--C-:B-1----:R-:W-:Y:S02]  /*03c0*/  IMAD.WIDE R12, R15, 0x4, R4.reuse ;  /* 0x000000040f0c7825 */ /* 0x102fe400078e0204 */
[----:B------:R-:W5:Y:S01]  /*03d0*/  LDG.E R9, desc[UR4][R8.64] ;  /* 0x0000000408097981 */ /* 0x000f62000c1e1900 */
[----:B0-----:R-:W0:Y:S03]  /*03e0*/  LDC.64 R10, c[0x0][0x380] ;  /* 0x0000e000ff0a7b82 */ /* 0x001e260000000a00 */
[----:B------:R-:W5:Y:S01]  /*03f0*/  LDG.E R13, desc[UR4][R12.64] ;  /* 0x000000040c0d7981 */ /* 0x000f62000c1e1900 */
[----:B------:R-:W-:-:S06]  /*0400*/  IMAD.WIDE R4, R14, 0x4, R4 ;  /* 0x000000040e047825 */ /* 0x000fcc00078e0204 */
[----:B------:R-:W5:Y:S01]  /*0410*/  LDG.E R5, desc[UR4][R4.64] ;  /* 0x0000000404057981 */ /* 0x000f62000c1e1900 */
[----:B0-----:R-:W-:-:S04]  /*0420*/  IMAD.WIDE R10, R3, 0x4, R10 ;  /* 0x00000004030a7825 */ /* 0x001fc800078e020a */
[----:B------:R-:W-:Y:S01]  /*0430*/  IMAD.MOV.U32 R3, RZ, RZ, R2 ;  /* 0x000000ffff037224 */ /* 0x000fe200078e0002 */
[----:B--2---:R-:W-:Y:S02]  /*0440*/  VIMNMX R25, PT, PT, R18, R23, PT ;  /* 0x0000001712197248 */ /* 0x004fe40003fe0100 */
[----:B------:R-:W-:Y:S02]  /*0450*/  ISETP.GE.AND P4, PT, R23, R18, PT ;  /* 0x000000121700720c */ /* 0x000fe40003f86270 */
[----:B---3--:R-:W-:-:S04]  /*0460*/  VIMNMX R27, PT, PT, R25, R24, PT ;  /* 0x00000018191b7248 */ /* 0x008fc80003fe0100 */
[----:B----4-:R-:W-:Y:S02]  /*0470*/  VIMNMX R22, PT, PT, R27, R6, PT ;  /* 0x000000061b167248 */ /* 0x010fe40003fe0100 */
[----:B------:R-:W-:Y:S02]  /*0480*/  ISETP.GE.AND P2, PT, R6, R27, PT ;  /* 0x0000001b0600720c */ /* 0x000fe40003f46270 */
[----:B-----5:R-:W-:Y:S02]  /*0490*/  VIMNMX R6, PT, PT, R22, R9, PT ;  /* 0x0000000916067248 */ /* 0x020fe40003fe0100 */
[----:B------:R-:W-:Y:S02]  /*04a0*/  ISETP.NE.AND P3, PT, R18, 0x7fffffff, PT ;  /* 0x7fffffff1200780c */ /* 0x000fe40003f65270 */
[----:B------:R-:W-:Y:S02]  /*04b0*/  ISETP.GE.AND P1, PT, R13, R6, PT ;  /* 0x000000060d00720c */ /* 0x000fe40003f26270 */
[----:B------:R-:W-:-:S02]  /*04c0*/  @P4 SEL R20, R17, 0xffffffff, P3 ;  /* 0xffffffff11144807 */ /* 0x000fc40001800000 */
[----:B------:R-:W-:Y:S02]  /*04d0*/  ISETP.GE.AND P3, PT, R24, R25, PT ;  /* 0x000000191800720c */ /* 0x000fe40003f66270 */
[----:B------:R-:W-:Y:S02]  /*04e0*/  VIMNMX R6, PT, PT, R6, R13, PT ;  /* 0x0000000d06067248 */ /* 0x000fe40003fe0100 */
[----:B------:R-:W-:Y:S02]  /*04f0*/  @P2 SEL R19, R21, R20, !P3 ;  /* 0x0000001415132207 */ /* 0x000fe40005800000 */
[----:B------:R-:W-:-:S04]  /*0500*/  ISETP.GE.AND P2, PT, R9, R22, PT ;  /* 0x000000160900720c */ /* 0x000fc80003f46270 */
[----:B------:R-:W-:Y:S02]  /*0510*/  @P1 SEL R15, R16, R19, !P2 ;  /* 0x00000013100f1207 */ /* 0x000fe40005000000 */
[----:B------:R-:W-:-:S04]  /*0520*/  ISETP.GE.AND P1, PT, R5, R6, PT ;  /* 0x000000060500720c */ /* 0x000fc80003f26270 */
[----:B------:R-:W-:-:S05]  /*0530*/  SEL R15, R14, R15, !P1 ;  /* 0x0000000f0e0f7207 */ /* 0x000fca0004800000 */
[----:B------:R0:W-:Y:S04]  /*0540*/  STG.E desc[UR4][R10.64], R15 ;  /* 0x0000000f0a007986 */ /* 0x0001e8000c101904 */
.L_x_900:
[----:B------:R-:W-:Y:S05]  /*0550*/  BSYNC.RECONVERGENT B0 ;  /* 0x0000000000007941 */ /* 0x000fea0003800200 */
.L_x_899:
[----:B------:R-:W-:Y:S05]  /*0560*/  @!P0 EXIT ;  /* 0x000000000000894d */ /* 0x000fea0003800000 */
.L_x_901:
[----:B------:R-:W1:Y:S01]  /*0570*/  LDC.64 R4, c[0x0][0x388] ;  /* 0x0000e200ff047b82 */ /* 0x000e620000000a00 */
[----:B------:R-:W-:-:S04]  /*0580*/  IMAD R7, R3, 0x7, RZ ;  /* 0x0000000703077824 */ /* 0x000fc800078e02ff */
[----:B-1----:R-:W-:-:S03]  /*0590*/  IMAD.WIDE R4, R7, 0x4, R4 ;  /* 0x0000000407047825 */ /* 0x002fc600078e0204 */
[----:B------:R-:W1:Y:S02]  /*05a0*/  LDC.64 R6, c[0x0][0x390] ;  /* 0x0000e400ff067b82 */ /* 0x000e640000000a00 */
[----:B------:R-:W1:Y:S04]  /*05b0*/  LDG.E R21, desc[UR4][R4.64] ;  /* 0x0000000404157981 */ /* 0x000e68000c1e1900 */
[----:B------:R-:W2:Y:S04]  /*05c0*/  LDG.E R19, desc[UR4][R4.64+0x4] ;  /* 0x0000040404137981 */ /* 0x000ea8000c1e1900 */
[----:B------:R-:W3:Y:S04]  /*05d0*/  LDG.E R18, desc[UR4][R4.64+0x8] ;  /* 0x0000080404127981 */ /* 0x000ee8000c1e1900 */
[----:B------:R-:W4:Y:S04]  /*05e0*/  LDG.E R23, desc[UR4][R4.64+0xc] ;  /* 0x00000c0404177981 */ /* 0x000f28000c1e1900 */
[----:B------:R-:W0:Y:S04]  /*05f0*/  LDG.E R16, desc[UR4][R4.64+0x10] ;  /* 0x0000100404107981 */ /* 0x000e28000c1e1900 */
[----:B------:R-:W5:Y:S04]  /*0600*/  LDG.E R17, desc[UR4][R4.64+0x14] ;  /* 0x0000140404117981 */ /* 0x000f68000c1e1900 */
[----:B------:R-:W5:Y:S01]  /*0610*/  LDG.E R2, desc[UR4][R4.64+0x18] ;  /* 0x0000180404027981 */ /* 0x000f62000c1e1900 */
[----:B-1----:R-:W-:-:S04]  /*0620*/  IMAD.WIDE R26, R21, 0x4, R6 ;  /* 0x00000004151a7825 */ /* 0x002fc800078e0206 */
[--C-:B--2---:R-:W-:Y:S02]  /*0630*/  IMAD.WIDE R28, R19, 0x4, R6.reuse ;  /* 0x00000004131c7825 */ /* 0x104fe400078e0206 */
[----:B------:R-:W2:Y:S02]  /*0640*/  LDG.E R27, desc[UR4][R26.64] ;  /* 0x000000041a1b7981 */ /* 0x000ea4000c1e1900 */
[--C-:B---3--:R-:W-:Y:S02]  /*0650*/  IMAD.WIDE R12, R18, 0x4, R6.reuse ;  /* 0x00000004120c7825 */ /* 0x108fe400078e0206 */
[----:B------:R-:W2:Y:S02]  /*0660*/  LDG.E R20, desc[UR4][R28.64] ;  /* 0x000000041c147981 */ /* 0x000ea4000c1e1900 */
[--C-:B----4-:R-:W-:Y:S02]  /*0670*/  IMAD.WIDE R8, R23, 0x4, R6.reuse ;  /* 0x0000000417087825 */ /* 0x110fe400078e0206 */
[----:B------:R1:W3:Y:S02]  /*0680*/  LDG.E R22, desc[UR4][R12.64] ;  /* 0x000000040c167981 */ /* 0x0002e4000c1e1900 */
[----:B0-----:R-:W-:-:S02]  /*0690*/  IMAD.WIDE R10, R16, 0x4, R6 ;  /* 0x00000004100a7825 */ /* 0x001fc400078e0206 */
[----:B------:R-:W4:Y:S02]  /*06a0*/  LDG.E R8, desc[UR4][R8.64] ;  /* 0x0000000408087981 */ /* 0x000f24000c1e1900 */
[--C-:B-----5:R-:W-:Y:S02]  /*06b0*/  IMAD.WIDE R14, R17, 0x4, R6.reuse ;  /* 0x00000004110e7825 */ /* 0x120fe400078e0206 */
[----:B------:R-:W5:Y:S02]  /*06c0*/  LDG.E R10, desc[UR4][R10.64] ;  /* 0x000000040a0a7981 */ /* 0x000f64000c1e1900 */
[----:B------:R-:W-:Y:S01]  /*06d0*/  IMAD.WIDE R24, R2, 0x4, R6 ;  /* 0x0000000402187825 */ /* 0x000fe200078e0206 */
[----:B-1----:R-:W0:Y:S01]  /*06e0*/  LDC.64 R12, c[0x0][0x380] ;  /* 0x0000e000ff0c7b82 */ /* 0x002e220000000a00 */
[----:B------:R-:W5:Y:S04]  /*06f0*/  LDG.E R15, desc[UR4][R14.64] ;  /* 0x000000040e0f7981 */ /* 0x000f68000c1e1900 */
[----:B------:R-:W5:Y:S01]  /*0700*/  LDG.E R25, desc[UR4][R24.64] ;  /* 0x0000000418197981 */ /* 0x000f62000c1e1900 */
[----:B--2---:R-:W-:-:S02]  /*0710*/  VIMNMX R29, PT, PT, R27, R20, PT ;  /* 0x000000141b1d7248 */ /* 0x004fc40003fe0100 */
        /* <DEDUP_REMOVED lines=13> */
[----:B------:R-:W-:Y:S01]  /*07f0*/  ISETP.GE.AND P0, PT, R25, R8, PT ;  /* 0x000000081900720c */ /* 0x000fe20003f06270 */
[----:B0-----:R-:W-:-:S03]  /*0800*/  IMAD.WIDE R8, R3, 0x4, R12 ;  /* 0x0000000403087825 */ /* 0x001fc600078e020c */
[----:B------:R-:W-:Y:S01]  /*0810*/  SEL R11, R2, R17, !P0 ;  /* 0x00000011020b7207 */ /* 0x000fe20004000000 */
[----:B------:R-:W-:-:S04]  /*0820*/  IMAD.WIDE R26, R0, 0x1c, R4 ;  /* 0x0000001c001a7825 */ /* 0x000fc800078e0204 */
[----:B------:R0:W-:Y:S04]  /*0830*/  STG.E desc[UR4][R8.64], R11 ;  /* 0x0000000b08007986 */ /* 0x0001e8000c101904 */
[----:B------:R-:W2:Y:S04]  /*0840*/  LDG.E R19, desc[UR4][R26.64] ;  /* 0x000000041a137981 */ /* 0x000ea8000c1e1900 */
[----:B------:R-:W3:Y:S04]  /*0850*/  LDG.E R17, desc[UR4][R26.64+0x4] ;  /* 0x000004041a117981 */ /* 0x000ee8000c1e1900 */
[----:B------:R-:W4:Y:S04]  /*0860*/  LDG.E R2, desc[UR4][R26.64+0x8] ;  /* 0x000008041a027981 */ /* 0x000f28000c1e1900 */
[----:B------:R-:W0:Y:S04]  /*0870*/  LDG.E R21, desc[UR4][R26.64+0xc] ;  /* 0x00000c041a157981 */ /* 0x000e28000c1e1900 */
[----:B------:R-:W5:Y:S04]  /*0880*/  LDG.E R16, desc[UR4][R26.64+0x10] ;  /* 0x000010041a107981 */ /* 0x000f68000c1e1900 */
[----:B------:R-:W5:Y:S04]  /*0890*/  LDG.E R23, desc[UR4][R26.64+0x14] ;  /* 0x000014041a177981 */ /* 0x000f68000c1e1900 */
[----:B------:R-:W5:Y:S01]  /*08a0*/  LDG.E R18, desc[UR4][R26.64+0x18] ;  /* 0x000018041a127981 */ /* 0x000f62000c1e1900 */
[----:B--2---:R-:W-:-:S04]  /*08b0*/  IMAD.WIDE R24, R19, 0x4, R6 ;  /* 0x0000000413187825 */ /* 0x004fc800078e0206 */
[--C-:B---3--:R-:W-:Y:S02]  /*08c0*/  IMAD.WIDE R28, R17, 0x4, R6.reuse ;  /* 0x00000004111c7825 */ /* 0x108fe400078e0206 */
[----:B------:R-:W2:Y:S02]  /*08d0*/  LDG.E R25, desc[UR4][R24.64] ;  /* 0x0000000418197981 */ /* 0x000ea4000c1e1900 */
[--C-:B----4-:R-:W-:Y:S02]  /*08e0*/  IMAD.WIDE R4, R2, 0x4, R6.reuse ;  /* 0x0000000402047825 */ /* 0x110fe400078e0206 */
[----:B------:R-:W2:Y:S02]  /*08f0*/  LDG.E R20, desc[UR4][R28.64] ;  /* 0x000000041c147981 */ /* 0x000ea4000c1e1900 */
[--C-:B0-----:R-:W-:Y:S02]  /*0900*/  IMAD.WIDE R10, R21, 0x4, R6.reuse ;  /* 0x00000004150a7825 */ /* 0x101fe400078e0206 */
[----:B------:R-:W3:Y:S02]  /*0910*/  LDG.E R4, desc[UR4][R4.64] ;  /* 0x0000000404047981 */ /* 0x000ee4000c1e1900 */
[----:B-----5:R-:W-:-:S02]  /*0920*/  IMAD.WIDE R12, R16, 0x4, R6 ;  /* 0x00000004100c7825 */ /* 0x020fc400078e0206 */
[----:B------:R-:W4:Y:S02]  /*0930*/  LDG.E R11, desc[UR4][R10.64] ;  /* 0x000000040a0b7981 */ /* 0x000f24000c1e1900 */
[--C-:B------:R-:W-:Y:S02]  /*0940*/  IMAD.WIDE R14, R23, 0x4, R6.reuse ;  /* 0x00000004170e7825 */ /* 0x100fe400078e0206 */
[----:B------:R-:W5:Y:S04]  /*0950*/  LDG.E R12, desc[UR4][R12.64] ;  /* 0x000000040c0c7981 */ /* 0x000f68000c1e1900 */
[----:B------:R-:W5:Y:S01]  /*0960*/  LDG.E R15, desc[UR4][R14.64] ;  /* 0x000000040e0f7981 */ /* 0x000f62000c1e1900 */
[----:B------:R-:W-:-:S06]  /*0970*/  IMAD.WIDE R6, R18, 0x4, R6 ;  /* 0x0000000412067825 */ /* 0x000fcc00078e0206 */
[----:B------:R-:W5:Y:S01]  /*0980*/  LDG.E R7, desc[UR4][R6.64] ;  /* 0x0000000406077981 */ /* 0x000f62000c1e1900 */
[----:B------:R-:W-:-:S04]  /*0990*/  IMAD.WIDE R8, R0, 0x4, R8 ;  /* 0x0000000400087825 */ /* 0x000fc800078e0208 */
[----:B------:R-:W-:Y:S01]  /*09a0*/  IMAD R3, R0, 0x2, R3 ;  /* 0x0000000200037824 */ /* 0x000fe200078e0203 */
        /* <DEDUP_REMOVED lines=16> */
[----:B------:R1:W-:Y:S01]  /*0ab0*/  STG.E desc[UR4][R8.64], R23 ;  /* 0x0000001708007986 */ /* 0x0003e2000c101904 */
[----:B------:R-:W-:-:S13]  /*0ac0*/  ISETP.GE.AND P0, PT, R3, UR6, PT ;  /* 0x0000000603007c0c */ /* 0x000fda000bf06270 */
[----:B-1----:R-:W-:Y:S05]  /*0ad0*/  @!P0 BRA `(.L_x_901) ;  /* 0xfffffff800a48947 */ /* 0x002fea000383ffff */
[----:B------:R-:W-:Y:S05]  /*0ae0*/  EXIT ;  /* 0x000000000000794d */ /* 0x000fea0003800000 */
.L_x_902:
        /* <DEDUP_REMOVED lines=9> */
.L_x_934:


//--------------------- .text._Z22init_population_kernelP4GeneiiP3JobiP17curandStateXORWOW --------------------------
	.section	.text._Z22init_population_kernelP4GeneiiP3JobiP17curandStateXORWOW,"ax",@progbits
	.align	128
        .global         _Z22init_population_kernelP4GeneiiP3JobiP17curandStateXORWOW
        .type           _Z22init_population_kernelP4GeneiiP3JobiP17curandStateXORWOW,@function
        .size           _Z22init_population_kernelP4GeneiiP3JobiP17curandStateXORWOW,(.L_x_935 - _Z22init_population_kernelP4GeneiiP3JobiP17curandStateXORWOW)
        .other          _Z22init_population_kernelP4GeneiiP3JobiP17curandStateXORWOW,@"STO_CUDA_ENTRY STV_DEFAULT"
_Z22init_population_kernelP4GeneiiP3JobiP17curandStateXORWOW:
.text._Z22init_population_kernelP4GeneiiP3JobiP17curandStateXORWOW:
        /* <DEDUP_REMOVED lines=10> */
[----:B------:R-:W0:Y:S02]  /*00a0*/  LDCU UR4, c[0x0][0x38c] ;  /* 0x00007180ff0477ac */ /* 0x000e240008000800 */
[----:B0-----:R-:W-:-:S13]  /*00b0*/  ISETP.LT.AND P0, PT, RZ, UR4, PT ;  /* 0x00000004ff007c0c */ /* 0x001fda000bf01270 */
[----:B------:R-:W-:Y:S05]  /*00c0*/  @!P0 EXIT ;  /* 0x000000000000894d */ /* 0x000fea0003800000 */
[----:B------:R-:W0:Y:S01]  /*00d0*/  LDCU.64 UR4, c[0x0][0x358] ;  /* 0x00006b00ff0477ac */ /* 0x000e220008000a00 */
[----:B------:R-:W1:Y:S01]  /*00e0*/  LDCU UR7, c[0x0][0x398] ;  /* 0x00007300ff0777ac */ /* 0x000e620008000800 */
[----:B------:R-:W2:Y:S01]  /*00f0*/  LDCU UR12, c[0x0][0x38c] ;  /* 0x00007180ff0c77ac */ /* 0x000ea20008000800 */
[----:B------:R-:W3:Y:S02]  /*0100*/  LDCU.64 UR8, c[0x0][0x380] ;  /* 0x00007000ff0877ac */ /* 0x000ee40008000a00 */
.L_x_907:
[----:B------:R-:W4:Y:S01]  /*0110*/  LDCU UR6, c[0x0][0x398] ;  /* 0x00007300ff0677ac */ /* 0x000f220008000800 */
[----:B------:R-:W5:Y:S01]  /*0120*/  LDC.64 R18, c[0x0][0x3a0] ;  /* 0x0000e800ff127b82 */ /* 0x000f620000000a00 */
[----:B------:R-:W-:Y:S01]  /*0130*/  BSSY.RECONVERGENT B0, `(.L_x_903) ;  /* 0x00000ab000007945 */ /* 0x000fe20003800200 */
[----:B------:R-:W-:Y:S01]  /*0140*/  CS2R R14, SRZ ;  /* 0x00000000000e7805 */ /* 0x000fe2000001ff00 */
[----:B------:R-:W0:Y:S01]  /*0150*/  LDCU.64 UR10, c[0x0][0x388] ;  /* 0x00007100ff0a77ac */ /* 0x000e220008000a00 */
[----:B------:R-:W-:Y:S02]  /*0160*/  CS2R R12, SRZ ;  /* 0x00000000000c7805 */ /* 0x000fe4000001ff00 */
[----:B------:R-:W-:Y:S02]  /*0170*/  CS2R R10, SRZ ;  /* 0x00000000000a7805 */ /* 0x000fe4000001ff00 */
[----:B------:R-:W-:Y:S02]  /*0180*/  CS2R R8, SRZ ;  /* 0x0000000000087805 */ /* 0x000fe4000001ff00 */
[----:B------:R-:W-:-:S02]  /*0190*/  CS2R R6, SRZ ;  /* 0x0000000000067805 */ /* 0x000fc4000001ff00 */
[----:B------:R-:W-:Y:S01]  /*01a0*/  CS2R R4, SRZ ;  /* 0x0000000000047805 */ /* 0x000fe2000001ff00 */
[----:B------:R-:W-:Y:S01]  /*01b0*/  IMAD.MOV.U32 R31, RZ, RZ, RZ ;  /* 0x000000ffff1f7224 */ /* 0x000fe200078e00ff */
[----:B------:R-:W-:Y:S01]  /*01c0*/  CS2R R32, SRZ ;  /* 0x0000000000207805 */ /* 0x000fe2000001ff00 */
[----:B------:R-:W-:Y:S02]  /*01d0*/  IMAD.MOV.U32 R34, RZ, RZ, RZ ;  /* 0x000000ffff227224 */ /* 0x000fe400078e00ff */
[----:B------:R-:W-:Y:S02]  /*01e0*/  IMAD.MOV.U32 R36, RZ, RZ, RZ ;  /* 0x000000ffff247224 */ /* 0x000fe400078e00ff */
[----:B------:R-:W-:Y:S01]  /*01f0*/  IMAD.MOV.U32 R39, RZ, RZ, RZ ;  /* 0x000000ffff277224 */ /* 0x000fe200078e00ff */
[----:B----4-:R-:W4:Y:S01]  /*0200*/  I2F.U32.RP R0, UR6 ;  /* 0x0000000600007d06 */ /* 0x010f220008209000 */
[----:B------:R-:W-:Y:S01]  /*0210*/  LOP3.LUT R38, RZ, UR6, RZ, 0x33, !PT ;  /* 0x00000006ff267c12 */ /* 0x000fe2000f8e33ff */
[----:B0-----:R-:W-:-:S02]  /*0220*/  IMAD R28, R17, UR11, RZ ;  /* 0x0000000b111c7c24 */ /* 0x001fc4000f8e02ff */
[----:B-----5:R-:W-:-:S03]  /*0230*/  IMAD.WIDE R18, R17, 0x30, R18 ;  /* 0x0000003011127825 */ /* 0x020fc600078e0212 */
[----:B------:R-:W-:Y:S01]  /*0240*/  SHF.R.S32.HI R37, RZ, 0x1f, R28 ;  /* 0x0000001fff257819 */ /* 0x000fe2000001141c */
[----:B------:R-:W-:Y:S01]  /*0250*/  IMAD.IADD R17, R16, 0x1, R17 ;  /* 0x0000000110117824 */ /* 0x000fe200078e0211 */
[----:B----4-:R-:W0:Y:S04]  /*0260*/  MUFU.RCP R0, R0 ;  /* 0x0000000000007308 */ /* 0x010e280000001000 */
[----:B------:R-:W-:-:S04]  /*0270*/  ISETP.GE.AND P0, PT, R17, UR10, PT ;  /* 0x0000000a11007c0c */ /* 0x000fc8000bf06270 */
[----:B------:R-:W-:Y:S02]  /*0280*/  P2R R30, PR, RZ, 0x1 ;  /* 0x00000001ff1e7803 */ /* 0x000fe40000000000 */
[----:B------:R-:W-:-:S04]  /*0290*/  ISETP.NE.U32.AND P0, PT, RZ, UR6, PT ;  /* 0x00000006ff007c0c */ /* 0x000fc8000bf05070 */
[----:B------:R-:W-:Y:S01]  /*02a0*/  P2R R35, PR, RZ, 0x1 ;  /* 0x00000001ff237803 */ /* 0x000fe20000000000 */
[----:B0-----:R-:W-:Y:S02]  /*02b0*/  VIADD R2, R0, 0xffffffe ;  /* 0x0ffffffe00027836 */ /* 0x001fe40000000000 */
[----:B------:R-:W-:Y:S02]  /*02c0*/  IMAD.MOV.U32 R0, RZ, RZ, RZ ;  /* 0x000000ffff007224 */ /* 0x000fe400078e00ff */
[----:B------:R0:W4:Y:S02]  /*02d0*/  F2I.FTZ.U32.TRUNC.NTZ R3, R2 ;  /* 0x0000000200037305 */ /* 0x000124000021f000 */
[----:B0-----:R-:W-:Y:S02]  /*02e0*/  IMAD.MOV.U32 R2, RZ, RZ, RZ ;  /* 0x000000ffff027224 */ /* 0x001fe400078e00ff */
[----:B----4-:R-:W-:-:S04]  /*02f0*/  IMAD.MOV R29, RZ, RZ, -R3 ;  /* 0x000000ffff1d7224 */ /* 0x010fc800078e0a03 */
[----:B------:R-:W-:-:S04]  /*0300*/  IMAD R29, R29, UR6, RZ ;  /* 0x000000061d1d7c24 */ /* 0x000fc8000f8e02ff */
[----:B------:R-:W-:-:S04]  /*0310*/  IMAD.HI.U32 R29, R3, R29, R2 ;  /* 0x0000001d031d7227 */ /* 0x000fc800078e0002 */
[----:B------:R-:W-:-:S07]  /*0320*/  IMAD.MOV.U32 R3, RZ, RZ, RZ ;  /* 0x000000ffff037224 */ /* 0x000fce00078e00ff */
.L_x_906:
[----:B------:R-:W4:Y:S01]  /*0330*/  LDG.E.64 R22, desc[UR4][R18.64+0x10] ;  /* 0x0000100412167981 */ /* 0x000f22000c1e1b00 */
[----:B------:R-:W-:-:S03]  /*0340*/  ISETP.NE.AND P1, PT, R35, RZ, PT ;  /* 0x000000ff2300720c */ /* 0x000fc60003f25270 */
[----:B------:R-:W5:Y:S04]  /*0350*/  LDG.E.64 R24, desc[UR4][R18.64] ;  /* 0x0000000412187981 */ /* 0x000f68000c1e1b00 */
[----:B------:R-:W2:Y:S01]  /*0360*/  LDG.E.64 R20, desc[UR4][R18.64+0x8] ;  /* 0x0000080412147981 */ /* 0x000ea2000c1e1b00 */
[----:B----4-:R-:W-:Y:S01]  /*0370*/  IMAD.MOV.U32 R27, RZ, RZ, R22 ;  /* 0x000000ffff1b7224 */ /* 0x010fe200078e0016 */
[----:B-----5:R-:W-:-:S04]  /*0380*/  SHF.R.U32.HI R22, RZ, 0x2, R25 ;  /* 0x00000002ff167819 */ /* 0x020fc80000011619 */
[----:B------:R-:W-:Y:S01]  /*0390*/  LOP3.LUT R22, R22, R25, RZ, 0x3c, !PT ;  /* 0x0000001916167212 */ /* 0x000fe200078e3cff */
[----:B--2---:R-:W-:Y:S02]  /*03a0*/  IMAD.MOV.U32 R26, RZ, RZ, R21 ;  /* 0x000000ffff1a7224 */ /* 0x004fe400078e0015 */
[----:B------:R-:W-:Y:S02]  /*03b0*/  IMAD.MOV.U32 R21, RZ, RZ, R20 ;  /* 0x000000ffff157224 */ /* 0x000fe400078e0014 */
[----:B------:R-:W-:Y:S02]  /*03c0*/  VIADD R20, R24, 0x587c5 ;  /* 0x000587c518147836 */ /* 0x000fe40000000000 */
[----:B------:R-:W-:Y:S02]  /*03d0*/  IMAD.SHL.U32 R25, R23, 0x10, RZ ;  /* 0x0000001017197824 */ /* 0x000fe400078e00ff */
[----:B------:R-:W-:-:S05]  /*03e0*/  IMAD.SHL.U32 R24, R22, 0x2, RZ ;  /* 0x0000000216187824 */ /* 0x000fca00078e00ff */
[----:B------:R-:W-:-:S04]  /*03f0*/  LOP3.LUT R24, R22, R24, R25, 0x96, !PT ;  /* 0x0000001816187212 */ /* 0x000fc800078e9619 */
[----:B------:R-:W-:-:S05]  /*0400*/  LOP3.LUT R25, R24, R23, RZ, 0x3c, !PT ;  /* 0x0000001718197212 */ /* 0x000fca00078e3cff */
[----:B------:R-:W-:Y:S01]  /*0410*/  IMAD.IADD R22, R25, 0x1, R20 ;  /* 0x0000000119167824 */ /* 0x000fe200078e0214 */
[----:B------:R0:W-:Y:S03]  /*0420*/  STG.E.64 desc[UR4][R18.64+0x8], R26 ;  /* 0x0000081a12007986 */ /* 0x0001e6000c101b04 */
[----:B------:R-:W-:-:S04]  /*0430*/  IMAD.HI.U32 R24, R29, R22, RZ ;  /* 0x000000161d187227 */ /* 0x000fc800078e00ff */
[----:B0-----:R-:W-:-:S04]  /*0440*/  IMAD.MOV R27, RZ, RZ, -R24 ;  /* 0x000000ffff1b7224 */ /* 0x001fc800078e0a18 */
[----:B-1----:R-:W-:-:S05]  /*0450*/  IMAD R27, R27, UR7, R22 ;  /* 0x000000071b1b7c24 */ /* 0x002fca000f8e0216 */
[----:B------:R-:W-:Y:S01]  /*0460*/  ISETP.GE.U32.AND P0, PT, R27, UR7, PT ;  /* 0x000000071b007c0c */ /* 0x000fe2000bf06070 */
[----:B------:R0:W-:-:S12]  /*0470*/  STG.E.64 desc[UR4][R18.64], R20 ;  /* 0x0000001412007986 */ /* 0x0001d8000c101b04 */
[----:B------:R-:W-:Y:S01]  /*0480*/  @P0 VIADD R27, R27, -UR7 ;  /* 0x800000071b1b0c36 */ /* 0x000fe20008000000 */
[----:B0-----:R-:W0:Y:S04]  /*0490*/  LDC.64 R20, c[0x0][0x390] ;  /* 0x0000e400ff147b82 */ /* 0x001e280000000a00 */
[----:B------:R-:W-:Y:S01]  /*04a0*/  ISETP.GE.U32.AND P0, PT, R27, UR7, PT ;  /* 0x000000071b007c0c */ /* 0x000fe2000bf06070 */
[----:B------:R-:W-:-:S12]  /*04b0*/  IMAD.MOV.U32 R24, RZ, RZ, R23 ;  /* 0x000000ffff187224 */ /* 0x000fd800078e0017 */
[----:B------:R-:W-:-:S05]  /*04c0*/  @P0 VIADD R27, R27, -UR7 ;  /* 0x800000071b1b0c36 */ /* 0x000fca0008000000 */
[----:B------:R-:W-:-:S05]  /*04d0*/  SEL R23, R38, R27, !P1 ;  /* 0x0000001b26177207 */ /* 0x000fca0004800000 */
[C---:B0-----:R-:W-:Y:S01]  /*04e0*/  IMAD.WIDE R20, R23.reuse, 0x374, R20 ;  /* 0x0000037417147825 */ /* 0x041fe200078e0214 */
[----:B------:R0:W-:Y:S05]  /*04f0*/  STG.E.64 desc[UR4][R18.64+0x10], R24 ;  /* 0x0000101812007986 */ /* 0x0001ea000c101b04 */
[----:B------:R1:W2:Y:S01]  /*0500*/  LDG.E R20, desc[UR4][R20.64] ;  /* 0x0000000414147981 */ /* 0x0002a2000c1e1900 */
[----:B------:R-:W-:-:S05]  /*0510*/  IMAD.SHL.U32 R22, R23, 0x4, RZ ;  /* 0x0000000417167824 */ /* 0x000fca00078e00ff */
[C---:B------:R-:W-:Y:S02]  /*0520*/  ISETP.EQ.AND P0, PT, R22.reuse, RZ, PT ;  /* 0x000000ff1600720c */ /* 0x040fe40003f02270 */
[C---:B------:R-:W-:Y:S02]  /*0530*/  ISETP.EQ.AND P3, PT, R22.reuse, 0x4, PT ;  /* 0x000000041600780c */ /* 0x040fe40003f62270 */
[C---:B------:R-:W-:Y:S02]  /*0540*/  ISETP.EQ.AND P2, PT, R22.reuse, 0x8, PT ;  /* 0x000000081600780c */ /* 0x040fe40003f42270 */
[----:B------:R-:W-:Y:S02]  /*0550*/  ISETP.EQ.AND P1, PT, R22, 0xc, PT ;  /* 0x0000000c1600780c */ /* 0x000fe40003f22270 */
[----:B-1----:R-:W-:-:S05]  /*0560*/  P2R R21, PR, RZ, 0x1 ;  /* 0x00000001ff157803 */ /* 0x002fca0000000000 */
[----:B------:R-:W-:Y:S01]  /*0570*/  @P0 IMAD.MOV.U32 R27, RZ, RZ, R15 ;  /* 0x000000ffff1b0224 */ /* 0x000fe200078e000f */
[----:B------:R-:W-:Y:S01]  /*0580*/  ISETP.EQ.AND P0, PT, R22, 0x10, PT ;  /* 0x000000101600780c */ /* 0x000fe20003f02270 */
[----:B------:R-:W-:Y:S01]  /*0590*/  @P3 IMAD.MOV.U32 R27, RZ, RZ, R14 ;  /* 0x000000ffff1b3224 */ /* 0x000fe200078e000e */
[----:B------:R-:W-:Y:S01]  /*05a0*/  P2R R21, PR, RZ, 0x8 ;  /* 0x00000008ff157803 */ /* 0x000fe20000000000 */
[----:B------:R-:W-:Y:S01]  /*05b0*/  @P2 IMAD.MOV.U32 R27, RZ, RZ, R13 ;  /* 0x000000ffff1b2224 */ /* 0x000fe200078e000d */
[----:B------:R-:W-:Y:S01]  /*05c0*/  P2R R21, PR, RZ, 0x4 ;  /* 0x00000004ff157803 */ /* 0x000fe20000000000 */
[----:B------:R-:W-:Y:S01]  /*05d0*/  @P1 IMAD.MOV.U32 R27, RZ, RZ, R12 ;  /* 0x000000ffff1b1224 */ /* 0x000fe200078e000c */
[----:B------:R-:W-:Y:S02]  /*05e0*/  P2R R21, PR, RZ, 0x2 ;  /* 0x00000002ff157803 */ /* 0x000fe40000000000 */
[----:B------:R-:W-:-:S05]  /*05f0*/  P2R R21, PR, RZ, 0x1 ;  /* 0x00000001ff157803 */ /* 0x000fca0000000000 */
[----:B------:R-:W-:Y:S01]  /*0600*/  @P0 IMAD.MOV.U32 R27, RZ, RZ, R11 ;  /* 0x000000ffff1b0224 */ /* 0x000fe200078e000b */
[----:B------:R-:W-:-:S04]  /*0610*/  ISETP.EQ.AND P0, PT, R22, 0x14, PT ;  /* 0x000000141600780c */ /* 0x000fc80003f02270 */
[----:B------:R-:W-:-:S09]  /*0620*/  P2R R21, PR, RZ, 0x1 ;  /* 0x00000001ff157803 */ /* 0x000fd20000000000 */
        /* <DEDUP_REMOVED lines=22> */
[C---:B------:R-:W-:Y:S02]  /*0790*/  ISETP.EQ.AND P0, PT, R22.reuse, 0x34, PT ;  /* 0x000000341600780c */ /* 0x040fe40003f02270 */
[C---:B------:R-:W-:Y:S02]  /*07a0*/  ISETP.EQ.AND P1, PT, R22.reuse, 0x3c, PT ;  /* 0x0000003c1600780c */ /* 0x040fe40003f22270 */
[----:B------:R-:W-:Y:S02]  /*07b0*/  P2R R21, PR, RZ, 0x1 ;  /* 0x00000001ff157803 */ /* 0x000fe40000000000 */
[C---:B------:R-:W-:Y:S02]  /*07c0*/  ISETP.EQ.AND P2, PT, R22.reuse, 0x40, PT ;  /* 0x000000401600780c */ /* 0x040fe40003f42270 */
[----:B------:R-:W-:-:S05]  /*07d0*/  ISETP.EQ.AND P3, PT, R22, 0x44, PT ;  /* 0x000000441600780c */ /* 0x000fca0003f62270 */
[----:B------:R-:W-:Y:S01]  /*07e0*/  @P0 IMAD.MOV.U32 R27, RZ, RZ, R2 ;  /* 0x000000ffff1b0224 */ /* 0x000fe200078e0002 */
[C---:B------:R-:W-:Y:S02]  /*07f0*/  ISETP.EQ.AND P0, PT, R22.reuse, 0x38, PT ;  /* 0x000000381600780c */ /* 0x040fe40003f02270 */
[C---:B------:R-:W-:Y:S02]  /*0800*/  ISETP.EQ.AND P4, PT, R22.reuse, 0x48, PT ;  /* 0x000000481600780c */ /* 0x040fe40003f82270 */
[----:B------:R-:W-:-:S09]  /*0810*/  ISETP.EQ.AND P5, PT, R22, 0x4c, PT ;  /* 0x0000004c1600780c */ /* 0x000fd20003fa2270 */
[----:B------:R-:W-:Y:S02]  /*0820*/  @P0 IMAD.MOV.U32 R27, RZ, RZ, R0 ;  /* 0x000000ffff1b0224 */ /* 0x000fe400078e0000 */
[----:B------:R-:W-:Y:S02]  /*0830*/  @P1 IMAD.MOV.U32 R27, RZ, RZ, R31 ;  /* 0x000000ffff1b1224 */ /* 0x000fe400078e001f */
[----:B------:R-:W-:Y:S02]  /*0840*/  @P2 IMAD.MOV.U32 R27, RZ, RZ, R32 ;  /* 0x000000ffff1b2224 */ /* 0x000fe400078e0020 */
[----:B------:R-:W-:Y:S02]  /*0850*/  @P3 IMAD.MOV.U32 R27, RZ, RZ, R33 ;  /* 0x000000ffff1b3224 */ /* 0x000fe400078e0021 */
[----:B------:R-:W-:Y:S02]  /*0860*/  @P4 IMAD.MOV.U32 R27, RZ, RZ, R34 ;  /* 0x000000ffff1b4224 */ /* 0x000fe400078e0022 */
[----:B------:R-:W-:Y:S01]  /*0870*/  @P5 IMAD.MOV.U32 R27, RZ, RZ, R36 ;  /* 0x000000ffff1b5224 */ /* 0x000fe200078e0024 */
[----:B------:R-:W-:Y:S04]  /*0880*/  BSSY.RECONVERGENT B1, `(.L_x_904) ;  /* 0x0000033000017945 */ /* 0x000fe80003800200 */
[----:B--2---:R-:W-:-:S13]  /*0890*/  ISETP.GE.AND P6, PT, R27, R20, PT ;  /* 0x000000141b00720c */ /* 0x004fda0003fc6270 */
[----:B0-----:R-:W-:Y:S05]  /*08a0*/  @P6 BRA `(.L_x_905) ;  /* 0x0000000000c06947 */ /* 0x001fea0003800000 */
[----:B------:R-:W-:Y:S02]  /*08b0*/  P2R R25, PR, RZ, 0x8 ;  /* 0x00000008ff197803 */ /* 0x000fe40000000000 */
[----:B------:R-:W-:Y:S02]  /*08c0*/  P2R R26, PR, RZ, 0x10 ;  /* 0x00000010ff1a7803 */ /* 0x000fe40000000000 */
[----:B------:R-:W-:Y:S02]  /*08d0*/  IADD3 R21, P6, PT, R28, R39, RZ ;  /* 0x000000271c157210 */ /* 0x000fe40007fde0ff */
[C---:B------:R-:W-:Y:S02]  /*08e0*/  ISETP.EQ.AND P4, PT, R22.reuse, RZ, PT ;  /* 0x000000ff1600720c */ /* 0x040fe40003f82270 */
[----:B------:R-:W-:Y:S02]  /*08f0*/  ISETP.EQ.AND P3, PT, R22, 0x4, PT ;  /* 0x000000041600780c */ /* 0x000fe40003f62270 */
[C---:B------:R-:W-:Y:S01]  /*0900*/  LEA.HI.X.SX32 R24, R39.reuse, R37, 0x1, P6 ;  /* 0x0000002527187211 */ /* 0x040fe200030f0eff */
[----:B------:R-:W-:Y:S01]  /*0910*/  VIADD R39, R39, 0x1 ;  /* 0x0000000127277836 */ /* 0x000fe20000000000 */
[----:B---3--:R-:W-:-:S02]  /*0920*/  LEA R20, P6, R21, UR8, 0x4 ;  /* 0x0000000815147c11 */ /* 0x008fc4000f8c20ff */
[----:B------:R-:W-:Y:S02]  /*0930*/  P2R R40, PR, RZ, 0x20 ;  /* 0x00000020ff287803 */ /* 0x000fe40000000000 */
[----:B------:R-:W-:Y:S01]  /*0940*/  LEA.HI.X R21, R21, UR9, R24, 0x4, P6 ;  /* 0x0000000915157c11 */ /* 0x000fe2000b0f2418 */
[----:B------:R-:W-:Y:S01]  /*0950*/  VIADD R24, R27, 0x1 ;  /* 0x000000011b187836 */ /* 0x000fe20000000000 */
[C---:B------:R-:W-:Y:S02]  /*0960*/  ISETP.EQ.AND P5, PT, R22.reuse, 0xc, PT ;  /* 0x0000000c1600780c */ /* 0x040fe40003fa2270 */
[C---:B------:R-:W-:Y:S01]  /*0970*/  ISETP.EQ.AND P6, PT, R22.reuse, 0x8, PT ;  /* 0x000000081600780c */ /* 0x040fe20003fc2270 */
[--C-:B------:R-:W-:Y:S01]  /*0980*/  @P4 IMAD.MOV.U32 R15, RZ, RZ, R24.reuse ;  /* 0x000000ffff0f4224 */ /* 0x100fe200078e0018 */
[C---:B------:R-:W-:Y:S01]  /*0990*/  ISETP.EQ.AND P4, PT, R22.reuse, 0x10, PT ;  /* 0x000000101600780c */ /* 0x040fe20003f82270 */
[--C-:B------:R-:W-:Y:S01]  /*09a0*/  @P3 IMAD.MOV.U32 R14, RZ, RZ, R24.reuse ;  /* 0x000000ffff0e3224 */ /* 0x100fe200078e0018 */
[----:B------:R-:W-:Y:S01]  /*09b0*/  ISETP.EQ.AND P3, PT, R22, 0x14, PT ;  /* 0x000000141600780c */ /* 0x000fe20003f62270 */
[----:B------:R0:W-:Y:S01]  /*09c0*/  STG.E desc[UR4][R20.64], R23 ;  /* 0x0000001714007986 */ /* 0x0001e2000c101904 */
[----:B------:R-:W-:-:S02]  /*09d0*/  @P0 IMAD.MOV.U32 R0, RZ, RZ, R24 ;  /* 0x000000ffff000224 */ /* 0x000fc400078e0018 */
[--C-:B------:R-:W-:Y:S01]  /*09e0*/  @P1 IMAD.MOV.U32 R31, RZ, RZ, R24.reuse ;  /* 0x000000ffff1f1224 */ /* 0x100fe200078e0018 */
[----:B------:R0:W-:Y:S01]  /*09f0*/  STG.E desc[UR4][R20.64+0x4], R27 ;  /* 0x0000041b14007986 */ /* 0x0001e2000c101904 */
[--C-:B------:R-:W-:Y:S02]  /*0a00*/  @P2 IMAD.MOV.U32 R32, RZ, RZ, R24.reuse ;  /* 0x000000ffff202224 */ /* 0x100fe400078e0018 */
[--C-:B------:R-:W-:Y:S01]  /*0a10*/  @P5 IMAD.MOV.U32 R12, RZ, RZ, R24.reuse ;  /* 0x000000ffff0c5224 */ /* 0x100fe200078e0018 */
[C---:B------:R-:W-:Y:S01]  /*0a20*/  ISETP.EQ.AND P5, PT, R22.reuse, 0x1c, PT ;  /* 0x0000001c1600780c */ /* 0x040fe20003fa2270 */
[--C-:B------:R-:W-:Y:S01]  /*0a30*/  @P6 IMAD.MOV.U32 R13, RZ, RZ, R24.reuse ;  /* 0x000000ffff0d6224 */ /* 0x100fe200078e0018 */
[C---:B------:R-:W-:Y:S01]  /*0a40*/  ISETP.EQ.AND P6, PT, R22.reuse, 0x18, PT ;  /* 0x000000181600780c */ /* 0x040fe20003fc2270 */
[--C-:B------:R-:W-:Y:S01]  /*0a50*/  @P4 IMAD.MOV.U32 R11, RZ, RZ, R24.reuse ;  /* 0x000000ffff0b4224 */ /* 0x100fe200078e0018 */
[C---:B------:R-:W-:Y:S01]  /*0a60*/  ISETP.EQ.AND P4, PT, R22.reuse, 0x20, PT ;  /* 0x000000201600780c */ /* 0x040fe20003f82270 */
[----:B------:R-:W-:Y:S01]  /*0a70*/  @P3 IMAD.MOV.U32 R10, RZ, RZ, R24 ;  /* 0x000000ffff0a3224 */ /* 0x000fe200078e0018 */
[----:B------:R-:W-:-:S07]  /*0a80*/  ISETP.EQ.AND P3, PT, R22, 0x24, PT ;  /* 0x000000241600780c */ /* 0x000fce0003f62270 */
        /* <DEDUP_REMOVED lines=9> */
[----:B------:R-:W-:Y:S01]  /*0b20*/  ISETP.NE.AND P5, PT, R40, RZ, PT ;  /* 0x000000ff2800720c */ /* 0x000fe20003fa5270 */
[--C-:B------:R-:W-:Y:S02]  /*0b30*/  @P6 IMAD.MOV.U32 R2, RZ, RZ, R24.reuse ;  /* 0x000000ffff026224 */ /* 0x100fe400078e0018 */
[--C-:B------:R-:W-:Y:S01]  /*0b40*/  @P4 IMAD.MOV.U32 R4, RZ, RZ, R24.reuse ;  /* 0x000000ffff044224 */ /* 0x100fe200078e0018 */
[----:B------:R-:W-:Y:S01]  /*0b50*/  ISETP.NE.AND P4, PT, R26, RZ, PT ;  /* 0x000000ff1a00720c */ /* 0x000fe20003f85270 */
[----:B------:R-:W-:Y:S01]  /*0b60*/  @P3 IMAD.MOV.U32 R5, RZ, RZ, R24 ;  /* 0x000000ffff053224 */ /* 0x000fe200078e0018 */
[----:B------:R-:W-:-:S07]  /*0b70*/  ISETP.NE.AND P3, PT, R25, RZ, PT ;  /* 0x000000ff1900720c */ /* 0x000fce0003f65270 */
[----:B------:R-:W-:-:S04]  /*0b80*/  @P5 IMAD.MOV.U32 R36, RZ, RZ, R24 ;  /* 0x000000ffff245224 */ /* 0x000fc800078e0018 */
[--C-:B------:R-:W-:Y:S02]  /*0b90*/  @P4 IMAD.MOV.U32 R34, RZ, RZ, R24.reuse ;  /* 0x000000ffff224224 */ /* 0x100fe400078e0018 */
[----:B0-----:R-:W-:-:S07]  /*0ba0*/  @P3 IMAD.MOV.U32 R33, RZ, RZ, R24 ;  /* 0x000000ffff213224 */ /* 0x001fce00078e0018 */
.L_x_905:
[----:B---3--:R-:W-:Y:S05]  /*0bb0*/  BSYNC.RECONVERGENT B1 ;  /* 0x0000000000017941 */ /* 0x008fea0003800200 */
.L_x_904:
[----:B------:R-:W-:-:S13]  /*0bc0*/  ISETP.GE.AND P0, PT, R39, UR12, PT ;  /* 0x0000000c27007c0c */ /* 0x000fda000bf06270 */
[----:B------:R-:W-:Y:S05]  /*0bd0*/  @!P0 BRA `(.L_x_906) ;  /* 0xfffffff400d48947 */ /* 0x000fea000383ffff */
[----:B------:R-:W-:Y:S05]  /*0be0*/  BSYNC.RECONVERGENT B0 ;  /* 0x0000000000007941 */ /* 0x000fea0003800200 */
.L_x_903:
[----:B------:R-:W-:-:S13]  /*0bf0*/  ISETP.NE.AND P1, PT, R30, RZ, PT ;  /* 0x000000ff1e00720c */ /* 0x000fda0003f25270 */
[----:B------:R-:W-:Y:S05]  /*0c00*/  @!P1 BRA `(.L_x_907) ;  /* 0xfffffff400409947 */ /* 0x000fea000383ffff */
[----:B------:R-:W-:Y:S05]  /*0c10*/  EXIT ;  /* 0x000000000000794d */ /* 0x000fea0003800000 */
.L_x_908:
        /* <DEDUP_REMOVED lines=14> */
.L_x_935:


//--------------------- .text._Z16fill_rand_kernelPiiiP17curandStateXORWOW --------------------------
	.section	.text._Z16fill_rand_kernelPiiiP17curandStateXORWOW,"ax",@progbits
	.align	128
        .global         _Z16fill_rand_kernelPiiiP17curandStateXORWOW
        .type           _Z16fill_rand_kernelPiiiP17curandStateXORWOW,@function
        .size           _Z16fill_rand_kernelPiiiP17curandStateXORWOW,(.L_x_936 - _Z16fill_rand_kernelPiiiP17curandStateXORWOW)
        .other          _Z16fill_rand_kernelPiiiP17curandStateXORWOW,@"STO_CUDA_ENTRY STV_DEFAULT"
_Z16fill_rand_kernelPiiiP17curandStateXORWOW:
.text._Z16fill_rand_kernelPiiiP17curandStateXORWOW:
[----:B------:R-:W-:Y:S01]  /*0000*/  LDC R1, c[0x0][0x37c] ;  /* 0x0000df00ff017b82 */ /* 0x000fe20000000800 */
[----:B------:R-:W0:Y:S07]  /*0010*/  S2R R5, SR_TID.X ;  /* 0x0000000000057919 */ /* 0x000e2e0000002100 */
[----:B------:R-:W0:Y:S01]  /*0020*/  S2UR UR6, SR_CTAID.X ;  /* 0x00000000000679c3 */ /* 0x000e220000002500 */
[----:B------:R-:W1:Y:S07]  /*0030*/  LDCU.64 UR4, c[0x0][0x358] ;  /* 0x00006b00ff0477ac */ /* 0x000e6e0008000a00 */
[----:B------:R-:W0:Y:S08]  /*0040*/  LDC R0, c[0x0][0x360] ;  /* 0x0000d800ff007b82 */ /* 0x000e300000000800 */
[----:B------:R-:W2:Y:S01]  /*0050*/  LDC.64 R2, c[0x0][0x390] ;  /* 0x0000e400ff027b82 */ /* 0x000ea20000000a00 */
[----:B0-----:R-:W-:Y:S01]  /*0060*/  IMAD R0, R0, UR6, R5 ;  /* 0x0000000600007c24 */ /* 0x001fe2000f8e0205 */
[----:B------:R-:W0:Y:S03]  /*0070*/  LDCU UR6, c[0x0][0x38c] ;  /* 0x00007180ff0677ac */ /* 0x000e260008000800 */
[----:B--2---:R-:W-:-:S05]  /*0080*/  IMAD.WIDE R2, R0, 0x30, R2 ;  /* 0x0000003000027825 */ /* 0x004fca00078e0202 */
[----:B-1----:R-:W2:Y:S04]  /*0090*/  LDG.E.64 R8, desc[UR4][R2.64] ;  /* 0x0000000402087981 */ /* 0x002ea8000c1e1b00 */
[----:B------:R-:W3:Y:S04]  /*00a0*/  LDG.E.64 R4, desc[UR4][R2.64+0x10] ;  /* 0x0000100402047981 */ /* 0x000ee8000c1e1b00 */
[----:B------:R-:W4:Y:S01]  /*00b0*/  LDG.E.64 R6, desc[UR4][R2.64+0x8] ;  /* 0x0000080402067981 */ /* 0x000f22000c1e1b00 */
[----:B0-----:R-:W0:Y:S01]  /*00c0*/  I2F.U32.RP R14, UR6 ;  /* 0x00000006000e7d06 */ /* 0x001e220008209000 */
[----:B------:R-:W-:-:S07]  /*00d0*/  ISETP.NE.U32.AND P1, PT, RZ, UR6, PT ;  /* 0x00000006ff007c0c */ /* 0x000fce000bf25070 */
[----:B0-----:R-:W0:Y:S02]  /*00e0*/  MUFU.RCP R14, R14 ;  /* 0x0000000e000e7308 */ /* 0x001e240000001000 */
[----:B0-----:R-:W-:-:S06]  /*00f0*/  VIADD R12, R14, 0xffffffe ;  /* 0x0ffffffe0e0c7836 */ /* 0x001fcc0000000000 */
[----:B------:R0:W1:Y:S02]  /*0100*/  F2I.FTZ.U32.TRUNC.NTZ R13, R12 ;  /* 0x0000000c000d7305 */ /* 0x000064000021f000 */
[----:B0-----:R-:W-:Y:S02]  /*0110*/  IMAD.MOV.U32 R12, RZ, RZ, RZ ;  /* 0x000000ffff0c7224 */ /* 0x001fe400078e00ff */
[----:B-1----:R-:W-:Y:S01]  /*0120*/  IMAD.MOV R15, RZ, RZ, -R13 ;  /* 0x000000ffff0f7224 */ /* 0x002fe200078e0a0d */
[----:B--2---:R-:W-:Y:S02]  /*0130*/  SHF.R.U32.HI R10, RZ, 0x2, R9 ;  /* 0x00000002ff0a7819 */ /* 0x004fe40000011609 */
[----:B------:R-:W-:Y:S02]  /*0140*/  IADD3 R8, PT, PT, R8, 0x587c5, RZ ;  /* 0x000587c508087810 */ /* 0x000fe40007ffe0ff */
[----:B------:R-:W-:Y:S01]  /*0150*/  LOP3.LUT R10, R10, R9, RZ, 0x3c, !PT ;  /* 0x000000090a0a7212 */ /* 0x000fe200078e3cff */
[----:B---3--:R-:W-:Y:S01]  /*0160*/  IMAD.MOV.U32 R17, RZ, RZ, R4 ;  /* 0x000000ffff117224 */ /* 0x008fe200078e0004 */
[----:B------:R-:W-:-:S02]  /*0170*/  SHF.L.U32 R9, R5, 0x4, RZ ;  /* 0x0000000405097819 */ /* 0x000fc400000006ff */
[----:B----4-:R-:W-:Y:S01]  /*0180*/  MOV R16, R7 ;  /* 0x0000000700107202 */ /* 0x010fe20000000f00 */
[----:B------:R-:W-:-:S04]  /*0190*/  IMAD.SHL.U32 R11, R10, 0x2, RZ ;  /* 0x000000020a0b7824 */ /* 0x000fc800078e00ff */
[----:B------:R-:W-:Y:S01]  /*01a0*/  STG.E.64 desc[UR4][R2.64+0x8], R16 ;  /* 0x0000081002007986 */ /* 0x000fe2000c101b04 */
[----:B------:R-:W-:Y:S01]  /*01b0*/  LOP3.LUT R10, R10, R11, R9, 0x96, !PT ;  /* 0x0000000b0a0a7212 */ /* 0x000fe200078e9609 */
[----:B------:R-:W-:-:S03]  /*01c0*/  IMAD R9, R15, UR6, RZ ;  /* 0x000000060f097c24 */ /* 0x000fc6000f8e02ff */
[----:B------:R-:W-:Y:S01]  /*01d0*/  LOP3.LUT R11, R10, R5, RZ, 0x3c, !PT ;  /* 0x000000050a0b7212 */ /* 0x000fe200078e3cff */
[----:B------:R-:W-:-:S03]  /*01e0*/  IMAD.HI.U32 R12, R13, R9, R12 ;  /* 0x000000090d0c7227 */ /* 0x000fc600078e000c */
[----:B------:R-:W-:Y:S01]  /*01f0*/  IADD3 R9, PT, PT, R11, R8, RZ ;  /* 0x000000080b097210 */ /* 0x000fe20007ffe0ff */
[----:B------:R-:W-:-:S04]  /*0200*/  IMAD.MOV.U32 R10, RZ, RZ, R5 ;  /* 0x000000ffff0a7224 */ /* 0x000fc800078e0005 */
[----:B------:R-:W-:Y:S01]  /*0210*/  IMAD.HI.U32 R12, R12, R9, RZ ;  /* 0x000000090c0c7227 */ /* 0x000fe200078e00ff */
[----:B------:R-:W-:Y:S03]  /*0220*/  STG.E.64 desc[UR4][R2.64+0x10], R10 ;  /* 0x0000100a02007986 */ /* 0x000fe6000c101b04 */
[----:B------:R-:W-:-:S04]  /*0230*/  IMAD.MOV R12, RZ, RZ, -R12 ;  /* 0x000000ffff0c7224 */ /* 0x000fc800078e0a0c */
[----:B------:R-:W-:Y:S01]  /*0240*/  IMAD R15, R12, UR6, R9 ;  /* 0x000000060c0f7c24 */ /* 0x000fe2000f8e0209 */
[----:B------:R-:W-:Y:S01]  /*0250*/  MOV R9, R6 ;  /* 0x0000000600097202 */ /* 0x000fe20000000f00 */
[----:B------:R-:W0:Y:S03]  /*0260*/  LDC.64 R12, c[0x0][0x380] ;  /* 0x0000e000ff0c7b82 */ /* 0x000e260000000a00 */
[----:B------:R-:W-:Y:S01]  /*0270*/  ISETP.GE.U32.AND P0, PT, R15, UR6, PT ;  /* 0x000000060f007c0c */ /* 0x000fe2000bf06070 */
[----:B------:R-:W-:-:S12]  /*0280*/  STG.E.64 desc[UR4][R2.64], R8 ;  /* 0x0000000802007986 */ /* 0x000fd8000c101b04 */
[----:B------:R-:W-:-:S04]  /*0290*/  @P0 IADD3 R15, PT, PT, R15, -UR6, RZ ;  /* 0x800000060f0f0c10 */ /* 0x000fc8000fffe0ff */
[----:B------:R-:W-:Y:S01]  /*02a0*/  ISETP.GE.U32.AND P0, PT, R15, UR6, PT ;  /* 0x000000060f007c0c */ /* 0x000fe2000bf06070 */
[----:B0-----:R-:W-:-:S12]  /*02b0*/  IMAD.WIDE R12, R0, 0x4, R12 ;  /* 0x00000004000c7825 */ /* 0x001fd800078e020c */
[----:B------:R-:W-:Y:S02]  /*02c0*/  @P0 IADD3 R15, PT, PT, R15, -UR6, RZ ;  /* 0x800000060f0f0c10 */ /* 0x000fe4000fffe0ff */
[----:B------:R-:W-:-:S05]  /*02d0*/  @!P1 LOP3.LUT R15, RZ, UR6, RZ, 0x33, !PT ;  /* 0x00000006ff0f9c12 */ /* 0x000fca000f8e33ff */
[----:B------:R-:W-:Y:S01]  /*02e0*/  STG.E desc[UR4][R12.64], R15 ;  /* 0x0000000f0c007986 */ /* 0x000fe2000c101904 */
[----:B------:R-:W-:Y:S05]  /*02f0*/  EXIT ;  /* 0x000000000000794d */ /* 0x000fea0003800000 */
.L_x_909:
        /* <DEDUP_REMOVED lines=16> */
.L_x_936:


//--------------------- .text._Z16init_rand_kernelP17curandStateXORWOWi --------------------------
	.section	.text._Z16init_rand_kernelP17curandStateXORWOWi,"ax",@progbits
	.align	128
        .global         _Z16init_rand_kernelP17curandStateXORWOWi
        .type           _Z16init_rand_kernelP17curandStateXORWOWi,@function
        .size           _Z16init_rand_kernelP17curandStateXORWOWi,(.L_x_937 - _Z16init_rand_kernelP17curandStateXORWOWi)
        .other          _Z16init_rand_kernelP17curandStateXORWOWi,@"STO_CUDA_ENTRY STV_DEFAULT"
_Z16init_rand_kernelP17curandStateXORWOWi:
.text._Z16init_rand_kernelP17curandStateXORWOWi:
[----:B------:R-:W-:Y:S01]  /*0000*/  LDC R1, c[0x0][0x37c] ;  /* 0x0000df00ff017b82 */ /* 0x000fe20000000800 */
[----:B------:R-:W0:Y:S07]  /*0010*/  S2R R2, SR_TID.X ;  /* 0x0000000000027919 */ /* 0x000e2e0000002100 */
[----:B------:R-:W1:Y:S01]  /*0020*/  LDC R3, c[0x0][0x388] ;  /* 0x0000e200ff037b82 */ /* 0x000e620000000800 */
[----:B------:R-:W2:Y:S01]  /*0030*/  LDCU.64 UR4, c[0x0][0x358] ;  /* 0x00006b00ff0477ac */ /* 0x000ea20008000a00 */
[----:B------:R-:W-:Y:S06]  /*0040*/  BSSY.RECONVERGENT B0, `(.L_x_910) ;  /* 0x00000e6000007945 */ /* 0x000fec0003800200 */
[----:B------:R-:W0:Y:S08]  /*0050*/  S2UR UR6, SR_CTAID.X ;  /* 0x00000000000679c3 */ /* 0x000e300000002500 */
[----:B------:R-:W0:Y:S08]  /*0060*/  LDC R13, c[0x0][0x360] ;  /* 0x0000d800ff0d7b82 */ /* 0x000e300000000800 */
[----:B------:R-:W3:Y:S01]  /*0070*/  LDC.64 R6, c[0x0][0x380] ;  /* 0x0000e000ff067b82 */ /* 0x000ee20000000a00 */
[----:B-1----:R-:W-:-:S02]  /*0080*/  LOP3.LUT R0, R3, 0xaad26b49, RZ, 0x3c, !PT ;  /* 0xaad26b4903007812 */ /* 0x002fc400078e3cff */
[----:B------:R-:W-:Y:S01]  /*0090*/  ISETP.GT.AND P0, PT, R3, -0x1, PT ;  /* 0xffffffff0300780c */ /* 0x000fe20003f04270 */
[----:B------:R-:W-:Y:S02]  /*00a0*/  IMAD.MOV.U32 R3, RZ, RZ, -0x266e14b1 ;  /* 0xd991eb4fff037424 */ /* 0x000fe400078e00ff */
[----:B------:R-:W-:-:S03]  /*00b0*/  IMAD R0, R0, 0x4182bed5, RZ ;  /* 0x4182bed500007824 */ /* 0x000fc600078e02ff */
[----:B------:R-:W-:Y:S01]  /*00c0*/  SEL R3, R3, 0x8bf16996, P0 ;  /* 0x8bf1699603037807 */ /* 0x000fe20000000000 */
[C---:B------:R-:W-:Y:S01]  /*00d0*/  VIADD R5, R0.reuse, 0x75bcd15 ;  /* 0x075bcd1500057836 */ /* 0x040fe20000000000 */
[C---:B------:R-:W-:Y:S01]  /*00e0*/  LOP3.LUT R8, R0.reuse, 0x159a55e5, RZ, 0x3c, !PT ;  /* 0x159a55e500087812 */ /* 0x040fe200078e3cff */
[----:B------:R-:W-:Y:S01]  /*00f0*/  VIADD R11, R0, 0x583f19 ;  /* 0x00583f19000b7836 */ /* 0x000fe20000000000 */
[C---:B------:R-:W-:Y:S01]  /*0100*/  IADD3 R4, PT, PT, R3.reuse, 0x64f0c9, R0 ;  /* 0x0064f0c903047810 */ /* 0x040fe20007ffe000 */
[C---:B------:R-:W-:Y:S01]  /*0110*/  VIADD R9, R3.reuse, 0x1f123bb5 ;  /* 0x1f123bb503097836 */ /* 0x040fe20000000000 */
[----:B------:R-:W-:Y:S01]  /*0120*/  LOP3.LUT R10, R3, 0x5491333, RZ, 0x3c, !PT ;  /* 0x05491333030a7812 */ /* 0x000fe200078e3cff */
[----:B0-----:R-:W-:-:S05]  /*0130*/  IMAD R13, R13, UR6, R2 ;  /* 0x000000060d0d7c24 */ /* 0x001fca000f8e0202 */
[C---:B------:R-:W-:Y:S01]  /*0140*/  ISETP.NE.AND P0, PT, R13.reuse, RZ, PT ;  /* 0x000000ff0d00720c */ /* 0x040fe20003f05270 */
[----:B---3--:R-:W-:-:S05]  /*0150*/  IMAD.WIDE R6, R13, 0x30, R6 ;  /* 0x000000300d067825 */ /* 0x008fca00078e0206 */
[----:B--2---:R0:W-:Y:S04]  /*0160*/  STG.E.64 desc[UR4][R6.64], R4 ;  /* 0x0000000406007986 */ /* 0x0041e8000c101b04 */
[----:B------:R0:W-:Y:S04]  /*0170*/  STG.E.64 desc[UR4][R6.64+0x8], R8 ;  /* 0x0000080806007986 */ /* 0x0001e8000c101b04 */
[----:B------:R0:W-:Y:S01]  /*0180*/  STG.E.64 desc[UR4][R6.64+0x10], R10 ;  /* 0x0000100a06007986 */ /* 0x0001e2000c101b04 */
[----:B------:R-:W-:Y:S05]  /*0190*/  @!P0 BRA `(.L_x_911) ;  /* 0x0000000c00408947 */ /* 0x000fea0003800000 */
[----:B------:R-:W-:Y:S01]  /*01a0*/  SHF.R.S32.HI R0, RZ, 0x1f, R13 ;  /* 0x0000001fff007819 */ /* 0x000fe2000001140d */
[----:B------:R-:W-:-:S07]  /*01b0*/  IMAD.MOV.U32 R12, RZ, RZ, RZ ;  /* 0x000000ffff0c7224 */ /* 0x000fce00078e00ff */
.L_x_917:
[----:B-1----:R-:W-:Y:S01]  /*01c0*/  LOP3.LUT R2, R13, 0x3, RZ, 0xc0, !PT ;  /* 0x000000030d027812 */ /* 0x002fe200078ec0ff */
[----:B------:R-:W-:Y:S03]  /*01d0*/  BSSY.RECONVERGENT B1, `(.L_x_912) ;  /* 0x00000c6000017945 */ /* 0x000fe60003800200 */
[----:B------:R-:W-:-:S04]  /*01e0*/  ISETP.NE.U32.AND P0, PT, R2, RZ, PT ;  /* 0x000000ff0200720c */ /* 0x000fc80003f05070 */
[----:B------:R-:W-:-:S13]  /*01f0*/  ISETP.NE.AND.EX P0, PT, RZ, RZ, PT, P0 ;  /* 0x000000ffff00720c */ /* 0x000fda0003f05300 */
[----:B------:R-:W-:Y:S05]  /*0200*/  @!P0 BRA `(.L_x_913) ;  /* 0x0000000c00088947 */ /* 0x000fea0003800000 */
[----:B0-----:R-:W0:Y:S01]  /*0210*/  LDC.64 R8, c[0x4][RZ] ;  /* 0x01000000ff087b82 */ /* 0x001e220000000a00 */
[----:B------:R-:W-:Y:S02]  /*0220*/  IMAD.MOV.U32 R14, RZ, RZ, RZ ;  /* 0x000000ffff0e7224 */ /* 0x000fe400078e00ff */
[----:B0-----:R-:W-:-:S07]  /*0230*/  IMAD.WIDE.U32 R8, R12, 0xc80, R8 ;  /* 0x00000c800c087825 */ /* 0x001fce00078e0008 */
.L_x_916:
[----:B-1----:R-:W-:Y:S01]  /*0240*/  IMAD.MOV.U32 R15, RZ, RZ, RZ ;  /* 0x000000ffff0f7224 */ /* 0x002fe200078e00ff */
[----:B------:R-:W-:Y:S01]  /*0250*/  CS2R R2, SRZ ;  /* 0x0000000000027805 */ /* 0x000fe2000001ff00 */
[----:B------:R-:W-:Y:S01]  /*0260*/  IMAD.MOV.U32 R17, RZ, RZ, RZ ;  /* 0x000000ffff117224 */ /* 0x000fe200078e00ff */
[----:B------:R-:W-:-:S07]  /*0270*/  CS2R R4, SRZ ;  /* 0x0000000000047805 */ /* 0x000fce000001ff00 */
.L_x_915:
[----:B------:R-:W-:-:S05]  /*0280*/  IMAD.WIDE.U32 R10, R17, 0x4, R6 ;  /* 0x00000004110a7825 */ /* 0x000fca00078e0006 */
[----:B------:R0:W5:Y:S01]  /*0290*/  LDG.E R16, desc[UR4][R10.64+0x4] ;  /* 0x000004040a107981 */ /* 0x000162000c1e1900 */
[----:B------:R-:W-:-:S07]  /*02a0*/  IMAD.MOV.U32 R19, RZ, RZ, RZ ;  /* 0x000000ffff137224 */ /* 0x000fce00078e00ff */
.L_x_914:
[----:B-----5:R-:W-:Y:S01]  /*02b0*/  SHF.R.U32.HI R24, RZ, R19, R16 ;  /* 0x00000013ff187219 */ /* 0x020fe20000011610 */
[----:B0-----:R-:W-:-:S03]  /*02c0*/  IMAD.SHL.U32 R10, R17, 0x20, RZ ;  /* 0x00000020110a7824 */ /* 0x001fc600078e00ff */
[----:B------:R-:W-:Y:S01]  /*02d0*/  LOP3.LUT R11, R24, 0x1, RZ, 0xc0, !PT ;  /* 0x00000001180b7812 */ /* 0x000fe200078ec0ff */
[----:B------:R-:W-:-:S03]  /*02e0*/  IMAD.IADD R10, R10, 0x1, R19 ;  /* 0x000000010a0a7824 */ /* 0x000fc600078e0213 */
[----:B------:R-:W-:Y:S01]  /*02f0*/  ISETP.NE.U32.AND P0, PT, R11, 0x1, PT ;  /* 0x000000010b00780c */ /* 0x000fe20003f05070 */
[----:B------:R-:W-:-:S03]  /*0300*/  IMAD R11, R10, 0x5, RZ ;  /* 0x000000050a0b7824 */ /* 0x000fc600078e02ff */
[----:B------:R-:W-:Y:S01]  /*0310*/  R2P PR, R24, 0x7e ;  /* 0x0000007e18007804 */ /* 0x000fe20000000000 */
[----:B------:R-:W-:-:S08]  /*0320*/  IMAD.WIDE.U32 R10, R11, 0x4, R8 ;  /* 0x000000040b0a7825 */ /* 0x000fd000078e0008 */
[----:B------:R-:W2:Y:S04]  /*0330*/  @!P0 LDG.E R18, desc[UR4][R10.64] ;  /* 0x000000040a128981 */ /* 0x000ea8000c1e1900 */
[----:B------:R-:W3:Y:S04]  /*0340*/  @!P0 LDG.E R20, desc[UR4][R10.64+0x10] ;  /* 0x000010040a148981 */ /* 0x000ee8000c1e1900 */
[----:B------:R-:W4:Y:S04]  /*0350*/  @P1 LDG.E R22, desc[UR4][R10.64+0x14] ;  /* 0x000014040a161981 */ /* 0x000f28000c1e1900 */
[----:B------:R-:W4:Y:S04]  /*0360*/  @P2 LDG.E R26, desc[UR4][R10.64+0x28] ;  /* 0x000028040a1a2981 */ /* 0x000f28000c1e1900 */
[----:B------:R-:W4:Y:S04]  /*0370*/  @!P0 LDG.E R21, desc[UR4][R10.64+0x4] ;  /* 0x000004040a158981 */ /* 0x000f28000c1e1900 */
[----:B------:R-:W4:Y:S04]  /*0380*/  @!P0 LDG.E R23, desc[UR4][R10.64+0xc] ;  /* 0x00000c040a178981 */ /* 0x000f28000c1e1900 */
[----:B------:R-:W4:Y:S04]  /*0390*/  @P1 LDG.E R25, desc[UR4][R10.64+0x18] ;  /* 0x000018040a191981 */ /* 0x000f28000c1e1900 */
[----:B------:R-:W4:Y:S04]  /*03a0*/  @P3 LDG.E R28, desc[UR4][R10.64+0x3c] ;  /* 0x00003c040a1c3981 */ /* 0x000f28000c1e1900 */
[----:B------:R-:W4:Y:S01]  /*03b0*/  @P6 LDG.E R27, desc[UR4][R10.64+0x7c] ;  /* 0x00007c040a1b6981 */ /* 0x000f22000c1e1900 */
[----:B--2---:R-:W-:-:S03]  /*03c0*/  @!P0 LOP3.LUT R15, R15, R18, RZ, 0x3c, !PT ;  /* 0x000000120f0f8212 */ /* 0x004fc600078e3cff */
[----:B------:R-:W2:Y:S01]  /*03d0*/  @!P0 LDG.E R18, desc[UR4][R10.64+0x8] ;  /* 0x000008040a128981 */ /* 0x000ea2000c1e1900 */
[----:B---3--:R-:W-:-:S03]  /*03e0*/  @!P0 LOP3.LUT R3, R3, R20, RZ, 0x3c, !PT ;  /* 0x0000001403038212 */ /* 0x008fc600078e3cff */
[----:B------:R-:W3:Y:S01]  /*03f0*/  @P1 LDG.E R20, desc[UR4][R10.64+0x24] ;  /* 0x000024040a141981 */ /* 0x000ee2000c1e1900 */
[----:B----4-:R-:W-:-:S03]  /*0400*/  @P1 LOP3.LUT R15, R15, R22, RZ, 0x3c, !PT ;  /* 0x000000160f0f1212 */ /* 0x010fc600078e3cff */
[----:B------:R-:W4:Y:S01]  /*0410*/  @P2 LDG.E R22, desc[UR4][R10.64+0x38] ;  /* 0x000038040a162981 */ /* 0x000f22000c1e1900 */
[----:B------:R-:W-:-:S03]  /*0420*/  @P2 LOP3.LUT R15, R15, R26, RZ, 0x3c, !PT ;  /* 0x0000001a0f0f2212 */ /* 0x000fc600078e3cff */
[----:B------:R-:W4:Y:S01]  /*0430*/  @P4 LDG.E R26, desc[UR4][R10.64+0x50] ;  /* 0x000050040a1a4981 */ /* 0x000f22000c1e1900 */
[----:B------:R-:W-:-:S03]  /*0440*/  @!P0 LOP3.LUT R4, R4, R21, RZ, 0x3c, !PT ;  /* 0x0000001504048212 */ /* 0x000fc600078e3cff */
[----:B------:R-:W4:Y:S01]  /*0450*/  @P1 LDG.E R21, desc[UR4][R10.64+0x20] ;  /* 0x000020040a151981 */ /* 0x000f22000c1e1900 */
[----:B------:R-:W-:-:S03]  /*0460*/  @!P0 LOP3.LUT R2, R2, R23, RZ, 0x3c, !PT ;  /* 0x0000001702028212 */ /* 0x000fc600078e3cff */
[----:B------:R-:W4:Y:S01]  /*0470*/  @P2 LDG.E R23, desc[UR4][R10.64+0x2c] ;  /* 0x00002c040a172981 */ /* 0x000f22000c1e1900 */
[----:B------:R-:W-:-:S03]  /*0480*/  @P1 LOP3.LUT R4, R4, R25, RZ, 0x3c, !PT ;  /* 0x0000001904041212 */ /* 0x000fc600078e3cff */
[----:B------:R-:W4:Y:S01]  /*0490*/  @P2 LDG.E R25, desc[UR4][R10.64+0x34] ;  /* 0x000034040a192981 */ /* 0x000f22000c1e1900 */
[----:B--2---:R-:W-:-:S03]  /*04a0*/  @!P0 LOP3.LUT R5, R5, R18, RZ, 0x3c, !PT ;  /* 0x0000001205058212 */ /* 0x004fc600078e3cff */
[----:B------:R-:W2:Y:S01]  /*04b0*/  @P1 LDG.E R18, desc[UR4][R10.64+0x1c] ;  /* 0x00001c040a121981 */ /* 0x000ea2000c1e1900 */
[----:B---3--:R-:W-:-:S03]  /*04c0*/  @P1 LOP3.LUT R3, R3, R20, RZ, 0x3c, !PT ;  /* 0x0000001403031212 */ /* 0x008fc600078e3cff */
[----:B------:R-:W3:Y:S01]  /*04d0*/  @P2 LDG.E R20, desc[UR4][R10.64+0x30] ;  /* 0x000030040a142981 */ /* 0x000ee2000c1e1900 */
[----:B----4-:R-:W-:-:S03]  /*04e0*/  @P2 LOP3.LUT R3, R3, R22, RZ, 0x3c, !PT ;  /* 0x0000001603032212 */ /* 0x010fc600078e3cff */
[----:B------:R-:W4:Y:S01]  /*04f0*/  @P3 LDG.E R22, desc[UR4][R10.64+0x4c] ;  /* 0x00004c040a163981 */ /* 0x000f22000c1e1900 */
[----:B------:R-:W-:-:S04]  /*0500*/  @P3 LOP3.LUT R15, R15, R28, RZ, 0x3c, !PT ;  /* 0x0000001c0f0f3212 */ /* 0x000fc800078e3cff */
[----:B------:R-:W-:Y:S02]  /*0510*/  @P4 LOP3.LUT R15, R15, R26, RZ, 0x3c, !PT ;  /* 0x0000001a0f0f4212 */ /* 0x000fe400078e3cff */
[----:B------:R-:W-:Y:S01]  /*0520*/  @P1 LOP3.LUT R2, R2, R21, RZ, 0x3c, !PT ;  /* 0x0000001502021212 */ /* 0x000fe200078e3cff */
[----:B------:R-:W4:Y:S04]  /*0530*/  @P5 LDG.E R26, desc[UR4][R10.64+0x64] ;  /* 0x000064040a1a5981 */ /* 0x000f28000c1e1900 */
[----:B------:R-:W4:Y:S01]  /*0540*/  @P3 LDG.E R21, desc[UR4][R10.64+0x40] ;  /* 0x000040040a153981 */ /* 0x000f22000c1e1900 */
[----:B------:R-:W-:Y:S02]  /*0550*/  @P2 LOP3.LUT R4, R4, R23, RZ, 0x3c, !PT ;  /* 0x0000001704042212 */ /* 0x000fe400078e3cff */
[----:B------:R-:W-:Y:S01]  /*0560*/  @P2 LOP3.LUT R2, R2, R25, RZ, 0x3c, !PT ;  /* 0x0000001902022212 */ /* 0x000fe200078e3cff */
[----:B------:R-:W4:Y:S04]  /*0570*/  @P3 LDG.E R23, desc[UR4][R10.64+0x48] ;  /* 0x000048040a173981 */ /* 0x000f28000c1e1900 */
[----:B------:R-:W4:Y:S01]  /*0580*/  @P4 LDG.E R25, desc[UR4][R10.64+0x54] ;  /* 0x000054040a194981 */ /* 0x000f22000c1e1900 */
[----:B--2---:R-:W-:-:S03]  /*0590*/  @P1 LOP3.LUT R5, R5, R18, RZ, 0x3c, !PT ;  /* 0x0000001205051212 */ /* 0x004fc600078e3cff */
[----:B------:R-:W2:Y:S01]  /*05a0*/  @P3 LDG.E R18, desc[UR4][R10.64+0x44] ;  /* 0x000044040a123981 */ /* 0x000ea2000c1e1900 */
[----:B---3--:R-:W-:-:S03]  /*05b0*/  @P2 LOP3.LUT R5, R5, R20, RZ, 0x3c, !PT ;  /* 0x0000001405052212 */ /* 0x008fc600078e3cff */
[----:B------:R-:W3:Y:S01]  /*05c0*/  @P4 LDG.E R20, desc[UR4][R10.64+0x58] ;  /* 0x000058040a144981 */ /* 0x000ee2000c1e1900 */
[----:B----4-:R-:W-:-:S03]  /*05d0*/  @P3 LOP3.LUT R3, R3, R22, RZ, 0x3c, !PT ;  /* 0x0000001603033212 */ /* 0x010fc600078e3cff */
[----:B------:R-:W4:Y:S01]  /*05e0*/  @P4 LDG.E R22, desc[UR4][R10.64+0x60] ;  /* 0x000060040a164981 */ /* 0x000f22000c1e1900 */
[----:B------:R-:W-:Y:S02]  /*05f0*/  LOP3.LUT P0, RZ, R24, 0x80, RZ, 0xc0, !PT ;  /* 0x0000008018ff7812 */ /* 0x000fe4000780c0ff */
[----:B------:R-:W-:Y:S02]  /*0600*/  @P5 LOP3.LUT R15, R15, R26, RZ, 0x3c, !PT ;  /* 0x0000001a0f0f5212 */ /* 0x000fe400078e3cff */
[----:B------:R-:W4:Y:S01]  /*0610*/  @P6 LDG.E R26, desc[UR4][R10.64+0x78] ;  /* 0x000078040a1a6981 */ /* 0x000f22000c1e1900 */
[----:B------:R-:W-:-:S03]  /*0620*/  @P3 LOP3.LUT R4, R4, R21, RZ, 0x3c, !PT ;  /* 0x0000001504043212 */ /* 0x000fc600078e3cff */
[----:B------:R-:W4:Y:S01]  /*0630*/  @P4 LDG.E R21, desc[UR4][R10.64+0x5c] ;  /* 0x00005c040a154981 */ /* 0x000f22000c1e1900 */
[----:B------:R-:W-:-:S03]  /*0640*/  @P3 LOP3.LUT R2, R2, R23, RZ, 0x3c, !PT ;  /* 0x0000001702023212 */ /* 0x000fc600078e3cff */
[----:B------:R-:W4:Y:S01]  /*0650*/  @P5 LDG.E R23, desc[UR4][R10.64+0x68] ;  /* 0x000068040a175981 */ /* 0x000f22000c1e1900 */
[----:B------:R-:W-:-:S03]  /*0660*/  @P4 LOP3.LUT R4, R4, R25, RZ, 0x3c, !PT ;  /* 0x0000001904044212 */ /* 0x000fc600078e3cff */
[----:B------:R-:W4:Y:S01]  /*0670*/  @P5 LDG.E R25, desc[UR4][R10.64+0x70] ;  /* 0x000070040a195981 */ /* 0x000f22000c1e1900 */
[----:B--2---:R-:W-:-:S03]  /*0680*/  @P3 LOP3.LUT R5, R5, R18, RZ, 0x3c, !PT ;  /* 0x0000001205053212 */ /* 0x004fc600078e3cff */
[----:B------:R-:W2:Y:S01]  /*0690*/  @P5 LDG.E R18, desc[UR4][R10.64+0x6c] ;  /* 0x00006c040a125981 */ /* 0x000ea2000c1e1900 */
[----:B---3--:R-:W-:-:S03]  /*06a0*/  @P4 LOP3.LUT R5, R5, R20, RZ, 0x3c, !PT ;  /* 0x0000001405054212 */ /* 0x008fc600078e3cff */
[----:B------:R-:W3:Y:S01]  /*06b0*/  @P5 LDG.E R20, desc[UR4][R10.64+0x74] ;  /* 0x000074040a145981 */ /* 0x000ee2000c1e1900 */
[----:B----4-:R-:W-:-:S03]  /*06c0*/  @P4 LOP3.LUT R3, R3, R22, RZ, 0x3c, !PT ;  /* 0x0000001603034212 */ /* 0x010fc600078e3cff */
[----:B------:R-:W4:Y:S01]  /*06d0*/  @P0 LDG.E R22, desc[UR4][R10.64+0x8c] ;  /* 0x00008c040a160981 */ /* 0x000f22000c1e1900 */
[----:B------:R-:W-:-:S03]  /*06e0*/  @P6 LOP3.LUT R15, R15, R26, RZ, 0x3c, !PT ;  /* 0x0000001a0f0f6212 */ /* 0x000fc600078e3cff */
        /* <DEDUP_REMOVED lines=13> */
[----:B------:R-:W-:Y:S02]  /*07c0*/  @P6 LOP3.LUT R4, R4, R27, RZ, 0x3c, !PT ;  /* 0x0000001b04046212 */ /* 0x000fe400078e3cff */
[----:B------:R-:W-:Y:S02]  /*07d0*/  @P6 LOP3.LUT R2, R2, R21, RZ, 0x3c, !PT ;  /* 0x0000001502026212 */ /* 0x000fe400078e3cff */
[----:B------:R-:W-:Y:S02]  /*07e0*/  @P0 LOP3.LUT R4, R4, R23, RZ, 0x3c, !PT ;  /* 0x0000001704040212 */ /* 0x000fe400078e3cff */
[----:B------:R-:W-:Y:S02]  /*07f0*/  @P0 LOP3.LUT R2, R2, R25, RZ, 0x3c, !PT ;  /* 0x0000001902020212 */ /* 0x000fe400078e3cff */
[----:B--2---:R-:W-:Y:S02]  /*0800*/  @P6 LOP3.LUT R5, R5, R18, RZ, 0x3c, !PT ;  /* 0x0000001205056212 */ /* 0x004fe400078e3cff */
[----:B---3--:R-:W-:-:S02]  /*0810*/  @P6 LOP3.LUT R3, R3, R20, RZ, 0x3c, !PT ;  /* 0x0000001403036212 */ /* 0x008fc400078e3cff */
[----:B----4-:R-:W-:Y:S02]  /*0820*/  @P0 LOP3.LUT R5, R5, R22, RZ, 0x3c, !PT ;  /* 0x0000001605050212 */ /* 0x010fe400078e3cff */
[----:B------:R-:W-:Y:S02]  /*0830*/  @P0 LOP3.LUT R3, R3, R26, RZ, 0x3c, !PT ;  /* 0x0000001a03030212 */ /* 0x000fe400078e3cff */
[----:B------:R-:W-:-:S13]  /*0840*/  R2P PR, R24.B1, 0x7f ;  /* 0x0000007f18007804 */ /* 0x000fda0000001000 */
[----:B------:R-:W2:Y:S04]  /*0850*/  @P0 LDG.E R18, desc[UR4][R10.64+0xa0] ;  /* 0x0000a0040a120981 */ /* 0x000ea8000c1e1900 */
[----:B------:R-:W3:Y:S04]  /*0860*/  @P1 LDG.E R22, desc[UR4][R10.64+0xb4] ;  /* 0x0000b4040a161981 */ /* 0x000ee8000c1e1900 */
[----:B------:R-:W4:Y:S04]  /*0870*/  @P2 LDG.E R26, desc[UR4][R10.64+0xc8] ;  /* 0x0000c8040a1a2981 */ /* 0x000f28000c1e1900 */
[----:B------:R-:W4:Y:S04]  /*0880*/  @P3 LDG.E R28, desc[UR4][R10.64+0xdc] ;  /* 0x0000dc040a1c3981 */ /* 0x000f28000c1e1900 */
[----:B------:R-:W4:Y:S04]  /*0890*/  @P0 LDG.E R23, desc[UR4][R10.64+0xa4] ;  /* 0x0000a4040a170981 */ /* 0x000f28000c1e1900 */
[----:B------:R-:W4:Y:S04]  /*08a0*/  @P0 LDG.E R20, desc[UR4][R10.64+0xa8] ;  /* 0x0000a8040a140981 */ /* 0x000f28000c1e1900 */
[----:B------:R-:W4:Y:S04]  /*08b0*/  @P4 LDG.E R25, desc[UR4][R10.64+0xf0] ;  /* 0x0000f0040a194981 */ /* 0x000f28000c1e1900 */
        /* <DEDUP_REMOVED lines=21> */
[----:B------:R-:W-:Y:S02]  /*0a10*/  LOP3.LUT P0, RZ, R24, 0x8000, RZ, 0xc0, !PT ;  /* 0x0000800018ff7812 */ /* 0x000fe4000780c0ff */
[----:B----4-:R-:W-:Y:S01]  /*0a20*/  @P5 LOP3.LUT R15, R15, R26, RZ, 0x3c, !PT ;  /* 0x0000001a0f0f5212 */ /* 0x010fe200078e3cff */
[----:B------:R-:W4:Y:S04]  /*0a30*/  @P3 LDG.E R24, desc[UR4][R10.64+0xe4] ;  /* 0x0000e4040a183981 */ /* 0x000f28000c1e1900 */
[----:B------:R-:W2:Y:S01]  /*0a40*/  @P6 LDG.E R26, desc[UR4][R10.64+0x118] ;  /* 0x000118040a1a6981 */ /* 0x000ea2000c1e1900 */
        /* <DEDUP_REMOVED lines=8> */
[----:B---3--:R-:W-:-:S03]  /*0ad0*/  @P2 LOP3.LUT R3, R3, R22, RZ, 0x3c, !PT ;  /* 0x0000001603032212 */ /* 0x008fc600078e3cff */
[----:B------:R-:W3:Y:S01]  /*0ae0*/  @P4 LDG.E R22, desc[UR4][R10.64+0x100] ;  /* 0x000100040a164981 */ /* 0x000ee2000c1e1900 */
[----:B--2---:R-:W-:-:S03]  /*0af0*/  @P6 LOP3.LUT R15, R15, R26, RZ, 0x3c, !PT ;  /* 0x0000001a0f0f6212 */ /* 0x004fc600078e3cff */
[----:B------:R-:W2:Y:S01]  /*0b00*/  @P0 LDG.E R26, desc[UR4][R10.64+0x12c] ;  /* 0x00012c040a1a0981 */ /* 0x000ea2000c1e1900 */
[----:B----4-:R-:W-:-:S03]  /*0b10*/  @P2 LOP3.LUT R2, R2, R23, RZ, 0x3c, !PT ;  /* 0x0000001702022212 */ /* 0x010fc600078e3cff */
[----:B------:R-:W4:Y:S01]  /*0b20*/  @P4 LDG.E R23, desc[UR4][R10.64+0xfc] ;  /* 0x0000fc040a174981 */ /* 0x000f22000c1e1900 */
[----:B------:R-:W-:-:S03]  /*0b30*/  @P2 LOP3.LUT R5, R5, R20, RZ, 0x3c, !PT ;  /* 0x0000001405052212 */ /* 0x000fc600078e3cff */
[----:B------:R-:W4:Y:S01]  /*0b40*/  @P4 LDG.E R20, desc[UR4][R10.64+0xf8] ;  /* 0x0000f8040a144981 */ /* 0x000f22000c1e1900 */
[----:B------:R-:W-:Y:S02]  /*0b50*/  @P3 LOP3.LUT R2, R2, R27, RZ, 0x3c, !PT ;  /* 0x0000001b02023212 */ /* 0x000fe400078e3cff */
[----:B------:R-:W-:Y:S01]  /*0b60*/  @P3 LOP3.LUT R4, R4, R25, RZ, 0x3c, !PT ;  /* 0x0000001904043212 */ /* 0x000fe200078e3cff */
[----:B------:R-:W4:Y:S01]  /*0b70*/  @P5 LDG.E R27, desc[UR4][R10.64+0x110] ;  /* 0x000110040a1b5981 */ /* 0x000f22000c1e1900 */
[----:B------:R-:W-:-:S03]  /*0b80*/  @P3 LOP3.LUT R5, R5, R24, RZ, 0x3c, !PT ;  /* 0x0000001805053212 */ /* 0x000fc600078e3cff */
[----:B------:R-:W4:Y:S04]  /*0b90*/  @P5 LDG.E R25, desc[UR4][R10.64+0x108] ;  /* 0x000108040a195981 */ /* 0x000f28000c1e1900 */
        /* <DEDUP_REMOVED lines=19> */
[----:B------:R-:W-:-:S05]  /*0cd0*/  VIADD R19, R19, 0x10 ;  /* 0x0000001013137836 */ /* 0x000fca0000000000 */
[----:B------:R-:W-:Y:S02]  /*0ce0*/  ISETP.NE.AND P1, PT, R19, 0x20, PT ;  /* 0x000000201300780c */ /* 0x000fe40003f25270 */
[----:B------:R-:W-:Y:S02]  /*0cf0*/  @P5 LOP3.LUT R3, R3, R18, RZ, 0x3c, !PT ;  /* 0x0000001203035212 */ /* 0x000fe400078e3cff */
[----:B------:R-:W-:Y:S02]  /*0d00*/  @P6 LOP3.LUT R4, R4, R21, RZ, 0x3c, !PT ;  /* 0x0000001504046212 */ /* 0x000fe400078e3cff */
[----:B---3--:R-:W-:-:S04]  /*0d10*/  @P6 LOP3.LUT R3, R3, R22, RZ, 0x3c, !PT ;  /* 0x0000001603036212 */ /* 0x008fc800078e3cff */
[----:B--2---:R-:W-:Y:S02]  /*0d20*/  @P0 LOP3.LUT R3, R3, R26, RZ, 0x3c, !PT ;  /* 0x0000001a03030212 */ /* 0x004fe400078e3cff */
[----:B----4-:R-:W-:Y:S02]  /*0d30*/  @P6 LOP3.LUT R2, R2, R23, RZ, 0x3c, !PT ;  /* 0x0000001702026212 */ /* 0x010fe400078e3cff */
[----:B------:R-:W-:Y:S02]  /*0d40*/  @P6 LOP3.LUT R5, R5, R20, RZ, 0x3c, !PT ;  /* 0x0000001405056212 */ /* 0x000fe400078e3cff */
[----:B------:R-:W-:Y:S02]  /*0d50*/  @P0 LOP3.LUT R2, R2, R27, RZ, 0x3c, !PT ;  /* 0x0000001b02020212 */ /* 0x000fe400078e3cff */
[----:B------:R-:W-:Y:S02]  /*0d60*/  @P0 LOP3.LUT R4, R4, R25, RZ, 0x3c, !PT ;  /* 0x0000001904040212 */ /* 0x000fe400078e3cff */
[----:B------:R-:W-:Y:S01]  /*0d70*/  @P0 LOP3.LUT R5, R5, R24, RZ, 0x3c, !PT ;  /* 0x0000001805050212 */ /* 0x000fe200078e3cff */
[----:B------:R-:W-:Y:S06]  /*0d80*/  @P1 BRA `(.L_x_914) ;  /* 0xfffffff400481947 */ /* 0x000fec000383ffff */
[----:B------:R-:W-:-:S05]  /*0d90*/  VIADD R17, R17, 0x1 ;  /* 0x0000000111117836 */ /* 0x000fca0000000000 */
[----:B------:R-:W-:-:S13]  /*0da0*/  ISETP.NE.AND P0, PT, R17, 0x5, PT ;  /* 0x000000051100780c */ /* 0x000fda0003f05270 */
[----:B------:R-:W-:Y:S05]  /*0db0*/  @P0 BRA `(.L_x_915) ;  /* 0xfffffff400300947 */ /* 0x000fea000383ffff */
[----:B------:R1:W-:Y:S01]  /*0dc0*/  STG.E.64 desc[UR4][R6.64+0x8], R4 ;  /* 0x0000080406007986 */ /* 0x0003e2000c101b04 */
[----:B------:R-:W-:Y:S01]  /*0dd0*/  VIADD R14, R14, 0x1 ;  /* 0x000000010e0e7836 */ /* 0x000fe20000000000 */
[----:B------:R-:W-:Y:S02]  /*0de0*/  LOP3.LUT R11, R13, 0x3, RZ, 0xc0, !PT ;  /* 0x000000030d0b7812 */ /* 0x000fe400078ec0ff */
[----:B------:R1:W-:Y:S02]  /*0df0*/  STG.E.64 desc[UR4][R6.64+0x10], R2 ;  /* 0x0000100206007986 */ /* 0x0003e4000c101b04 */
[----:B------:R-:W-:Y:S02]  /*0e00*/  ISETP.GE.U32.AND P0, PT, R14, R11, PT ;  /* 0x0000000b0e00720c */ /* 0x000fe40003f06070 */
[----:B------:R1:W-:Y:S11]  /*0e10*/  STG.E desc[UR4][R6.64+0x4], R15 ;  /* 0x0000040f06007986 */ /* 0x0003f6000c101904 */
[----:B------:R-:W-:Y:S05]  /*0e20*/  @!P0 BRA `(.L_x_916) ;  /* 0xfffffff400048947 */ /* 0x000fea000383ffff */
.L_x_913:
[----:B------:R-:W-:Y:S05]  /*0e30*/  BSYNC.RECONVERGENT B1 ;  /* 0x0000000000017941 */ /* 0x000fea0003800200 */
.L_x_912:
[C---:B------:R-:W-:Y:S01]  /*0e40*/  ISETP.GT.U32.AND P0, PT, R13.reuse, 0x3, PT ;  /* 0x000000030d00780c */ /* 0x040fe20003f04070 */
[----:B------:R-:W-:Y:S01]  /*0e50*/  VIADD R12, R12, 0x1 ;  /* 0x000000010c0c7836 */ /* 0x000fe20000000000 */
[--C-:B------:R-:W-:Y:S02]  /*0e60*/  SHF.R.U64 R13, R13, 0x2, R0.reuse ;  /* 0x000000020d0d7819 */ /* 0x100fe40000001200 */
[----:B------:R-:W-:Y:S02]  /*0e70*/  ISETP.GT.U32.AND.EX P0, PT, R0, RZ, PT, P0 ;  /* 0x000000ff0000720c */ /* 0x000fe40003f04100 */
[----:B------:R-:W-:-:S11]  /*0e80*/  SHF.R.U32.HI R0, RZ, 0x2, R0 ;  /* 0x00000002ff007819 */ /* 0x000fd60000011600 */
[----:B------:R-:W-:Y:S05]  /*0e90*/  @P0 BRA `(.L_x_917) ;  /* 0xfffffff000c80947 */ /* 0x000fea000383ffff */
.L_x_911:
[----:B------:R-:W-:Y:S05]  /*0ea0*/  BSYNC.RECONVERGENT B0 ;  /* 0x0000000000007941 */ /* 0x000fea0003800200 */
.L_x_910:
[----:B------:R-:W-:Y:S04]  /*0eb0*/  STG.E.64 desc[UR4][R6.64+0x18], RZ ;  /* 0x000018ff06007986 */ /* 0x000fe8000c101b04 */
[----:B------:R-:W-:Y:S04]  /*0ec0*/  STG.E desc[UR4][R6.64+0x20], RZ ;  /* 0x000020ff06007986 */ /* 0x000fe8000c101904 */
[----:B------:R-:W-:Y:S01]  /*0ed0*/  STG.E.64 desc[UR4][R6.64+0x28], RZ ;  /* 0x000028ff06007986 */ /* 0x000fe2000c101b04 */
[----:B------:R-:W-:Y:S05]  /*0ee0*/  EXIT ;  /* 0x000000000000794d */ /* 0x000fea0003800000 */
.L_x_918:
        /* <DEDUP_REMOVED lines=9> */
.L_x_937:


//--------------------- .nv.global.init           --------------------------
	.section	.nv.global.init,"aw",@progbits
	.align	4
.nv.global.init:
	.type		mrg32k3aM1SubSeq,@object
	.size		mrg32k3aM1SubSeq,(mrg32k3aM2SubSeq - mrg32k3aM1SubSeq)
mrg32k3aM1SubSeq:
        /*0000*/ 	.byte	0x0b, 0xcc, 0xee, 0x04, 0x73, 0x29, 0x8b, 0x6f, 0xf6, 0x53, 0x03, 0xf6, 0x23, 0xf6, 0xea, 0xda
        /* <DEDUP_REMOVED lines=125> */
	.type		mrg32k3aM2SubSeq,@object
	.size		mrg32k3aM2SubSeq,(mrg32k3aM1 - mrg32k3aM2SubSeq)
mrg32k3aM2SubSeq:
        /* <DEDUP_REMOVED lines=126> */
	.type		mrg32k3aM1,@object
	.size		mrg32k3aM1,(mrg32k3aM1Seq - mrg32k3aM1)
mrg32k3aM1:
        /* <DEDUP_REMOVED lines=144> */
	.type		mrg32k3aM1Seq,@object
	.size		mrg32k3aM1Seq,(mrg32k3aM2 - mrg32k3aM1Seq)
mrg32k3aM1Seq:
        /* <DEDUP_REMOVED lines=144> */
	.type		mrg32k3aM2,@object
	.size		mrg32k3aM2,(mrg32k3aM2Seq - mrg32k3aM2)
mrg32k3aM2:
        /* <DEDUP_REMOVED lines=144> */
	.type		mrg32k3aM2Seq,@object
	.size		mrg32k3aM2Seq,(precalc_xorwow_matrix - mrg32k3aM2Seq)
mrg32k3aM2Seq:
        /* <DEDUP_REMOVED lines=144> */
	.type		precalc_xorwow_matrix,@object
	.size		precalc_xorwow_matrix,(precalc_xorwow_offset_matrix - precalc_xorwow_matrix)
precalc_xorwow_matrix:
        /* <DEDUP_REMOVED lines=6400> */
	.type		precalc_xorwow_offset_matrix,@object
	.size		precalc_xorwow_offset_matrix,(.L_1 - precalc_xorwow_offset_matrix)
precalc_xorwow_offset_matrix:
        /* <DEDUP_REMOVED lines=6400> */
.L_1:


//--------------------- .nv.shared._ZN3cub18CUB_300001_SM_10006detail8for_each13static_kernelINS2_12policy_hub_t12policy_500_tEmN6thrust24THRUST_300001_SM_1000_NS8cuda_cub20__uninitialized_fill7functorINS7_10device_ptrIiEEiEEEEvT0_T1_ --------------------------
	.section	.nv.shared._ZN3cub18CUB_300001_SM_10006detail8for_each13static_kernelINS2_12policy_hub_t12policy_500_tEmN6thrust24THRUST_300001_SM_1000_NS8cuda_cub20__uninitialized_fill7functorINS7_10device_ptrIiEEiEEEEvT0_T1_,"aw",@nobits
	.sectionflags	@""
	.align	16
	.zero		1024


//--------------------- .nv.shared.reserved.0     --------------------------
	.section	.nv.shared.reserved.0,"aw",@nobits
	.weak		__nv_reservedSMEM_offset_0_alias
	.size		__nv_reservedSMEM_offset_0_alias, 0, 64
	.other		__nv_reservedSMEM_offset_0_alias,@"STO_CUDA_RESERVED_SHARED STV_DEFAULT"
__nv_reservedSMEM_offset_0_alias:
	.zero		0
	.zero		64


//--------------------- .nv.global                --------------------------
	.section	.nv.global,"aw",@nobits
.nv.global:
	.type		_ZN34_INTERNAL_7065ab83_4_k_cu_8a30b0e16thrust24THRUST_300001_SM_1000_NS12placeholders2_8E,@object
	.size		_ZN34_INTERNAL_7065ab83_4_k_cu_8a30b0e16thrust24THRUST_300001_SM_1000_NS12placeholders2_8E,(_ZN34_INTERNAL_7065ab83_4_k_cu_8a30b0e14cuda3std3__436_GLOBAL__N__7065ab83_4_k_cu_8a30b0e16ignoreE - _ZN34_INTERNAL_7065ab83_4_k_cu_8a30b0e16thrust24THRUST_300001_SM_1000_NS12placeholders2_8E)
_ZN34_INTERNAL_7065ab83_4_k_cu_8a30b0e16thrust24THRUST_300001_SM_1000_NS12placeholders2_8E:
	.zero		1
	.type		_ZN34_INTERNAL_7065ab83_4_k_cu_8a30b0e14cuda3std3__436_GLOBAL__N__7065ab83_4_k_cu_8a30b0e16ignoreE,@object
	.size		_ZN34_INTERNAL_7065ab83_4_k_cu_8a30b0e14cuda3std3__436_GLOBAL__N__7065ab83_4_k_cu_8a30b0e16ignoreE,(_ZN34_INTERNAL_7065ab83_4_k_cu_8a30b0e14cuda3std6ranges3__45__cpo4dataE - _ZN34_INTERNAL_7065ab83_4_k_cu_8a30b0e14cuda3std3__436_GLOBAL__N__7065ab83_4_k_cu_8a30b0e16ignoreE)
_ZN34_INTERNAL_7065ab83_4_k_cu_8a30b0e14cuda3std3__436_GLOBAL__N__7065ab83_4_k_cu_8a30b0e16ignoreE:
	.zero		1
	.type		_ZN34_INTERNAL_7065ab83_4_k_cu_8a30b0e14cuda3std6ranges3__45__cpo4dataE,@object
	.size		_ZN34_INTERNAL_7065ab83_4_k_cu_8a30b0e14cuda3std6ranges3__45__cpo4dataE,(_ZN34_INTERNAL_7065ab83_4_k_cu_8a30b0e16thrust24THRUST_300001_SM_1000_NS6system3cpp3parE - _ZN34_INTERNAL_7065ab83_4_k_cu_8a30b0e14cuda3std6ranges3__45__cpo4dataE)
_ZN34_INTERNAL_7065ab83_4_k_cu_8a30b0e14cuda3std6ranges3__45__cpo4dataE:
	.zero		1
	.type		_ZN34_INTERNAL_7065ab83_4_k_cu_8a30b0e16thrust24THRUST_300001_SM_1000_NS6system3cpp3parE,@object
	.size		_ZN34_INTERNAL_7065ab83_4_k_cu_8a30b0e16thrust24THRUST_300001_SM_1000_NS6system3cpp3parE,(_ZN34_INTERNAL_7065ab83_4_k_cu_8a30b0e14cuda3std3__45__cpo5beginE - _ZN34_INTERNAL_7065ab83_4_k_cu_8a30b0e16thrust24THRUST_300001_SM_1000_NS6system3cpp3parE)
_ZN34_INTERNAL_7065ab83_4_k_cu_8a30b0e16thrust24THRUST_300001_SM_1000_NS6system3cpp3parE:
	.zero		1
	.type		_ZN34_INTERNAL_7065ab83_4_k_cu_8a30b0e14cuda3std3__45__cpo5beginE,@object
	.size		_ZN34_INTERNAL_7065ab83_4_k_cu_8a30b0e14cuda3std3__45__cpo5beginE,(_ZN34_INTERNAL_7065ab83_4_k_cu_8a30b0e14cuda3std6ranges3__45__cpo5beginE - _ZN34_INTERNAL_7065ab83_4_k_cu_8a30b0e14cuda3std3__45__cpo5beginE)
_ZN34_INTERNAL_7065ab83_4_k_cu_8a30b0e14cuda3std3__45__cpo5beginE:
	.zero		1
	.type		_ZN34_INTERNAL_7065ab83_4_k_cu_8a30b0e14cuda3std6ranges3__45__cpo5beginE,@object
	.size		_ZN34_INTERNAL_7065ab83_4_k_cu_8a30b0e14cuda3std6ranges3__45__cpo5beginE,(_ZN34_INTERNAL_7065ab83_4_k_cu_8a30b0e16thrust24THRUST_300001_SM_1000_NS6deviceE - _ZN34_INTERNAL_7065ab83_4_k_cu_8a30b0e14cuda3std6ranges3__45__cpo5beginE)
_ZN34_INTERNAL_7065ab83_4_k_cu_8a30b0e14cuda3std6ranges3__45__cpo5beginE:
	.zero		1
	.type		_ZN34_INTERNAL_7065ab83_4_k_cu_8a30b0e16thrust24THRUST_300001_SM_1000_NS6deviceE,@object
	.size		_ZN34_INTERNAL_7065ab83_4_k_cu_8a30b0e16thrust24THRUST_300001_SM_1000_NS6deviceE,(_ZN34_INTERNAL_7065ab83_4_k_cu_8a30b0e14cuda3std3__47nulloptE - _ZN34_INTERNAL_7065ab83_4_k_cu_8a30b0e16thrust24THRUST_300001_SM_1000_NS6deviceE)
_ZN34_INTERNAL_7065ab83_4_k_cu_8a30b0e16thrust24THRUST_300001_SM_1000_NS6deviceE:
	.zero		1
	.type		_ZN34_INTERNAL_7065ab83_4_k_cu_8a30b0e14cuda3std3__47nulloptE,@object
	.size		_ZN34_INTERNAL_7065ab83_4_k_cu_8a30b0e14cuda3std3__47nulloptE,(_ZN34_INTERNAL_7065ab83_4_k_cu_8a30b0e14cuda3std6ranges3__45__cpo8distanceE - _ZN34_INTERNAL_7065ab83_4_k_cu_8a30b0e14cuda3std3__47nulloptE)
_ZN34_INTERNAL_7065ab83_4_k_cu_8a30b0e14cuda3std3__47nulloptE:
	.zero		1
	.type		_ZN34_INTERNAL_7065ab83_4_k_cu_8a30b0e14cuda3std6ranges3__45__cpo8distanceE,@object
	.size		_ZN34_INTERNAL_7065ab83_4_k_cu_8a30b0e14cuda3std6ranges3__45__cpo8distanceE,(_ZN34_INTERNAL_7065ab83_4_k_cu_8a30b0e16thrust24THRUST_300001_SM_1000_NS12placeholders2_4E - _ZN34_INTERNAL_7065ab83_4_k_cu_8a30b0e14cuda3std6ranges3__45__cpo8distanceE)
_ZN34_INTERNAL_7065ab83_4_k_cu_8a30b0e14cuda3std6ranges3__45__cpo8distanceE:
	.zero		1
	.type		_ZN34_INTERNAL_7065ab83_4_k_cu_8a30b0e16thrust24THRUST_300001_SM_1000_NS12placeholders2_4E,@object
	.size		_ZN34_INTERNAL_7065ab83_4_k_cu_8a30b0e16thrust24THRUST_300001_SM_1000_NS12placeholders2_4E,(_ZN34_INTERNAL_7065ab83_4_k_cu_8a30b0e14cuda3std3__45__cpo6rbeginE - _ZN34_INTERNAL_7065ab83_4_k_cu_8a30b0e16thrust24THRUST_300001_SM_1000_NS12placeholders2_4E)
_ZN34_INTERNAL_7065ab83_4_k_cu_8a30b0e16thrust24THRUST_300001_SM_1000_NS12placeholders2_4E:
	.zero		1
	.type		_ZN34_INTERNAL_7065ab83_4_k_cu_8a30b0e14cuda3std3__45__cpo6rbeginE,@object
	.size		_ZN34_INTERNAL_7065ab83_4_k_cu_8a30b0e14cuda3std3__45__cpo6rbeginE,(_ZN34_INTERNAL_7065ab83_4_k_cu_8a30b0e14cuda3std6ranges3__45__cpo7advanceE - _ZN34_INTERNAL_7065ab83_4_k_cu_8a30b0e14cuda3std3__45__cpo6rbeginE)
_ZN34_INTERNAL_7065ab83_4_k_cu_8a30b0e14cuda3std3__45__cpo6rbeginE:
	.zero		1
	.type		_ZN34_INTERNAL_7065ab83_4_k_cu_8a30b0e14cuda3std6ranges3__45__cpo7advanceE,@object
	.size		_ZN34_INTERNAL_7065ab83_4_k_cu_8a30b0e14cuda3std6ranges3__45__cpo7advanceE,(_ZN34_INTERNAL_7065ab83_4_k_cu_8a30b0e16thrust24THRUST_300001_SM_1000_NS12placeholders3_10E - _ZN34_INTERNAL_7065ab83_4_k_cu_8a30b0e14cuda3std6ranges3__45__cpo7advanceE)
_ZN34_INTERNAL_7065ab83_4_k_cu_8a30b0e14cuda3std6ranges3__45__cpo7advanceE:
	.zero		1
	.type		_ZN34_INTERNAL_7065ab83_4_k_cu_8a30b0e16thrust24THRUST_300001_SM_1000_NS12placeholders3_10E,@object
	.size		_ZN34_INTERNAL_7065ab83_4_k_cu_8a30b0e16thrust24THRUST_300001_SM_1000_NS12placeholders3_10E,(_ZN34_INTERNAL_7065ab83_4_k_cu_8a30b0e14cuda3std3__48in_placeE - _ZN34_INTERNAL_7065ab83_4_k_cu_8a30b0e16thrust24THRUST_300001_SM_1000_NS12placeholders3_10E)
_ZN34_INTERNAL_7065ab83_4_k_cu_8a30b0e16thrust24THRUST_300001_SM_1000_NS12placeholders3_10E:
	.zero		1
	.type		_ZN34_INTERNAL_7065ab83_4_k_cu_8a30b0e14cuda3std3__48in_placeE,@object
	.size		_ZN34_INTERNAL_7065ab83_4_k_cu_8a30b0e14cuda3std3__48in_placeE,(_ZN34_INTERNAL_7065ab83_4_k_cu_8a30b0e14cuda3std6ranges3__45__cpo4sizeE - _ZN34_INTERNAL_7065ab83_4_k_cu_8a30b0e14cuda3std3__48in_placeE)
_ZN34_INTERNAL_7065ab83_4_k_cu_8a30b0e14cuda3std3__48in_placeE:
	.zero		1
	.type		_ZN34_INTERNAL_7065ab83_4_k_cu_8a30b0e14cuda3std6ranges3__45__cpo4sizeE,@object
	.size		_ZN34_INTERNAL_7065ab83_4_k_cu_8a30b0e14cuda3std6ranges3__45__cpo4sizeE,(_ZN34_INTERNAL_7065ab83_4_k_cu_8a30b0e16thrust24THRUST_300001_SM_1000_NS12placeholders2_2E - _ZN34_INTERNAL_7065ab83_4_k_cu_8a30b0e14cuda3std6ranges3__45__cpo4sizeE)
_ZN34_INTERNAL_7065ab83_4_k_cu_8a30b0e14cuda3std6ranges3__45__cpo4sizeE:
	.zero		1
	.type		_ZN34_INTERNAL_7065ab83_4_k_cu_8a30b0e16thrust24THRUST_300001_SM_1000_NS12placeholders2_2E,@object
	.size		_ZN34_INTERNAL_7065ab83_4_k_cu_8a30b0e16thrust24THRUST_300001_SM_1000_NS12placeholders2_2E,(_ZN34_INTERNAL_7065ab83_4_k_cu_8a30b0e14cuda3std3__45__cpo6cbeginE - _ZN34_INTERNAL_7065ab83_4_k_cu_8a30b0e16thrust24THRUST_300001_SM_1000_NS12placeholders2_2E)
_ZN34_INTERNAL_7065ab83_4_k_cu_8a30b0e16thrust24THRUST_300001_SM_1000_NS12placeholders2_2E:
	.zero		1
	.type		_ZN34_INTERNAL_7065ab83_4_k_cu_8a30b0e14cuda3std3__45__cpo6cbeginE,@object
	.size		_ZN34_INTERNAL_7065ab83_4_k_cu_8a30b0e14cuda3std3__45__cpo6cbeginE,(_ZN34_INTERNAL_7065ab83_4_k_cu_8a30b0e14cuda3std6ranges3__45__cpo6cbeginE - _ZN34_INTERNAL_7065ab83_4_k_cu_8a30b0e14cuda3std3__45__cpo6cbeginE)
_ZN34_INTERNAL_7065ab83_4_k_cu_8a30b0e14cuda3std3__45__cpo6cbeginE:
	.zero		1
	.type		_ZN34_INTERNAL_7065ab83_4_k_cu_8a30b0e14cuda3std6ranges3__45__cpo6cbeginE,@object
	.size		_ZN34_INTERNAL_7065ab83_4_k_cu_8a30b0e14cuda3std6ranges3__45__cpo6cbeginE,(_ZN34_INTERNAL_7065ab83_4_k_cu_8a30b0e16thrust24THRUST_300001_SM_1000_NS12placeholders2_6E - _ZN34_INTERNAL_7065ab83_4_k_cu_8a30b0e14cuda3std6ranges3__45__cpo6cbeginE)
_ZN34_INTERNAL_7065ab83_4_k_cu_8a30b0e14cuda3std6ranges3__45__cpo6cbeginE:
	.zero		1
	.type		_ZN34_INTERNAL_7065ab83_4_k_cu_8a30b0e16thrust24THRUST_300001_SM_1000_NS12placeholders2_6E,@object
	.size		_ZN34_INTERNAL_7065ab83_4_k_cu_8a30b0e16thrust24THRUST_300001_SM_1000_NS12placeholders2_6E,(_ZN34_INTERNAL_7065ab83_4_k_cu_8a30b0e14cuda3std3__45__cpo7crbeginE - _ZN34_INTERNAL_7065ab83_4_k_cu_8a30b0e16thrust24THRUST_300001_SM_1000_NS12placeholders2_6E)
_ZN34_INTERNAL_7065ab83_4_k_cu_8a30b0e16thrust24THRUST_300001_SM_1000_NS12placeholders2_6E:
	.zero		1
	.type		_ZN34_INTERNAL_7065ab83_4_k_cu_8a30b0e14cuda3std3__45__cpo7crbeginE,@object
	.size		_ZN34_INTERNAL_7065ab83_4_k_cu_8a30b0e14cuda3std3__45__cpo7crbeginE,(_ZN34_INTERNAL_7065ab83_4_k_cu_8a30b0e14cuda3std6ranges3__45__cpo4nextE - _ZN34_INTERNAL_7065ab83_4_k_cu_8a30b0e14cuda3std3__45__cpo7crbeginE)
_ZN34_INTERNAL_7065ab83_4_k_cu_8a30b0e14cuda3std3__45__cpo7crbeginE:
	.zero		1
	.type		_ZN34_INTERNAL_7065ab83_4_k_cu_8a30b0e14cuda3std6ranges3__45__cpo4nextE,@object
	.size		_ZN34_INTERNAL_7065ab83_4_k_cu_8a30b0e14cuda3std6ranges3__45__cpo4nextE,(_ZN34_INTERNAL_7065ab83_4_k_cu_8a30b0e14cuda3std6ranges3__45__cpo4swapE - _ZN34_INTERNAL_7065ab83_4_k_cu_8a30b0e14cuda3std6ranges3__45__cpo4nextE)
_ZN34_INTERNAL_7065ab83_4_k_cu_8a30b0e14cuda3std6ranges3__45__cpo4nextE:
	.zero		1
	.type		_ZN34_INTERNAL_7065ab83_4_k_cu_8a30b0e14cuda3std6ranges3__45__cpo4swapE,@object
	.size		_ZN34_INTERNAL_7065ab83_4_k_cu_8a30b0e14cuda3std6ranges3__45__cpo4swapE,(_ZN34_INTERNAL_7065ab83_4_k_cu_8a30b0e16thrust24THRUST_300001_SM_1000_NS8cuda_cub10par_nosyncE - _ZN34_INTERNAL_7065ab83_4_k_cu_8a30b0e14cuda3std6ranges3__45__cpo4swapE)
_ZN34_INTERNAL_7065ab83_4_k_cu_8a30b0e14cuda3std6ranges3__45__cpo4swapE:
	.zero		1
	.type		_ZN34_INTERNAL_7065ab83_4_k_cu_8a30b0e16thrust24THRUST_300001_SM_1000_NS8cuda_cub10par_nosyncE,@object
	.size		_ZN34_INTERNAL_7065ab83_4_k_cu_8a30b0e16thrust24THRUST_300001_SM_1000_NS8cuda_cub10par_nosyncE,(_ZN34_INTERNAL_7065ab83_4_k_cu_8a30b0e16thrust24THRUST_300001_SM_1000_NS3seqE - _ZN34_INTERNAL_7065ab83_4_k_cu_8a30b0e16thrust24THRUST_300001_SM_1000_NS8cuda_cub10par_nosyncE)
_ZN34_INTERNAL_7065ab83_4_k_cu_8a30b0e16thrust24THRUST_300001_SM_1000_NS8cuda_cub10par_nosyncE:
	.zero		1
	.type		_ZN34_INTERNAL_7065ab83_4_k_cu_8a30b0e16thrust24THRUST_300001_SM_1000_NS3seqE,@object
	.size		_ZN34_INTERNAL_7065ab83_4_k_cu_8a30b0e16thrust24THRUST_300001_SM_1000_NS3seqE,(_ZN34_INTERNAL_7065ab83_4_k_cu_8a30b0e14cuda3std3__420unreachable_sentinelE - _ZN34_INTERNAL_7065ab83_4_k_cu_8a30b0e16thrust24THRUST_300001_SM_1000_NS3seqE)
_ZN34_INTERNAL_7065ab83_4_k_cu_8a30b0e16thrust24THRUST_300001_SM_1000_NS3seqE:
	.zero		1
	.type		_ZN34_INTERNAL_7065ab83_4_k_cu_8a30b0e14cuda3std3__420unreachable_sentinelE,@object
	.size		_ZN34_INTERNAL_7065ab83_4_k_cu_8a30b0e14cuda3std3__420unreachable_sentinelE,(_ZN34_INTERNAL_7065ab83_4_k_cu_8a30b0e14cuda3std6ranges3__45__cpo5ssizeE - _ZN34_INTERNAL_7065ab83_4_k_cu_8a30b0e14cuda3std3__420unreachable_sentinelE)
_ZN34_INTERNAL_7065ab83_4_k_cu_8a30b0e14cuda3std3__420unreachable_sentinelE:
	.zero		1
	.type		_ZN34_INTERNAL_7065ab83_4_k_cu_8a30b0e14cuda3std6ranges3__45__cpo5ssizeE,@object
	.size		_ZN34_INTERNAL_7065ab83_4_k_cu_8a30b0e14cuda3std6ranges3__45__cpo5ssizeE,(_ZN34_INTERNAL_7065ab83_4_k_cu_8a30b0e16thrust24THRUST_300001_SM_1000_NS12placeholders2_3E - _ZN34_INTERNAL_7065ab83_4_k_cu_8a30b0e14cuda3std6ranges3__45__cpo5ssizeE)
_ZN34_INTERNAL_7065ab83_4_k_cu_8a30b0e14cuda3std6ranges3__45__cpo5ssizeE:
	.zero		1
	.type		_ZN34_INTERNAL_7065ab83_4_k_cu_8a30b0e16thrust24THRUST_300001_SM_1000_NS12placeholders2_3E,@object
	.size		_ZN34_INTERNAL_7065ab83_4_k_cu_8a30b0e16thrust24THRUST_300001_SM_1000_NS12placeholders2_3E,(_ZN34_INTERNAL_7065ab83_4_k_cu_8a30b0e14cuda3std3__45__cpo4cendE - _ZN34_INTERNAL_7065ab83_4_k_cu_8a30b0e16thrust24THRUST_300001_SM_1000_NS12placeholders2_3E)
_ZN34_INTERNAL_7065ab83_4_k_cu_8a30b0e16thrust24THRUST_300001_SM_1000_NS12placeholders2_3E:
	.zero		1
	.type		_ZN34_INTERNAL_7065ab83_4_k_cu_8a30b0e14cuda3std3__45__cpo4cendE,@object
	.size		_ZN34_INTERNAL_7065ab83_4_k_cu_8a30b0e14cuda3std3__45__cpo4cendE,(_ZN34_INTERNAL_7065ab83_4_k_cu_8a30b0e14cuda3std6ranges3__45__cpo4cendE - _ZN34_INTERNAL_7065ab83_4_k_cu_8a30b0e14cuda3std3__45__cpo4cendE)
_ZN34_INTERNAL_7065ab83_4_k_cu_8a30b0e14cuda3std3__45__cpo4cendE:
	.zero		1
	.type		_ZN34_INTERNAL_7065ab83_4_k_cu_8a30b0e14cuda3std6ranges3__45__cpo4cendE,@object
	.size		_ZN34_INTERNAL_7065ab83_4_k_cu_8a30b0e14cuda3std6ranges3__45__cpo4cendE,(_ZN34_INTERNAL_7065ab83_4_k_cu_8a30b0e16thrust24THRUST_300001_SM_1000_NS12placeholders2_7E - _ZN34_INTERNAL_7065ab83_4_k_cu_8a30b0e14cuda3std6ranges3__45__cpo4cendE)
_ZN34_INTERNAL_7065ab83_4_k_cu_8a30b0e14cuda3std6ranges3__45__cpo4cendE:
	.zero		1
	.type		_ZN34_INTERNAL_7065ab83_4_k_cu_8a30b0e16thrust24THRUST_300001_SM_1000_NS12placeholders2_7E,@object
	.size		_ZN34_INTERNAL_7065ab83_4_k_cu_8a30b0e16thrust24THRUST_300001_SM_1000_NS12placeholders2_7E,(_ZN34_INTERNAL_7065ab83_4_k_cu_8a30b0e14cuda3std3__45__cpo5crendE - _ZN34_INTERNAL_7065ab83_4_k_cu_8a30b0e16thrust24THRUST_300001_SM_1000_NS12placeholders2_7E)
_ZN34_INTERNAL_7065ab83_4_k_cu_8a30b0e16thrust24THRUST_300001_SM_1000_NS12placeholders2_7E:
	.zero		1
	.type		_ZN34_INTERNAL_7065ab83_4_k_cu_8a30b0e14cuda3std3__45__cpo5crendE,@object
	.size		_ZN34_INTERNAL_7065ab83_4_k_cu_8a30b0e14cuda3std3__45__cpo5crendE,(_ZN34_INTERNAL_7065ab83_4_k_cu_8a30b0e14cuda3std6ranges3__45__cpo4prevE - _ZN34_INTERNAL_7065ab83_4_k_cu_8a30b0e14cuda3std3__45__cpo5crendE)
_ZN34_INTERNAL_7065ab83_4_k_cu_8a30b0e14cuda3std3__45__cpo5crendE:
	.zero		1
	.type		_ZN34_INTERNAL_7065ab83_4_k_cu_8a30b0e14cuda3std6ranges3__45__cpo4prevE,@object
	.size		_ZN34_INTERNAL_7065ab83_4_k_cu_8a30b0e14cuda3std6ranges3__45__cpo4prevE,(_ZN34_INTERNAL_7065ab83_4_k_cu_8a30b0e14cuda3std6ranges3__45__cpo9iter_moveE - _ZN34_INTERNAL_7065ab83_4_k_cu_8a30b0e14cuda3std6ranges3__45__cpo4prevE)
_ZN34_INTERNAL_7065ab83_4_k_cu_8a30b0e14cuda3std6ranges3__45__cpo4prevE:
	.zero		1
	.type		_ZN34_INTERNAL_7065ab83_4_k_cu_8a30b0e14cuda3std6ranges3__45__cpo9iter_moveE,@object
	.size		_ZN34_INTERNAL_7065ab83_4_k_cu_8a30b0e14cuda3std6ranges3__45__cpo9iter_moveE,(_ZN34_INTERNAL_7065ab83_4_k_cu_8a30b0e16thrust24THRUST_300001_SM_1000_NS6system6detail10sequential3seqE - _ZN34_INTERNAL_7065ab83_4_k_cu_8a30b0e14cuda3std6ranges3__45__cpo9iter_moveE)
_ZN34_INTERNAL_7065ab83_4_k_cu_8a30b0e14cuda3std6ranges3__45__cpo9iter_moveE:
	.zero		1
	.type		_ZN34_INTERNAL_7065ab83_4_k_cu_8a30b0e16thrust24THRUST_300001_SM_1000_NS6system6detail10sequential3seqE,@object
	.size		_ZN34_INTERNAL_7065ab83_4_k_cu_8a30b0e16thrust24THRUST_300001_SM_1000_NS6system6detail10sequential3seqE,(_ZN34_INTERNAL_7065ab83_4_k_cu_8a30b0e16thrust24THRUST_300001_SM_1000_NS12placeholders2_9E - _ZN34_INTERNAL_7065ab83_4_k_cu_8a30b0e16thrust24THRUST_300001_SM_1000_NS6system6detail10sequential3seqE)
_ZN34_INTERNAL_7065ab83_4_k_cu_8a30b0e16thrust24THRUST_300001_SM_1000_NS6system6detail10sequential3seqE:
	.zero		1
	.type		_ZN34_INTERNAL_7065ab83_4_k_cu_8a30b0e16thrust24THRUST_300001_SM_1000_NS12placeholders2_9E,@object
	.size		_ZN34_INTERNAL_7065ab83_4_k_cu_8a30b0e16thrust24THRUST_300001_SM_1000_NS12placeholders2_9E,(_ZN34_INTERNAL_7065ab83_4_k_cu_8a30b0e14cuda3std3__419piecewise_constructE - _ZN34_INTERNAL_7065ab83_4_k_cu_8a30b0e16thrust24THRUST_300001_SM_1000_NS12placeholders2_9E)
_ZN34_INTERNAL_7065ab83_4_k_cu_8a30b0e16thrust24THRUST_300001_SM_1000_NS12placeholders2_9E:
	.zero		1
	.type		_ZN34_INTERNAL_7065ab83_4_k_cu_8a30b0e14cuda3std3__419piecewise_constructE,@object
	.size		_ZN34_INTERNAL_7065ab83_4_k_cu_8a30b0e14cuda3std3__419piecewise_constructE,(_ZN34_INTERNAL_7065ab83_4_k_cu_8a30b0e14cuda3std6ranges3__45__cpo5cdataE - _ZN34_INTERNAL_7065ab83_4_k_cu_8a30b0e14cuda3std3__419piecewise_constructE)
_ZN34_INTERNAL_7065ab83_4_k_cu_8a30b0e14cuda3std3__419piecewise_constructE:
	.zero		1
	.type		_ZN34_INTERNAL_7065ab83_4_k_cu_8a30b0e14cuda3std6ranges3__45__cpo5cdataE,@object
	.size		_ZN34_INTERNAL_7065ab83_4_k_cu_8a30b0e14cuda3std6ranges3__45__cpo5cdataE,(_ZN34_INTERNAL_7065ab83_4_k_cu_8a30b0e16thrust24THRUST_300001_SM_1000_NS12placeholders2_1E - _ZN34_INTERNAL_7065ab83_4_k_cu_8a30b0e14cuda3std6ranges3__45__cpo5cdataE)
_ZN34_INTERNAL_7065ab83_4_k_cu_8a30b0e14cuda3std6ranges3__45__cpo5cdataE:
	.zero		1
	.type		_ZN34_INTERNAL_7065ab83_4_k_cu_8a30b0e16thrust24THRUST_300001_SM_1000_NS12placeholders2_1E,@object
	.size		_ZN34_INTERNAL_7065ab83_4_k_cu_8a30b0e16thrust24THRUST_300001_SM_1000_NS12placeholders2_1E,(_ZN34_INTERNAL_7065ab83_4_k_cu_8a30b0e14cuda3std3__45__cpo3endE - _ZN34_INTERNAL_7065ab83_4_k_cu_8a30b0e16thrust24THRUST_300001_SM_1000_NS12placeholders2_1E)
_ZN34_INTERNAL_7065ab83_4_k_cu_8a30b0e16thrust24THRUST_300001_SM_1000_NS12placeholders2_1E:
	.zero		1
	.type		_ZN34_INTERNAL_7065ab83_4_k_cu_8a30b0e14cuda3std3__45__cpo3endE,@object
	.size		_ZN34_INTERNAL_7065ab83_4_k_cu_8a30b0e14cuda3std3__45__cpo3endE,(_ZN34_INTERNAL_7065ab83_4_k_cu_8a30b0e14cuda3std6ranges3__45__cpo3endE - _ZN34_INTERNAL_7065ab83_4_k_cu_8a30b0e14cuda3std3__45__cpo3endE)
_ZN34_INTERNAL_7065ab83_4_k_cu_8a30b0e14cuda3std3__45__cpo3endE:
	.zero		1
	.type		_ZN34_INTERNAL_7065ab83_4_k_cu_8a30b0e14cuda3std6ranges3__45__cpo3endE,@object
	.size		_ZN34_INTERNAL_7065ab83_4_k_cu_8a30b0e14cuda3std6ranges3__45__cpo3endE,(_ZN34_INTERNAL_7065ab83_4_k_cu_8a30b0e16thrust24THRUST_300001_SM_1000_NS12placeholders2_5E - _ZN34_INTERNAL_7065ab83_4_k_cu_8a30b0e14cuda3std6ranges3__45__cpo3endE)
_ZN34_INTERNAL_7065ab83_4_k_cu_8a30b0e14cuda3std6ranges3__45__cpo3endE:
	.zero		1
	.type		_ZN34_INTERNAL_7065ab83_4_k_cu_8a30b0e16thrust24THRUST_300001_SM_1000_NS12placeholders2_5E,@object
	.size		_ZN34_INTERNAL_7065ab83_4_k_cu_8a30b0e16thrust24THRUST_300001_SM_1000_NS12placeholders2_5E,(_ZN34_INTERNAL_7065ab83_4_k_cu_8a30b0e14cuda3std3__45__cpo4rendE - _ZN34_INTERNAL_7065ab83_4_k_cu_8a30b0e16thrust24THRUST_300001_SM_1000_NS12placeholders2_5E)
_ZN34_INTERNAL_7065ab83_4_k_cu_8a30b0e16thrust24THRUST_300001_SM_1000_NS12placeholders2_5E:
	.zero		1
	.type		_ZN34_INTERNAL_7065ab83_4_k_cu_8a30b0e14cuda3std3__45__cpo4rendE,@object
	.size		_ZN34_INTERNAL_7065ab83_4_k_cu_8a30b0e14cuda3std3__45__cpo4rendE,(_ZN34_INTERNAL_7065ab83_4_k_cu_8a30b0e14cuda3std6ranges3__45__cpo9iter_swapE - _ZN34_INTERNAL_7065ab83_4_k_cu_8a30b0e14cuda3std3__45__cpo4rendE)
_ZN34_INTERNAL_7065ab83_4_k_cu_8a30b0e14cuda3std3__45__cpo4rendE:
	.zero		1
	.type		_ZN34_INTERNAL_7065ab83_4_k_cu_8a30b0e14cuda3std6ranges3__45__cpo9iter_swapE,@object
	.size		_ZN34_INTERNAL_7065ab83_4_k_cu_8a30b0e14cuda3std6ranges3__45__cpo9iter_swapE,(_ZN34_INTERNAL_7065ab83_4_k_cu_8a30b0e14cuda3std3__48unexpectE - _ZN34_INTERNAL_7065ab83_4_k_cu_8a30b0e14cuda3std6ranges3__45__cpo9iter_swapE)
_ZN34_INTERNAL_7065ab83_4_k_cu_8a30b0e14cuda3std6ranges3__45__cpo9iter_swapE:
	.zero		1
	.type		_ZN34_INTERNAL_7065ab83_4_k_cu_8a30b0e14cuda3std3__48unexpectE,@object
	.size		_ZN34_INTERNAL_7065ab83_4_k_cu_8a30b0e14cuda3std3__48unexpectE,(_ZN34_INTERNAL_7065ab83_4_k_cu_8a30b0e16thrust24THRUST_300001_SM_1000_NS8cuda_cub3parE - _ZN34_INTERNAL_7065ab83_4_k_cu_8a30b0e14cuda3std3__48unexpectE)
_ZN34_INTERNAL_7065ab83_4_k_cu_8a30b0e14cuda3std3__48unexpectE:
	.zero		1
	.type		_ZN34_INTERNAL_7065ab83_4_k_cu_8a30b0e16thrust24THRUST_300001_SM_1000_NS8cuda_cub3parE,@object
	.size		_ZN34_INTERNAL_7065ab83_4_k_cu_8a30b0e16thrust24THRUST_300001_SM_1000_NS8cuda_cub3parE,(.L_38 - _ZN34_INTERNAL_7065ab83_4_k_cu_8a30b0e16thrust24THRUST_300001_SM_1000_NS8cuda_cub3parE)
_ZN34_INTERNAL_7065ab83_4_k_cu_8a30b0e16thrust24THRUST_300001_SM_1000_NS8cuda_cub3parE:
	.zero		1
.L_38:


//--------------------- .nv.shared._ZN3cub18CUB_300001_SM_10006detail8for_each13static_kernelINS2_12policy_hub_t12policy_500_tEmN6thrust24THRUST_300001_SM_1000_NS8cuda_cub20__uninitialized_fill7functorINS7_10device_ptrI4GeneEESC_EEEEvT0_T1_ --------------------------
	.section	.nv.shared._ZN3cub18CUB_300001_SM_10006detail8for_each13static_kernelINS2_12policy_hub_t12policy_500_tEmN6thrust24THRUST_300001_SM_1000_NS8cuda_cub20__uninitialized_fill7functorINS7_10device_ptrI4GeneEESC_EEEEvT0_T1_,"aw",@nobits
	.sectionflags	@""
	.align	16
	.zero		1024


//--------------------- .nv.shared._ZN3cub18CUB_300001_SM_10006detail11EmptyKernelIvEEvv --------------------------
	.section	.nv.shared._ZN3cub18CUB_300001_SM_10006detail11EmptyKernelIvEEvv,"aw",@nobits
	.sectionflags	@""
	.align	16
	.zero		1024


//--------------------- .nv.shared._ZN6thrust24THRUST_300001_SM_1000_NS8cuda_cub4core6detail13_kernel_agentINS1_8__reduce11ReduceAgentIPN4cuda3std3__45tupleIJilEEESC_SB_lNS1_9__extrema9arg_min_fIilNS9_4lessIiEEEEEEJSC_SC_iSH_EEEvDpT0_ --------------------------
	.section	.nv.shared._ZN6thrust24THRUST_300001_SM_1000_NS8cuda_cub4core6detail13_kernel_agentINS1_8__reduce11ReduceAgentIPN4cuda3std3__45tupleIJilEEESC_SB_lNS1_9__extrema9arg_min_fIilNS9_4lessIiEEEEEEJSC_SC_iSH_EEEvDpT0_,"aw",@nobits
	.sectionflags	@""
	.align	16
	.zero		1024


//--------------------- .nv.shared._ZN6thrust24THRUST_300001_SM_1000_NS8cuda_cub4core6detail13_kernel_agentINS1_8__reduce10DrainAgentIlEEJN3cub18CUB_300001_SM_10009GridQueueIyEElEEEvDpT0_ --------------------------
	.section	.nv.shared._ZN6thrust24THRUST_300001_SM_1000_NS8cuda_cub4core6detail13_kernel_agentINS1_8__reduce10DrainAgentIlEEJN3cub18CUB_300001_SM_10009GridQueueIyEElEEEvDpT0_,"aw",@nobits
	.sectionflags	@""
	.align	16
	.zero		1024


//--------------------- .nv.shared._ZN6thrust24THRUST_300001_SM_1000_NS8cuda_cub4core6detail13_kernel_agentINS1_8__reduce11ReduceAgentINS0_12zip_iteratorIN4cuda3std3__45tupleIJNS0_6detail15normal_iteratorINS0_10device_ptrIiEEEENS0_17counting_iteratorIlNS0_11use_defaultESI_SI_EEEEEEEPNSB_IJilEEESM_lNS1_9__extrema9arg_min_fIilNSA_4lessIiEEEEEEJSL_SN_lN3cub18CUB_300001_SM_100013GridEvenShareIlEENSV_9GridQueueIyEESS_EEEvDpT0_ --------------------------
	.section	.nv.shared._ZN6thrust24THRUST_300001_SM_1000_NS8cuda_cub4core6detail13_kernel_agentINS1_8__reduce11ReduceAgentINS0_12zip_iteratorIN4cuda3std3__45tupleIJNS0_6detail15normal_iteratorINS0_10device_ptrIiEEEENS0_17counting_iteratorIlNS0_11use_defaultESI_SI_EEEEEEEPNSB_IJilEEESM_lNS1_9__extrema9arg_min_fIilNSA_4lessIiEEEEEEJSL_SN_lN3cub18CUB_300001_SM_100013GridEvenShareIlEENSV_9GridQueueIyEESS_EEEvDpT0_,"aw",@nobits
	.sectionflags	@""
	.align	16
	.zero		1024


//--------------------- .nv.shared._ZN6thrust24THRUST_300001_SM_1000_NS8cuda_cub4core6detail13_kernel_agentINS1_8__reduce11ReduceAgentINS0_12zip_iteratorIN4cuda3std3__45tupleIJNS0_6detail15normal_iteratorINS0_10device_ptrIiEEEENS0_17counting_iteratorIlNS0_11use_defaultESI_SI_EEEEEEEPNSB_IJilEEESM_lNS1_9__extrema9arg_min_fIilNSA_4lessIiEEEEEEJSL_SN_lSS_EEEvDpT0_ --------------------------
	.section	.nv.shared._ZN6thrust24THRUST_300001_SM_1000_NS8cuda_cub4core6detail13_kernel_agentINS1_8__reduce11ReduceAgentINS0_12zip_iteratorIN4cuda3std3__45tupleIJNS0_6detail15normal_iteratorINS0_10device_ptrIiEEEENS0_17counting_iteratorIlNS0_11use_defaultESI_SI_EEEEEEEPNSB_IJilEEESM_lNS1_9__extrema9arg_min_fIilNSA_4lessIiEEEEEEJSL_SN_lSS_EEEvDpT0_,"aw",@nobits
	.sectionflags	@""
	.align	16
	.zero		1024


//--------------------- .nv.shared._ZN6thrust24THRUST_300001_SM_1000_NS8cuda_cub4core6detail13_kernel_agentINS1_8__reduce11ReduceAgentIPN4cuda3std3__45tupleIJilEEESC_SB_iNS1_9__extrema9arg_min_fIilNS9_4lessIiEEEEEEJSC_SC_iSH_EEEvDpT0_ --------------------------
	.section	.nv.shared._ZN6thrust24THRUST_300001_SM_1000_NS8cuda_cub4core6detail13_kernel_agentINS1_8__reduce11ReduceAgentIPN4cuda3std3__45tupleIJilEEESC_SB_iNS1_9__extrema9arg_min_fIilNS9_4lessIiEEEEEEJSC_SC_iSH_EEEvDpT0_,"aw",@nobits
	.sectionflags	@""
	.align	16
	.zero		1024


//--------------------- .nv.shared._ZN6thrust24THRUST_300001_SM_1000_NS8cuda_cub4core6detail13_kernel_agentINS1_8__reduce10DrainAgentIiEEJN3cub18CUB_300001_SM_10009GridQueueIjEEiEEEvDpT0_ --------------------------
	.section	.nv.shared._ZN6thrust24THRUST_300001_SM_1000_NS8cuda_cub4core6detail13_kernel_agentINS1_8__reduce10DrainAgentIiEEJN3cub18CUB_300001_SM_10009GridQueueIjEEiEEEvDpT0_,"aw",@nobits
	.sectionflags	@""
	.align	16
	.zero		1024


//--------------------- .nv.shared._ZN6thrust24THRUST_300001_SM_1000_NS8cuda_cub4core6detail13_kernel_agentINS1_8__reduce11ReduceAgentINS0_12zip_iteratorIN4cuda3std3__45tupleIJNS0_6detail15normal_iteratorINS0_10device_ptrIiEEEENS0_17counting_iteratorIlNS0_11use_defaultESI_SI_EEEEEEEPNSB_IJilEEESM_iNS1_9__extrema9arg_min_fIilNSA_4lessIiEEEEEEJSL_SN_iN3cub18CUB_300001_SM_100013GridEvenShareIiEENSV_9GridQueueIjEESS_EEEvDpT0_ --------------------------
	.section	.nv.shared._ZN6thrust24THRUST_300001_SM_1000_NS8cuda_cub4core6detail13_kernel_agentINS1_8__reduce11ReduceAgentINS0_12zip_iteratorIN4cuda3std3__45tupleIJNS0_6detail15normal_iteratorINS0_10device_ptrIiEEEENS0_17counting_iteratorIlNS0_11use_defaultESI_SI_EEEEEEEPNSB_IJilEEESM_iNS1_9__extrema9arg_min_fIilNSA_4lessIiEEEEEEJSL_SN_iN3cub18CUB_300001_SM_100013GridEvenShareIiEENSV_9GridQueueIjEESS_EEEvDpT0_,"aw",@nobits
	.sectionflags	@""
	.align	16
	.zero		1024


//--------------------- .nv.shared._ZN6thrust24THRUST_300001_SM_1000_NS8cuda_cub4core6detail13_kernel_agentINS1_8__reduce11ReduceAgentINS0_12zip_iteratorIN4cuda3std3__45tupleIJNS0_6detail15normal_iteratorINS0_10device_ptrIiEEEENS0_17counting_iteratorIlNS0_11use_defaultESI_SI_EEEEEEEPNSB_IJilEEESM_iNS1_9__extrema9arg_min_fIilNSA_4lessIiEEEEEEJSL_SN_iSS_EEEvDpT0_ --------------------------
	.section	.nv.shared._ZN6thrust24THRUST_300001_SM_1000_NS8cuda_cub4core6detail13_kernel_agentINS1_8__reduce11ReduceAgentINS0_12zip_iteratorIN4cuda3std3__45tupleIJNS0_6detail15normal_iteratorINS0_10device_ptrIiEEEENS0_17counting_iteratorIlNS0_11use_defaultESI_SI_EEEEEEEPNSB_IJilEEESM_iNS1_9__extrema9arg_min_fIilNSA_4lessIiEEEEEEJSL_SN_iSS_EEEvDpT0_,"aw",@nobits
	.sectionflags	@""
	.align	16
	.zero		1024


//--------------------- .nv.shared._Z23stage_2_evaluate_kernelPiP4GeneiiP3Job --------------------------
	.section	.nv.shared._Z23stage_2_evaluate_kernelPiP4GeneiiP3Job,"aw",@nobits
	.sectionflags	@""
	.align	16
	.zero		1024


//--------------------- .nv.shared._Z23stage_1_evaluate_kernelPiP4GeneiiP3Job --------------------------
	.section	.nv.shared._Z23stage_1_evaluate_kernelPiP4GeneiiP3Job,"aw",@nobits
	.sectionflags	@""
	.align	16
	.zero		1024


//--------------------- .nv.shared._Z20stage_2_breed_kernelPiP4GeneS1_iiP3JobP17curandStateXORWOW --------------------------
	.section	.nv.shared._Z20stage_2_breed_kernelPiP4GeneS1_iiP3JobP17curandStateXORWOW,"aw",@nobits
	.sectionflags	@""
	.align	16
	.zero		1024


//--------------------- .nv.shared._Z20stage_1_breed_kernelPiP4GeneS1_iiP3JobP17curandStateXORWOW --------------------------
	.section	.nv.shared._Z20stage_1_breed_kernelPiP4GeneS1_iiP3JobP17curandStateXORWOW,"aw",@nobits
	.sectionflags	@""
	.align	16
	.zero		1024


//--------------------- .nv.shared._Z19pick_parents_kernelPiS_S_i --------------------------
	.section	.nv.shared._Z19pick_parents_kernelPiS_S_i,"aw",@nobits
	.sectionflags	@""
	.align	16
	.zero		1024


//--------------------- .nv.shared._Z22init_population_kernelP4GeneiiP3JobiP17curandStateXORWOW --------------------------
	.section	.nv.shared._Z22init_population_kernelP4GeneiiP3JobiP17curandStateXORWOW,"aw",@nobits
	.sectionflags	@""
	.align	16
	.zero		1024


//--------------------- .nv.shared._Z16fill_rand_kernelPiiiP17curandStateXORWOW --------------------------
	.section	.nv.shared._Z16fill_rand_kernelPiiiP17curandStateXORWOW,"aw",@nobits
	.sectionflags	@""
	.align	16
	.zero		1024


//--------------------- .nv.shared._Z16init_rand_kernelP17curandStateXORWOWi --------------------------
	.section	.nv.shared._Z16init_rand_kernelP17curandStateXORWOWi,"aw",@nobits
	.sectionflags	@""
	.align	16
	.zero		1024


//--------------------- .nv.constant0._ZN3cub18CUB_300001_SM_10006detail8for_each13static_kernelINS2_12policy_hub_t12policy_500_tEmN6thrust24THRUST_300001_SM_1000_NS8cuda_cub20__uninitialized_fill7functorINS7_10device_ptrIiEEiEEEEvT0_T1_ --------------------------
	.section	.nv.constant0._ZN3cub18CUB_300001_SM_10006detail8for_each13static_kernelINS2_12policy_hub_t12policy_500_tEmN6thrust24THRUST_300001_SM_1000_NS8cuda_cub20__uninitialized_fill7functorINS7_10device_ptrIiEEiEEEEvT0_T1_,"a",@progbits
	.sectionflags	@""
	.align	4
.nv.constant0._ZN3cub18CUB_300001_SM_10006detail8for_each13static_kernelINS2_12policy_hub_t12policy_500_tEmN6thrust24THRUST_300001_SM_1000_NS8cuda_cub20__uninitialized_fill7functorINS7_10device_ptrIiEEiEEEEvT0_T1_:
	.zero		920


//--------------------- .nv.constant0._ZN3cub18CUB_300001_SM_10006detail8for_each13static_kernelINS2_12policy_hub_t12policy_500_tEmN6thrust24THRUST_300001_SM_1000_NS8cuda_cub20__uninitialized_fill7functorINS7_10device_ptrI4GeneEESC_EEEEvT0_T1_ --------------------------
	.section	.nv.constant0._ZN3cub18CUB_300001_SM_10006detail8for_each13static_kernelINS2_12policy_hub_t12policy_500_tEmN6thrust24THRUST_300001_SM_1000_NS8cuda_cub20__uninitialized_fill7functorINS7_10device_ptrI4GeneEESC_EEEEvT0_T1_,"a",@progbits
	.sectionflags	@""
	.align	4
.nv.constant0._ZN3cub18CUB_300001_SM_10006detail8for_each13static_kernelINS2_12policy_hub_t12policy_500_tEmN6thrust24THRUST_300001_SM_1000_NS8cuda_cub20__uninitialized_fill7functorINS7_10device_ptrI4GeneEESC_EEEEvT0_T1_:
	.zero		928


//--------------------- .nv.constant0._ZN3cub18CUB_300001_SM_10006detail11EmptyKernelIvEEvv --------------------------
	.section	.nv.constant0._ZN3cub18CUB_300001_SM_10006detail11EmptyKernelIvEEvv,"a",@progbits
	.sectionflags	@""
	.align	4
.nv.constant0._ZN3cub18CUB_300001_SM_10006detail11EmptyKernelIvEEvv:
	.zero		896


//--------------------- .nv.constant0._ZN6thrust24THRUST_300001_SM_1000_NS8cuda_cub4core6detail13_kernel_agentINS1_8__reduce11ReduceAgentIPN4cuda3std3__45tupleIJilEEESC_SB_lNS1_9__extrema9arg_min_fIilNS9_4lessIiEEEEEEJSC_SC_iSH_EEEvDpT0_ --------------------------
	.section	.nv.constant0._ZN6thrust24THRUST_300001_SM_1000_NS8cuda_cub4core6detail13_kernel_agentINS1_8__reduce11ReduceAgentIPN4cuda3std3__45tupleIJilEEESC_SB_lNS1_9__extrema9arg_min_fIilNS9_4lessIiEEEEEEJSC_SC_iSH_EEEvDpT0_,"a",@progbits
	.sectionflags	@""
	.align	4
.nv.constant0._ZN6thrust24THRUST_300001_SM_1000_NS8cuda_cub4core6detail13_kernel_agentINS1_8__reduce11ReduceAgentIPN4cuda3std3__45tupleIJilEEESC_SB_lNS1_9__extrema9arg_min_fIilNS9_4lessIiEEEEEEJSC_SC_iSH_EEEvDpT0_:
	.zero		917


//--------------------- .nv.constant0._ZN6thrust24THRUST_300001_SM_1000_NS8cuda_cub4core6detail13_kernel_agentINS1_8__reduce10DrainAgentIlEEJN3cub18CUB_300001_SM_10009GridQueueIyEElEEEvDpT0_ --------------------------
	.section	.nv.constant0._ZN6thrust24THRUST_300001_SM_1000_NS8cuda_cub4core6detail13_kernel_agentINS1_8__reduce10DrainAgentIlEEJN3cub18CUB_300001_SM_10009GridQueueIyEElEEEvDpT0_,"a",@progbits
	.sectionflags	@""
	.align	4
.nv.constant0._ZN6thrust24THRUST_300001_SM_1000_NS8cuda_cub4core6detail13_kernel_agentINS1_8__reduce10DrainAgentIlEEJN3cub18CUB_300001_SM_10009GridQueueIyEElEEEvDpT0_:
	.zero		912


//--------------------- .nv.constant0._ZN6thrust24THRUST_300001_SM_1000_NS8cuda_cub4core6detail13_kernel_agentINS1_8__reduce11ReduceAgentINS0_12zip_iteratorIN4cuda3std3__45tupleIJNS0_6detail15normal_iteratorINS0_10device_ptrIiEEEENS0_17counting_iteratorIlNS0_11use_defaultESI_SI_EEEEEEEPNSB_IJilEEESM_lNS1_9__extrema9arg_min_fIilNSA_4lessIiEEEEEEJSL_SN_lN3cub18CUB_300001_SM_100013GridEvenShareIlEENSV_9GridQueueIyEESS_EEEvDpT0_ --------------------------
	.section	.nv.constant0._ZN6thrust24THRUST_300001_SM_1000_NS8cuda_cub4core6detail13_kernel_agentINS1_8__reduce11ReduceAgentINS0_12zip_iteratorIN4cuda3std3__45tupleIJNS0_6detail15normal_iteratorINS0_10device_ptrIiEEEENS0_17counting_iteratorIlNS0_11use_defaultESI_SI_EEEEEEEPNSB_IJilEEESM_lNS1_9__extrema9arg_min_fIilNSA_4lessIiEEEEEEJSL_SN_lN3cub18CUB_300001_SM_100013GridEvenShareIlEENSV_9GridQueueIyEESS_EEEvDpT0_,"a",@progbits
	.sectionflags	@""
	.align	4
.nv.constant0._ZN6thrust24THRUST_300001_SM_1000_NS8cuda_cub4core6detail13_kernel_agentINS1_8__reduce11ReduceAgentINS0_12zip_iteratorIN4cuda3std3__45tupleIJNS0_6detail15normal_iteratorINS0_10device_ptrIiEEEENS0_17counting_iteratorIlNS0_11use_defaultESI_SI_EEEEEEEPNSB_IJilEEESM_lNS1_9__extrema9arg_min_fIilNSA_4lessIiEEEEEEJSL_SN_lN3cub18CUB_300001_SM_100013GridEvenShareIlEENSV_9GridQueueIyEESS_EEEvDpT0_:
	.zero		1009


//--------------------- .nv.constant0._ZN6thrust24THRUST_300001_SM_1000_NS8cuda_cub4core6detail13_kernel_agentINS1_8__reduce11ReduceAgentINS0_12zip_iteratorIN4cuda3std3__45tupleIJNS0_6detail15normal_iteratorINS0_10device_ptrIiEEEENS0_17counting_iteratorIlNS0_11use_defaultESI_SI_EEEEEEEPNSB_IJilEEESM_lNS1_9__extrema9arg_min_fIilNSA_4lessIiEEEEEEJSL_SN_lSS_EEEvDpT0_ --------------------------
	.section	.nv.constant0._ZN6thrust24THRUST_300001_SM_1000_NS8cuda_cub4core6detail13_kernel_agentINS1_8__reduce11ReduceAgentINS0_12zip_iteratorIN4cuda3std3__45tupleIJNS0_6detail15normal_iteratorINS0_10device_ptrIiEEEENS0_17counting_iteratorIlNS0_11use_defaultESI_SI_EEEEEEEPNSB_IJilEEESM_lNS1_9__extrema9arg_min_fIilNSA_4lessIiEEEEEEJSL_SN_lSS_EEEvDpT0_,"a",@progbits
	.sectionflags	@""
	.align	4
.nv.constant0._ZN6thrust24THRUST_300001_SM_1000_NS8cuda_cub4core6detail13_kernel_agentINS1_8__reduce11ReduceAgentINS0_12zip_iteratorIN4cuda3std3__45tupleIJNS0_6detail15normal_iteratorINS0_10device_ptrIiEEEENS0_17counting_iteratorIlNS0_11use_defaultESI_SI_EEEEEEEPNSB_IJilEEESM_lNS1_9__extrema9arg_min_fIilNSA_4lessIiEEEEEEJSL_SN_lSS_EEEvDpT0_:
	.zero		929


//--------------------- .nv.constant0._ZN6thrust24THRUST_300001_SM_1000_NS8cuda_cub4core6detail13_kernel_agentINS1_8__reduce11ReduceAgentIPN4cuda3std3__45tupleIJilEEESC_SB_iNS1_9__extrema9arg_min_fIilNS9_4lessIiEEEEEEJSC_SC_iSH_EEEvDpT0_ --------------------------
	.section	.nv.constant0._ZN6thrust24THRUST_300001_SM_1000_NS8cuda_cub4core6detail13_kernel_agentINS1_8__reduce11ReduceAgentIPN4cuda3std3__45tupleIJilEEESC_SB_iNS1_9__extrema9arg_min_fIilNS9_4lessIiEEEEEEJSC_SC_iSH_EEEvDpT0_,"a",@progbits
	.sectionflags	@""
	.align	4
.nv.constant0._ZN6thrust24THRUST_300001_SM_1000_NS8cuda_cub4core6detail13_kernel_agentINS1_8__reduce11ReduceAgentIPN4cuda3std3__45tupleIJilEEESC_SB_iNS1_9__extrema9arg_min_fIilNS9_4lessIiEEEEEEJSC_SC_iSH_EEEvDpT0_:
	.zero		917


//--------------------- .nv.constant0._ZN6thrust24THRUST_300001_SM_1000_NS8cuda_cub4core6detail13_kernel_agentINS1_8__reduce10DrainAgentIiEEJN3cub18CUB_300001_SM_10009GridQueueIjEEiEEEvDpT0_ --------------------------
	.section	.nv.constant0._ZN6thrust24THRUST_300001_SM_1000_NS8cuda_cub4core6detail13_kernel_agentINS1_8__reduce10DrainAgentIiEEJN3cub18CUB_300001_SM_10009GridQueueIjEEiEEEvDpT0_,"a",@progbits
	.sectionflags	@""
	.align	4
.nv.constant0._ZN6thrust24THRUST_300001_SM_1000_NS8cuda_cub4core6detail13_kernel_agentINS1_8__reduce10DrainAgentIiEEJN3cub18CUB_300001_SM_10009GridQueueIjEEiEEEvDpT0_:
	.zero		908


//--------------------- .nv.constant0._ZN6thrust24THRUST_300001_SM_1000_NS8cuda_cub4core6detail13_kernel_agentINS1_8__reduce11ReduceAgentINS0_12zip_iteratorIN4cuda3std3__45tupleIJNS0_6detail15normal_iteratorINS0_10device_ptrIiEEEENS0_17counting_iteratorIlNS0_11use_defaultESI_SI_EEEEEEEPNSB_IJilEEESM_iNS1_9__extrema9arg_min_fIilNSA_4lessIiEEEEEEJSL_SN_iN3cub18CUB_300001_SM_100013GridEvenShareIiEENSV_9GridQueueIjEESS_EEEvDpT0_ --------------------------
	.section	.nv.constant0._ZN6thrust24THRUST_300001_SM_1000_NS8cuda_cub4core6detail13_kernel_agentINS1_8__reduce11ReduceAgentINS0_12zip_iteratorIN4cuda3std3__45tupleIJNS0_6detail15normal_iteratorINS0_10device_ptrIiEEEENS0_17counting_iteratorIlNS0_11use_defaultESI_SI_EEEEEEEPNSB_IJilEEESM_iNS1_9__extrema9arg_min_fIilNSA_4lessIiEEEEEEJSL_SN_iN3cub18CUB_300001_SM_100013GridEvenShareIiEENSV_9GridQueueIjEESS_EEEvDpT0_,"a",@progbits
	.sectionflags	@""
	.align	4
.nv.constant0._ZN6thrust24THRUST_300001_SM_1000_NS8cuda_cub4core6detail13_kernel_agentINS1_8__reduce11ReduceAgentINS0_12zip_iteratorIN4cuda3std3__45tupleIJNS0_6detail15normal_iteratorINS0_10device_ptrIiEEEENS0_17counting_iteratorIlNS0_11use_defaultESI_SI_EEEEEEEPNSB_IJilEEESM_iNS1_9__extrema9arg_min_fIilNSA_4lessIiEEEEEEJSL_SN_iN3cub18CUB_300001_SM_100013GridEvenShareIiEENSV_9GridQueueIjEESS_EEEvDpT0_:
	.zero		977


//--------------------- .nv.constant0._ZN6thrust24THRUST_300001_SM_1000_NS8cuda_cub4core6detail13_kernel_agentINS1_8__reduce11ReduceAgentINS0_12zip_iteratorIN4cuda3std3__45tupleIJNS0_6detail15normal_iteratorINS0_10device_ptrIiEEEENS0_17counting_iteratorIlNS0_11use_defaultESI_SI_EEEEEEEPNSB_IJilEEESM_iNS1_9__extrema9arg_min_fIilNSA_4lessIiEEEEEEJSL_SN_iSS_EEEvDpT0_ --------------------------
	.section	.nv.constant0._ZN6thrust24THRUST_300001_SM_1000_NS8cuda_cub4core6detail13_kernel_agentINS1_8__reduce11ReduceAgentINS0_12zip_iteratorIN4cuda3std3__45tupleIJNS0_6detail15normal_iteratorINS0_10device_ptrIiEEEENS0_17counting_iteratorIlNS0_11use_defaultESI_SI_EEEEEEEPNSB_IJilEEESM_iNS1_9__extrema9arg_min_fIilNSA_4lessIiEEEEEEJSL_SN_iSS_EEEvDpT0_,"a",@progbits
	.sectionflags	@""
	.align	4
.nv.constant0._ZN6thrust24THRUST_300001_SM_1000_NS8cuda_cub4core6detail13_kernel_agentINS1_8__reduce11ReduceAgentINS0_12zip_iteratorIN4cuda3std3__45tupleIJNS0_6detail15normal_iteratorINS0_10device_ptrIiEEEENS0_17counting_iteratorIlNS0_11use_defaultESI_SI_EEEEEEEPNSB_IJilEEESM_iNS1_9__extrema9arg_min_fIilNSA_4lessIiEEEEEEJSL_SN_iSS_EEEvDpT0_:
	.zero		925


//--------------------- .nv.constant0._Z23stage_2_evaluate_kernelPiP4GeneiiP3Job --------------------------
	.section	.nv.constant0._Z23stage_2_evaluate_kernelPiP4GeneiiP3Job,"a",@progbits
	.sectionflags	@""
	.align	4
.nv.constant0._Z23stage_2_evaluate_kernelPiP4GeneiiP3Job:
	.zero		928


//--------------------- .nv.constant0._Z23stage_1_evaluate_kernelPiP4GeneiiP3Job --------------------------
	.section	.nv.constant0._Z23stage_1_evaluate_kernelPiP4GeneiiP3Job,"a",@progbits
	.sectionflags	@""
	.align	4
.nv.constant0._Z23stage_1_evaluate_kernelPiP4GeneiiP3Job:
	.zero		928


//--------------------- .nv.constant0._Z20stage_2_breed_kernelPiP4GeneS1_iiP3JobP17curandStateXORWOW --------------------------
	.section	.nv.constant0._Z20stage_2_breed_kernelPiP4GeneS1_iiP3JobP17curandStateXORWOW,"a",@progbits
	.sectionflags	@""
	.align	4
.nv.constant0._Z20stage_2_breed_kernelPiP4GeneS1_iiP3JobP17curandStateXORWOW:
	.zero		944


//--------------------- .nv.constant0._Z20stage_1_breed_kernelPiP4GeneS1_iiP3JobP17curandStateXORWOW --------------------------
	.section	.nv.constant0._Z20stage_1_breed_kernelPiP4GeneS1_iiP3JobP17curandStateXORWOW,"a",@progbits
	.sectionflags	@""
	.align	4
.nv.constant0._Z20stage_1_breed_kernelPiP4GeneS1_iiP3JobP17curandStateXORWOW:
	.zero		944


//--------------------- .nv.constant0._Z19pick_parents_kernelPiS_S_i --------------------------
	.section	.nv.constant0._Z19pick_parents_kernelPiS_S_i,"a",@progbits
	.sectionflags	@""
	.align	4
.nv.constant0._Z19pick_parents_kernelPiS_S_i:
	.zero		924


//--------------------- .nv.constant0._Z22init_population_kernelP4GeneiiP3JobiP17curandStateXORWOW --------------------------
	.section	.nv.constant0._Z22init_population_kernelP4GeneiiP3JobiP17curandStateXORWOW,"a",@progbits
	.sectionflags	@""
	.align	4
.nv.constant0._Z22init_population_kernelP4GeneiiP3JobiP17curandStateXORWOW:
	.zero		936


//--------------------- .nv.constant0._Z16fill_rand_kernelPiiiP17curandStateXORWOW --------------------------
	.section	.nv.constant0._Z16fill_rand_kernelPiiiP17curandStateXORWOW,"a",@progbits
	.sectionflags	@""
	.align	4
.nv.constant0._Z16fill_rand_kernelPiiiP17curandStateXORWOW:
	.zero		920


//--------------------- .nv.constant0._Z16init_rand_kernelP17curandStateXORWOWi --------------------------
	.section	.nv.constant0._Z16init_rand_kernelP17curandStateXORWOWi,"a",@progbits
	.sectionflags	@""
	.align	4
.nv.constant0._Z16init_rand_kernelP17curandStateXORWOWi:
	.zero		908


//--------------------- SYMBOLS --------------------------

	.type		.nv.reservedSmem.offset0,@object
	.size		.nv.reservedSmem.offset0,0x4
	.type		.nv.reservedSmem.cap,@object
	.size		.nv.reservedSmem.cap,0x4
